	.target	sm_90a

	.elftype	@"ET_EXEC"


//--------------------- .note.nv.tkinfo           --------------------------
	.section	.note.nv.tkinfo,"",@"SHT_NOTE"
	.sectionflags	@"SHF_NOTE_NV_TKINFO"
	.tkinfo
        /*0018*/ 	.word	0x00000002
        /*0030*/ 	.string	""
        /*0030*/ 	.string	"ptxas"
        /*0030*/ 	.string	"Cuda compilation tools, release 13.0, V13.0.88"
        /*0030*/ 	.string	"Build cuda_13.0.r13.0/compiler.36424714_0"
        /*0030*/ 	.string	"-arch sm_90a -m 64 "



//--------------------- .note.nv.cuinfo           --------------------------
	.section	.note.nv.cuinfo,"",@"SHT_NOTE"
	.sectionflags	@"SHF_NOTE_NV_CUINFO"
        /*0018*/ 	.short	0x0002
        /*001a*/ 	.short	0x005a
        /*001c*/ 	.short	0x0082
	.zero		2


//--------------------- .nv.info                  --------------------------
	.section	.nv.info,"",@"SHT_CUDA_INFO"
	.align	4


	//----- nvinfo : EIATTR_REGCOUNT
	.align		4
        /*0000*/ 	.byte	0x04, 0x2f
        /*0002*/ 	.short	(.L_15 - .L_14)
	.align		4
.L_14:
        /*0004*/ 	.word	index@(_ZN7cutlass13device_kernelINS_4gemm6kernel13GemmUniversalINS1_17GroupProblemShapeIN4cute5tupleIJiiiEEEEENS1_10collective13CollectiveMmaINS1_39MainloopSm90ArrayTmaGmmaWarpSpecializedILi4ENS6_IJNS5_1CILi1EEESD_SD_EEENS1_40KernelPtrArrayTmaWarpSpecializedPingpongEEENS6_IJNSC_ILi256EEENSC_ILi128EEENSC_ILi64EEEEEENS_10bfloat16_tEPNS6_IJlSD_NSC_ILi0EEEEEESL_SO_NS5_8TiledMMAINS5_8MMA_AtomIJNS5_4SM904GMMA28MMA_64x128x16_F32BF16BF16_SSILNSS_5MajorE0ELSU_0ELNSS_7ScaleInE1ELSV_1EEEEEENS5_6LayoutISE_NS6_IJSM_SM_SM_EEEEENS6_IJNS5_10UnderscoreES11_S11_EEEEENS5_13SM90_TMA_LOADENS5_14ComposedLayoutINS5_7SwizzleILi3ELi4ELi3EEENS5_18smem_ptr_flag_bitsILi16EEENSY_INS6_IJNSC_ILi8EEESJ_EEENS6_IJSJ_SD_EEEEEEEvNS5_8identityES14_S1E_vS1F_EENS_8epilogue10collective18CollectiveEpilogueINS1H_30Sm90PtrArrayTmaWarpSpecializedILi4ELi2ELi16ELb1ELb0ELi2EEEJSK_NS6_IJSJ_NSC_ILi32EEEEEENS_6half_tEPNS6_IJSD_lSM_EEES1O_S1Q_NS1H_6fusion15FusionCallbacksIS1L_NS1R_17LinearCombinationIS1O_fS1O_fLNS_15FloatRoundStyleE2EEESK_S1N_JEEES14_NS15_IS17_S19_NSY_INS6_IJSJ_S1A_EEENS6_IJSD_SJ_EEEEEEENS5_17SM75_U16x8_LDSM_TENS5_14SM90_TMA_STOREES20_NS5_17SM90_U16x8_STSM_TENS5_9Copy_AtomIJNS5_17SM90_U32x4_STSM_NES1O_EEEvEEEvvEEEEvNT_6ParamsE)
        /*0008*/ 	.word	0x000000a8


	//----- nvinfo : EIATTR_FRAME_SIZE
	.align		4
.L_15:
        /*000c*/ 	.byte	0x04, 0x11
        /*000e*/ 	.short	(.L_17 - .L_16)
	.align		4
.L_16:
        /*0010*/ 	.word	index@($__internal_0_$__cuda_sm20_div_u64)
        /*0014*/ 	.word	0x000004f0


	//----- nvinfo : EIATTR_FRAME_SIZE
	.align		4
.L_17:
        /*0018*/ 	.byte	0x04, 0x11
        /*001a*/ 	.short	(.L_19 - .L_18)
	.align		4
.L_18:
        /*001c*/ 	.word	index@(_ZN7cutlass13device_kernelINS_4gemm6kernel13GemmUniversalINS1_17GroupProblemShapeIN4cute5tupleIJiiiEEEEENS1_10collective13CollectiveMmaINS1_39MainloopSm90ArrayTmaGmmaWarpSpecializedILi4ENS6_IJNS5_1CILi1EEESD_SD_EEENS1_40KernelPtrArrayTmaWarpSpecializedPingpongEEENS6_IJNSC_ILi256EEENSC_ILi128EEENSC_ILi64EEEEEENS_10bfloat16_tEPNS6_IJlSD_NSC_ILi0EEEEEESL_SO_NS5_8TiledMMAINS5_8MMA_AtomIJNS5_4SM904GMMA28MMA_64x128x16_F32BF16BF16_SSILNSS_5MajorE0ELSU_0ELNSS_7ScaleInE1ELSV_1EEEEEENS5_6LayoutISE_NS6_IJSM_SM_SM_EEEEENS6_IJNS5_10UnderscoreES11_S11_EEEEENS5_13SM90_TMA_LOADENS5_14ComposedLayoutINS5_7SwizzleILi3ELi4ELi3EEENS5_18smem_ptr_flag_bitsILi16EEENSY_INS6_IJNSC_ILi8EEESJ_EEENS6_IJSJ_SD_EEEEEEEvNS5_8identityES14_S1E_vS1F_EENS_8epilogue10collective18CollectiveEpilogueINS1H_30Sm90PtrArrayTmaWarpSpecializedILi4ELi2ELi16ELb1ELb0ELi2EEEJSK_NS6_IJSJ_NSC_ILi32EEEEEENS_6half_tEPNS6_IJSD_lSM_EEES1O_S1Q_NS1H_6fusion15FusionCallbacksIS1L_NS1R_17LinearCombinationIS1O_fS1O_fLNS_15FloatRoundStyleE2EEESK_S1N_JEEES14_NS15_IS17_S19_NSY_INS6_IJSJ_S1A_EEENS6_IJSD_SJ_EEEEEEENS5_17SM75_U16x8_LDSM_TENS5_14SM90_TMA_STOREES20_NS5_17SM90_U16x8_STSM_TENS5_9Copy_AtomIJNS5_17SM90_U32x4_STSM_NES1O_EEEvEEEvvEEEEvNT_6ParamsE)
        /*0020*/ 	.word	0x000004f0


	//----- nvinfo : EIATTR_MIN_STACK_SIZE
	.align		4
.L_19:
        /*0024*/ 	.byte	0x04, 0x12
        /*0026*/ 	.short	(.L_21 - .L_20)
	.align		4
.L_20:
        /*0028*/ 	.word	index@(_ZN7cutlass13device_kernelINS_4gemm6kernel13GemmUniversalINS1_17GroupProblemShapeIN4cute5tupleIJiiiEEEEENS1_10collective13CollectiveMmaINS1_39MainloopSm90ArrayTmaGmmaWarpSpecializedILi4ENS6_IJNS5_1CILi1EEESD_SD_EEENS1_40KernelPtrArrayTmaWarpSpecializedPingpongEEENS6_IJNSC_ILi256EEENSC_ILi128EEENSC_ILi64EEEEEENS_10bfloat16_tEPNS6_IJlSD_NSC_ILi0EEEEEESL_SO_NS5_8TiledMMAINS5_8MMA_AtomIJNS5_4SM904GMMA28MMA_64x128x16_F32BF16BF16_SSILNSS_5MajorE0ELSU_0ELNSS_7ScaleInE1ELSV_1EEEEEENS5_6LayoutISE_NS6_IJSM_SM_SM_EEEEENS6_IJNS5_10UnderscoreES11_S11_EEEEENS5_13SM90_TMA_LOADENS5_14ComposedLayoutINS5_7SwizzleILi3ELi4ELi3EEENS5_18smem_ptr_flag_bitsILi16EEENSY_INS6_IJNSC_ILi8EEESJ_EEENS6_IJSJ_SD_EEEEEEEvNS5_8identityES14_S1E_vS1F_EENS_8epilogue10collective18CollectiveEpilogueINS1H_30Sm90PtrArrayTmaWarpSpecializedILi4ELi2ELi16ELb1ELb0ELi2EEEJSK_NS6_IJSJ_NSC_ILi32EEEEEENS_6half_tEPNS6_IJSD_lSM_EEES1O_S1Q_NS1H_6fusion15FusionCallbacksIS1L_NS1R_17LinearCombinationIS1O_fS1O_fLNS_15FloatRoundStyleE2EEESK_S1N_JEEES14_NS15_IS17_S19_NSY_INS6_IJSJ_S1A_EEENS6_IJSD_SJ_EEEEEEENS5_17SM75_U16x8_LDSM_TENS5_14SM90_TMA_STOREES20_NS5_17SM90_U16x8_STSM_TENS5_9Copy_AtomIJNS5_17SM90_U32x4_STSM_NES1O_EEEvEEEvvEEEEvNT_6ParamsE)
        /*002c*/ 	.word	0x000004f0
.L_21:


//--------------------- .nv.compat                --------------------------
	.section	.nv.compat,"",@"SHT_CUDA_COMPAT_INFO"
	.align	4
        /*0000*/ 	.byte	0x02, 0x09, 0x01, 0x00, 0x02, 0x02, 0x04, 0x00, 0x02, 0x05, 0x05, 0x00, 0x03, 0x07, 0x01, 0x01
        /*0010*/ 	.byte	0x02, 0x03, 0x03, 0x00, 0x02, 0x06, 0x01, 0x00, 0x04, 0x0b, 0x08, 0x00, 0x00, 0x00, 0x00, 0x00
        /*0020*/ 	.byte	0x00, 0x00, 0x00, 0x00


//--------------------- .nv.info._ZN7cutlass13device_kernelINS_4gemm6kernel13GemmUniversalINS1_17GroupProblemShapeIN4cute5tupleIJiiiEEEEENS1_10collective13CollectiveMmaINS1_39MainloopSm90ArrayTmaGmmaWarpSpecializedILi4ENS6_IJNS5_1CILi1EEESD_SD_EEENS1_40KernelPtrArrayTmaWarpSpecializedPingpongEEENS6_IJNSC_ILi256EEENSC_ILi128EEENSC_ILi64EEEEEENS_10bfloat16_tEPNS6_IJlSD_NSC_ILi0EEEEEESL_SO_NS5_8TiledMMAINS5_8MMA_AtomIJNS5_4SM904GMMA28MMA_64x128x16_F32BF16BF16_SSILNSS_5MajorE0ELSU_0ELNSS_7ScaleInE1ELSV_1EEEEEENS5_6LayoutISE_NS6_IJSM_SM_SM_EEEEENS6_IJNS5_10UnderscoreES11_S11_EEEEENS5_13SM90_TMA_LOADENS5_14ComposedLayoutINS5_7SwizzleILi3ELi4ELi3EEENS5_18smem_ptr_flag_bitsILi16EEENSY_INS6_IJNSC_ILi8EEESJ_EEENS6_IJSJ_SD_EEEEEEEvNS5_8identityES14_S1E_vS1F_EENS_8epilogue10collective18CollectiveEpilogueINS1H_30Sm90PtrArrayTmaWarpSpecializedILi4ELi2ELi16ELb1ELb0ELi2EEEJSK_NS6_IJSJ_NSC_ILi32EEEEEENS_6half_tEPNS6_IJSD_lSM_EEES1O_S1Q_NS1H_6fusion15FusionCallbacksIS1L_NS1R_17LinearCombinationIS1O_fS1O_fLNS_15FloatRoundStyleE2EEESK_S1N_JEEES14_NS15_IS17_S19_NSY_INS6_IJSJ_S1A_EEENS6_IJSD_SJ_EEEEEEENS5_17SM75_U16x8_LDSM_TENS5_14SM90_TMA_STOREES20_NS5_17SM90_U16x8_STSM_TENS5_9Copy_AtomIJNS5_17SM90_U32x4_STSM_NES1O_EEEvEEEvvEEEEvNT_6ParamsE --------------------------
	.section	.nv.info._ZN7cutlass13device_kernelINS_4gemm6kernel13GemmUniversalINS1_17GroupProblemShapeIN4cute5tupleIJiiiEEEEENS1_10collective13CollectiveMmaINS1_39MainloopSm90ArrayTmaGmmaWarpSpecializedILi4ENS6_IJNS5_1CILi1EEESD_SD_EEENS1_40KernelPtrArrayTmaWarpSpecializedPingpongEEENS6_IJNSC_ILi256EEENSC_ILi128EEENSC_ILi64EEEEEENS_10bfloat16_tEPNS6_IJlSD_NSC_ILi0EEEEEESL_SO_NS5_8TiledMMAINS5_8MMA_AtomIJNS5_4SM904GMMA28MMA_64x128x16_F32BF16BF16_SSILNSS_5MajorE0ELSU_0ELNSS_7ScaleInE1ELSV_1EEEEEENS5_6LayoutISE_NS6_IJSM_SM_SM_EEEEENS6_IJNS5_10UnderscoreES11_S11_EEEEENS5_13SM90_TMA_LOADENS5_14ComposedLayoutINS5_7SwizzleILi3ELi4ELi3EEENS5_18smem_ptr_flag_bitsILi16EEENSY_INS6_IJNSC_ILi8EEESJ_EEENS6_IJSJ_SD_EEEEEEEvNS5_8identityES14_S1E_vS1F_EENS_8epilogue10collective18CollectiveEpilogueINS1H_30Sm90PtrArrayTmaWarpSpecializedILi4ELi2ELi16ELb1ELb0ELi2EEEJSK_NS6_IJSJ_NSC_ILi32EEEEEENS_6half_tEPNS6_IJSD_lSM_EEES1O_S1Q_NS1H_6fusion15FusionCallbacksIS1L_NS1R_17LinearCombinationIS1O_fS1O_fLNS_15FloatRoundStyleE2EEESK_S1N_JEEES14_NS15_IS17_S19_NSY_INS6_IJSJ_S1A_EEENS6_IJSD_SJ_EEEEEEENS5_17SM75_U16x8_LDSM_TENS5_14SM90_TMA_STOREES20_NS5_17SM90_U16x8_STSM_TENS5_9Copy_AtomIJNS5_17SM90_U32x4_STSM_NES1O_EEEvEEEvvEEEEvNT_6ParamsE,"",@"SHT_CUDA_INFO"
	.sectionflags	@""
	.align	4


	//----- nvinfo : EIATTR_CUDA_API_VERSION
	.align		4
        /*0000*/ 	.byte	0x04, 0x37
        /*0002*/ 	.short	(.L_23 - .L_22)
.L_22:
        /*0004*/ 	.word	0x00000082


	//----- nvinfo : EIATTR_KPARAM_INFO
	.align		4
.L_23:
        /*0008*/ 	.byte	0x04, 0x17
        /*000a*/ 	.short	(.L_25 - .L_24)
.L_24:
        /*000c*/ 	.word	0x00000000
        /*0010*/ 	.short	0x0000
        /*0012*/ 	.short	0x0070
        /*0014*/ 	.byte	0x00, 0xf0, 0x01, 0x1c


	//----- nvinfo : EIATTR_SPARSE_MMA_MASK
	.align		4
.L_25:
        /*0018*/ 	.byte	0x03, 0x50
        /*001a*/ 	.short	0x0000


	//----- nvinfo : EIATTR_MAXREG_COUNT
	.align		4
        /*001c*/ 	.byte	0x03, 0x1b
        /*001e*/ 	.short	0x00a8


	//----- nvinfo : EIATTR_NUM_BARRIERS
	.align		4
        /*0020*/ 	.byte	0x02, 0x4c
        /*0022*/ 	.byte	0x02
	.zero		1


	//----- nvinfo : EIATTR_EXTERNS
	.align		4
        /*0024*/ 	.byte	0x04, 0x0f
        /*0026*/ 	.short	(.L_27 - .L_26)


	//   ....[0]....
	.align		4
.L_26:
        /*0028*/ 	.word	index@(__assertfail)


	//----- nvinfo : EIATTR_ANNOTATIONS
	.align		4
.L_27:
        /*002c*/ 	.byte	0x04, 0x55
        /*002e*/ 	.short	(.L_29 - .L_28)


	//   ....[0]....
.L_28:
        /*0030*/ 	.word	0x00000001
        /*0034*/ 	.byte	0x10, 0x3b, 0x00, 0x00, 0x01, 0x00, 0x00, 0x00, 0x50, 0x3b, 0x00, 0x00, 0x01, 0x00, 0x00, 0x00
        /* <DEDUP_REMOVED lines=486> */
        /*1ea4*/ 	.byte	0xd0, 0x33, 0x01, 0x00, 0x01, 0x00, 0x00, 0x00, 0x20, 0x34, 0x01, 0x00


	//----- nvinfo : EIATTR_MERCURY_ISA_VERSION
	.align		4
.L_29:
        /*1eb0*/ 	.byte	0x03, 0x5f
        /*1eb2*/ 	.short	0x0101


	//----- nvinfo : EIATTR_INT_WARP_WIDE_INSTR_OFFSETS
	.align		4
        /*1eb4*/ 	.byte	0x04, 0x31
        /*1eb6*/ 	.short	(.L_31 - .L_30)


	//   ....[0]....
.L_30:
        /*1eb8*/ 	.word	0x00001190


	//   ....[1]....
        /*1ebc*/ 	.word	0x000011a0


	//   ....[2]....
        /*1ec0*/ 	.word	0x00001220


	//   ....[3]....
        /*1ec4*/ 	.word	0x00001280


	//   ....[4]....
        /*1ec8*/ 	.word	0x000012d0


	//   ....[5]....
        /*1ecc*/ 	.word	0x00001300


	//   ....[6]....
        /*1ed0*/ 	.word	0x00001370


	//   ....[7]....
        /*1ed4*/ 	.word	0x000013b0


	//----- nvinfo : EIATTR_COOP_GROUP_MASK_REGIDS
	.align		4
.L_31:
        /*1ed8*/ 	.byte	0x04, 0x29
        /*1eda*/ 	.short	(.L_33 - .L_32)


	//   ....[0]....
.L_32:
        /*1edc*/ 	.word	0xffffffff


	//   ....[1]....
        /*1ee0*/ 	.word	0xffffffff


	//   ....[2]....
        /*1ee4*/ 	.word	0xffffffff


	//   ....[3]....
        /*1ee8*/ 	.word	0xffffffff


	//   ....[4]....
        /*1eec*/ 	.word	0xffffffff


	//   ....[5]....
        /*1ef0*/ 	.word	0xffffffff


	//   ....[6]....
        /*1ef4*/ 	.word	0xffffffff


	//   ....[7]....
        /*1ef8*/ 	.word	0xffffffff


	//   ....[8]....
        /*1efc*/ 	.word	0xffffffff


	//   ....[9]....
        /*1f00*/ 	.word	0xffffffff


	//   ....[10]....
        /*1f04*/ 	.word	0xffffffff


	//   ....[11]....
        /*1f08*/ 	.word	0xffffffff


	//   ....[12]....
        /*1f0c*/ 	.word	0xffffffff


	//   ....[13]....
        /*1f10*/ 	.word	0xffffffff


	//   ....[14]....
        /*1f14*/ 	.word	0xffffffff


	//   ....[15]....
        /*1f18*/ 	.word	0xffffffff


	//   ....[16]....
        /*1f1c*/ 	.word	0xffffffff


	//   ....[17]....
        /*1f20*/ 	.word	0xffffffff


	//   ....[18]....
        /*1f24*/ 	.word	0xffffffff


	//   ....[19]....
        /*1f28*/ 	.word	0xffffffff


	//   ....[20]....
        /*1f2c*/ 	.word	0xffffffff


	//   ....[21]....
        /*1f30*/ 	.word	0xffffffff


	//   ....[22]....
        /*1f34*/ 	.word	0xffffffff


	//   ....[23]....
        /*1f38*/ 	.word	0xffffffff


	//   ....[24]....
        /*1f3c*/ 	.word	0xffffffff


	//   ....[25]....
        /*1f40*/ 	.word	0xffffffff


	//   ....[26]....
        /*1f44*/ 	.word	0xffffffff


	//   ....[27]....
        /*1f48*/ 	.word	0xffffffff


	//   ....[28]....
        /*1f4c*/ 	.word	0xffffffff


	//   ....[29]....
        /*1f50*/ 	.word	0xffffffff


	//   ....[30]....
        /*1f54*/ 	.word	0xffffffff


	//   ....[31]....
        /*1f58*/ 	.word	0xffffffff


	//   ....[32]....
        /*1f5c*/ 	.word	0xffffffff


	//   ....[33]....
        /*1f60*/ 	.word	0xffffffff


	//   ....[34]....
        /*1f64*/ 	.word	0xffffffff


	//   ....[35]....
        /*1f68*/ 	.word	0xffffffff


	//   ....[36]....
        /*1f6c*/ 	.word	0xffffffff


	//   ....[37]....
        /*1f70*/ 	.word	0xffffffff


	//   ....[38]....
        /*1f74*/ 	.word	0xffffffff


	//   ....[39]....
        /*1f78*/ 	.word	0xffffffff


	//   ....[40]....
        /*1f7c*/ 	.word	0xffffffff


	//   ....[41]....
        /*1f80*/ 	.word	0xffffffff


	//   ....[42]....
        /*1f84*/ 	.word	0xffffffff


	//   ....[43]....
        /*1f88*/ 	.word	0xffffffff


	//   ....[44]....
        /*1f8c*/ 	.word	0xffffffff


	//   ....[45]....
        /*1f90*/ 	.word	0xffffffff


	//   ....[46]....
        /*1f94*/ 	.word	0xffffffff


	//   ....[47]....
        /*1f98*/ 	.word	0xffffffff


	//   ....[48]....
        /*1f9c*/ 	.word	0xffffffff


	//   ....[49]....
        /*1fa0*/ 	.word	0xffffffff


	//   ....[50]....
        /*1fa4*/ 	.word	0xffffffff


	//   ....[51]....
        /*1fa8*/ 	.word	0xffffffff


	//   ....[52]....
        /*1fac*/ 	.word	0xffffffff


	//   ....[53]....
        /*1fb0*/ 	.word	0xffffffff


	//   ....[54]....
        /*1fb4*/ 	.word	0xffffffff


	//   ....[55]....
        /*1fb8*/ 	.word	0xffffffff


	//   ....[56]....
        /*1fbc*/ 	.word	0xffffffff


	//   ....[57]....
        /*1fc0*/ 	.word	0xffffffff


	//   ....[58]....
        /*1fc4*/ 	.word	0xffffffff


	//   ....[59]....
        /*1fc8*/ 	.word	0xffffffff


	//   ....[60]....
        /*1fcc*/ 	.word	0xffffffff


	//   ....[61]....
        /*1fd0*/ 	.word	0xffffffff


	//   ....[62]....
        /*1fd4*/ 	.word	0xffffffff


	//   ....[63]....
        /*1fd8*/ 	.word	0xffffffff


	//   ....[64]....
        /*1fdc*/ 	.word	0xffffffff


	//   ....[65]....
        /*1fe0*/ 	.word	0xffffffff


	//   ....[66]....
        /*1fe4*/ 	.word	0xffffffff


	//   ....[67]....
        /*1fe8*/ 	.word	0xffffffff


	//   ....[68]....
        /*1fec*/ 	.word	0xffffffff


	//   ....[69]....
        /*1ff0*/ 	.word	0xffffffff


	//   ....[70]....
        /*1ff4*/ 	.word	0xffffffff


	//   ....[71]....
        /*1ff8*/ 	.word	0xffffffff


	//   ....[72]....
        /*1ffc*/ 	.word	0xffffffff


	//   ....[73]....
        /*2000*/ 	.word	0xffffffff


	//   ....[74]....
        /*2004*/ 	.word	0xffffffff


	//   ....[75]....
        /*2008*/ 	.word	0xffffffff


	//   ....[76]....
        /*200c*/ 	.word	0xffffffff


	//   ....[77]....
        /*2010*/ 	.word	0xffffffff


	//   ....[78]....
        /*2014*/ 	.word	0x0500000f


	//----- nvinfo : EIATTR_COOP_GROUP_INSTR_OFFSETS
	.align		4
.L_33:
        /*2018*/ 	.byte	0x04, 0x28
        /*201a*/ 	.short	(.L_35 - .L_34)


	//   ....[0]....
.L_34:
        /*201c*/ 	.word	0x00000820


	//   ....[1]....
        /*2020*/ 	.word	0x00000850


	//   ....[2]....
        /*2024*/ 	.word	0x00000cf0


	//   ....[3]....
        /*2028*/ 	.word	0x00000ee0


	//   ....[4]....
        /*202c*/ 	.word	0x000010b0


	//   ....[5]....
        /*2030*/ 	.word	0x000010f0


	//   ....[6]....
        /*2034*/ 	.word	0x00001a40


	//   ....[7]....
        /*2038*/ 	.word	0x00001a70


	//   ....[8]....
        /*203c*/ 	.word	0x00001af0


	//   ....[9]....
        /*2040*/ 	.word	0x00001b00


	//   ....[10]....
        /*2044*/ 	.word	0x00001b40


	//   ....[11]....
        /*2048*/ 	.word	0x00001b60


	//   ....[12]....
        /*204c*/ 	.word	0x00001ba0


	//   ....[13]....
        /*2050*/ 	.word	0x00001bc0


	//   ....[14]....
        /*2054*/ 	.word	0x00001c00


	//   ....[15]....
        /*2058*/ 	.word	0x00001c20


	//   ....[16]....
        /*205c*/ 	.word	0x00001c90


	//   ....[17]....
        /*2060*/ 	.word	0x00001dc0


	//   ....[18]....
        /*2064*/ 	.word	0x00001e40


	//   ....[19]....
        /*2068*/ 	.word	0x00002420


	//   ....[20]....
        /*206c*/ 	.word	0x00002430


	//   ....[21]....
        /*2070*/ 	.word	0x00002480


	//   ....[22]....
        /*2074*/ 	.word	0x00002490


	//   ....[23]....
        /*2078*/ 	.word	0x000024e0


	//   ....[24]....
        /*207c*/ 	.word	0x000024f0


	//   ....[25]....
        /*2080*/ 	.word	0x00002540


	//   ....[26]....
        /*2084*/ 	.word	0x00002550


	//   ....[27]....
        /*2088*/ 	.word	0x000025a0


	//   ....[28]....
        /*208c*/ 	.word	0x000025b0


	//   ....[29]....
        /*2090*/ 	.word	0x00002640


	//   ....[30]....
        /*2094*/ 	.word	0x00002690


	//   ....[31]....
        /*2098*/ 	.word	0x00002720


	//   ....[32]....
        /*209c*/ 	.word	0x00002740


	//   ....[33]....
        /*20a0*/ 	.word	0x00002750


	//   ....[34]....
        /*20a4*/ 	.word	0x00002760


	//   ....[35]....
        /*20a8*/ 	.word	0x00002770


	//   ....[36]....
        /*20ac*/ 	.word	0x00002780


	//   ....[37]....
        /*20b0*/ 	.word	0x00002ff0


	//   ....[38]....
        /*20b4*/ 	.word	0x00003290


	//   ....[39]....
        /*20b8*/ 	.word	0x00003600


	//   ....[40]....
        /*20bc*/ 	.word	0x00010970


	//   ....[41]....
        /*20c0*/ 	.word	0x00010dd0


	//   ....[42]....
        /*20c4*/ 	.word	0x00011170


	//   ....[43]....
        /*20c8*/ 	.word	0x00012ef0


	//   ....[44]....
        /*20cc*/ 	.word	0x00013600


	//   ....[45]....
        /*20d0*/ 	.word	0x00013ad0


	//   ....[46]....
        /*20d4*/ 	.word	0x00014930


	//   ....[47]....
        /*20d8*/ 	.word	0x00015760


	//   ....[48]....
        /*20dc*/ 	.word	0x00015780


	//   ....[49]....
        /*20e0*/ 	.word	0x000157d0


	//   ....[50]....
        /*20e4*/ 	.word	0x000157f0


	//   ....[51]....
        /*20e8*/ 	.word	0x00015830


	//   ....[52]....
        /*20ec*/ 	.word	0x00015860


	//   ....[53]....
        /*20f0*/ 	.word	0x000158a0


	//   ....[54]....
        /*20f4*/ 	.word	0x000158d0


	//   ....[55]....
        /*20f8*/ 	.word	0x00015910


	//   ....[56]....
        /*20fc*/ 	.word	0x00015940


	//   ....[57]....
        /*2100*/ 	.word	0x000159d0


	//   ....[58]....
        /*2104*/ 	.word	0x00015af0


	//   ....[59]....
        /*2108*/ 	.word	0x00015b10


	//   ....[60]....
        /*210c*/ 	.word	0x00016170


	//   ....[61]....
        /*2110*/ 	.word	0x00016180


	//   ....[62]....
        /*2114*/ 	.word	0x000161d0


	//   ....[63]....
        /*2118*/ 	.word	0x000161e0


	//   ....[64]....
        /*211c*/ 	.word	0x00016230


	//   ....[65]....
        /*2120*/ 	.word	0x00016240


	//   ....[66]....
        /*2124*/ 	.word	0x00016290


	//   ....[67]....
        /*2128*/ 	.word	0x000162a0


	//   ....[68]....
        /*212c*/ 	.word	0x000162f0


	//   ....[69]....
        /*2130*/ 	.word	0x00016300


	//   ....[70]....
        /*2134*/ 	.word	0x00016390


	//   ....[71]....
        /*2138*/ 	.word	0x00016400


	//   ....[72]....
        /*213c*/ 	.word	0x00016490


	//   ....[73]....
        /*2140*/ 	.word	0x000164b0


	//   ....[74]....
        /*2144*/ 	.word	0x000164c0


	//   ....[75]....
        /*2148*/ 	.word	0x000164d0


	//   ....[76]....
        /*214c*/ 	.word	0x000164e0


	//   ....[77]....
        /*2150*/ 	.word	0x000164f0


	//   ....[78]....
        /*2154*/ 	.word	0x000183c0


	//----- nvinfo : EIATTR_REG_RECONFIG
	.align		4
.L_35:
        /*2158*/ 	.byte	0x01, 0x54
	.zero		2


	//----- nvinfo : EIATTR_SYSCALL_OFFSETS
	.align		4
        /*215c*/ 	.byte	0x04, 0x46
        /*215e*/ 	.short	(.L_37 - .L_36)


	//   ....[0]....
.L_36:
        /*2160*/ 	.word	0x0000a1c0


	//   ....[1]....
        /*2164*/ 	.word	0x0000a2b0


	//----- nvinfo : EIATTR_MBARRIER_INSTR_OFFSETS
	.align		4
.L_37:
        /*2168*/ 	.byte	0x04, 0x39
        /*216a*/ 	.short	(.L_39 - .L_38)


	//   ....[0]....
.L_38:
        /*216c*/ 	.word	0x00000bd0
        /*2170*/ 	.word	0x000000ff
        /*2174*/ 	.word	0x00034400
        /*2178*/ 	.short	0x0100
        /*217a*/ 	.byte	0x06
	.zero		1


	//   ....[1]....
        /*217c*/ 	.word	0x00000be0
        /*2180*/ 	.word	0x000000ff
        /*2184*/ 	.word	0x00034440
        /*2188*/ 	.short	0x0100
        /*218a*/ 	.byte	0x06
	.zero		1


	//   ....[2]....
        /*218c*/ 	.word	0x00000bf0
        /*2190*/ 	.word	0x000000ff
        /*2194*/ 	.word	0x00034408
        /*2198*/ 	.short	0x0100
        /*219a*/ 	.byte	0x06
	.zero		1


	//   ....[3]....
        /*219c*/ 	.word	0x00000c00
        /*21a0*/ 	.word	0x000000ff
        /*21a4*/ 	.word	0x00034448
        /*21a8*/ 	.short	0x0100
        /*21aa*/ 	.byte	0x06
	.zero		1


	//   ....[4]....
        /*21ac*/ 	.word	0x00000c10
        /*21b0*/ 	.word	0x000000ff
        /*21b4*/ 	.word	0x00034410
        /*21b8*/ 	.short	0x0100
        /*21ba*/ 	.byte	0x06
	.zero		1


	//   ....[5]....
        /*21bc*/ 	.word	0x00000c20
        /*21c0*/ 	.word	0x000000ff
        /*21c4*/ 	.word	0x00034450
        /*21c8*/ 	.short	0x0100
        /*21ca*/ 	.byte	0x06
	.zero		1


	//   ....[6]....
        /*21cc*/ 	.word	0x00000c30
        /*21d0*/ 	.word	0x000000ff
        /*21d4*/ 	.word	0x00034418
        /*21d8*/ 	.short	0x0100
        /*21da*/ 	.byte	0x06
	.zero		1


	//   ....[7]....
        /*21dc*/ 	.word	0x00000c40
        /*21e0*/ 	.word	0x000000ff
        /*21e4*/ 	.word	0x00034458
        /*21e8*/ 	.short	0x0100
        /*21ea*/ 	.byte	0x06
	.zero		1


	//   ....[8]....
        /*21ec*/ 	.word	0x00000c50
        /*21f0*/ 	.word	0x000000ff
        /*21f4*/ 	.word	0x00034420
        /*21f8*/ 	.short	0x0100
        /*21fa*/ 	.byte	0x06
	.zero		1


	//   ....[9]....
        /*21fc*/ 	.word	0x00000c60
        /*2200*/ 	.word	0x000000ff
        /*2204*/ 	.word	0x00034460
        /*2208*/ 	.short	0x0100
        /*220a*/ 	.byte	0x06
	.zero		1


	//   ....[10]....
        /*220c*/ 	.word	0x00000c70
        /*2210*/ 	.word	0x000000ff
        /*2214*/ 	.word	0x00034428
        /*2218*/ 	.short	0x0100
        /*221a*/ 	.byte	0x06
	.zero		1


	//   ....[11]....
        /*221c*/ 	.word	0x00000c80
        /*2220*/ 	.word	0x000000ff
        /*2224*/ 	.word	0x00034468
        /*2228*/ 	.short	0x0100
        /*222a*/ 	.byte	0x06
	.zero		1


	//   ....[12]....
        /*222c*/ 	.word	0x00000c90
        /*2230*/ 	.word	0x000000ff
        /*2234*/ 	.word	0x00034430
        /*2238*/ 	.short	0x0100
        /*223a*/ 	.byte	0x06
	.zero		1


	//   ....[13]....
        /*223c*/ 	.word	0x00000ca0
        /*2240*/ 	.word	0x000000ff
        /*2244*/ 	.word	0x00034470
        /*2248*/ 	.short	0x0100
        /*224a*/ 	.byte	0x06
	.zero		1


	//   ....[14]....
        /*224c*/ 	.word	0x00000cb0
        /*2250*/ 	.word	0x000000ff
        /*2254*/ 	.word	0x00034438
        /*2258*/ 	.short	0x0100
        /*225a*/ 	.byte	0x06
	.zero		1


	//   ....[15]....
        /*225c*/ 	.word	0x00000cc0
        /*2260*/ 	.word	0x000000ff
        /*2264*/ 	.word	0x00034478
        /*2268*/ 	.short	0x0100
        /*226a*/ 	.byte	0x06
	.zero		1


	//   ....[16]....
        /*226c*/ 	.word	0x00000e50
        /*2270*/ 	.word	0x000000ff
        /*2274*/ 	.word	0x00034480
        /*2278*/ 	.short	0x0100
        /*227a*/ 	.byte	0x06
	.zero		1


	//   ....[17]....
        /*227c*/ 	.word	0x00000e60
        /*2280*/ 	.word	0x000000ff
        /*2284*/ 	.word	0x000344a0
        /*2288*/ 	.short	0x0100
        /*228a*/ 	.byte	0x06
	.zero		1


	//   ....[18]....
        /*228c*/ 	.word	0x00000e70
        /*2290*/ 	.word	0x000000ff
        /*2294*/ 	.word	0x00034488
        /*2298*/ 	.short	0x0100
        /*229a*/ 	.byte	0x06
	.zero		1


	//   ....[19]....
        /*229c*/ 	.word	0x00000e80
        /*22a0*/ 	.word	0x000000ff
        /*22a4*/ 	.word	0x000344a8
        /*22a8*/ 	.short	0x0100
        /*22aa*/ 	.byte	0x06
	.zero		1


	//   ....[20]....
        /*22ac*/ 	.word	0x00000e90
        /*22b0*/ 	.word	0x000000ff
        /*22b4*/ 	.word	0x00034490
        /*22b8*/ 	.short	0x0100
        /*22ba*/ 	.byte	0x06
	.zero		1


	//   ....[21]....
        /*22bc*/ 	.word	0x00000ea0
        /*22c0*/ 	.word	0x000000ff
        /*22c4*/ 	.word	0x000344b0
        /*22c8*/ 	.short	0x0100
        /*22ca*/ 	.byte	0x06
	.zero		1


	//   ....[22]....
        /*22cc*/ 	.word	0x00000eb0
        /*22d0*/ 	.word	0x000000ff
        /*22d4*/ 	.word	0x00034498
        /*22d8*/ 	.short	0x0100
        /*22da*/ 	.byte	0x06
	.zero		1


	//   ....[23]....
        /*22dc*/ 	.word	0x00000ec0
        /*22e0*/ 	.word	0x000000ff
        /*22e4*/ 	.word	0x000344b8
        /*22e8*/ 	.short	0x0100
        /*22ea*/ 	.byte	0x06
	.zero		1


	//   ....[24]....
        /*22ec*/ 	.word	0x00001020
        /*22f0*/ 	.word	0x000000ff
        /*22f4*/ 	.word	0x000344c0
        /*22f8*/ 	.short	0x0100
        /*22fa*/ 	.byte	0x06
	.zero		1


	//   ....[25]....
        /*22fc*/ 	.word	0x00001030
        /*2300*/ 	.word	0x000000ff
        /*2304*/ 	.word	0x000344e0
        /*2308*/ 	.short	0x0100
        /*230a*/ 	.byte	0x06
	.zero		1


	//   ....[26]....
        /*230c*/ 	.word	0x00001040
        /*2310*/ 	.word	0x000000ff
        /*2314*/ 	.word	0x000344c8
        /*2318*/ 	.short	0x0100
        /*231a*/ 	.byte	0x06
	.zero		1


	//   ....[27]....
        /*231c*/ 	.word	0x00001050
        /*2320*/ 	.word	0x000000ff
        /*2324*/ 	.word	0x000344e8
        /*2328*/ 	.short	0x0100
        /*232a*/ 	.byte	0x06
	.zero		1


	//   ....[28]....
        /*232c*/ 	.word	0x00001060
        /*2330*/ 	.word	0x000000ff
        /*2334*/ 	.word	0x000344d0
        /*2338*/ 	.short	0x0100
        /*233a*/ 	.byte	0x06
	.zero		1


	//   ....[29]....
        /*233c*/ 	.word	0x00001070
        /*2340*/ 	.word	0x000000ff
        /*2344*/ 	.word	0x000344f0
        /*2348*/ 	.short	0x0100
        /*234a*/ 	.byte	0x06
	.zero		1


	//   ....[30]....
        /*234c*/ 	.word	0x00001080
        /*2350*/ 	.word	0x000000ff
        /*2354*/ 	.word	0x000344d8
        /*2358*/ 	.short	0x0100
        /*235a*/ 	.byte	0x06
	.zero		1


	//   ....[31]....
        /*235c*/ 	.word	0x00001090
        /*2360*/ 	.word	0x000000ff
        /*2364*/ 	.word	0x000344f8
        /*2368*/ 	.short	0x0100
        /*236a*/ 	.byte	0x06
	.zero		1


	//   ....[32]....
        /*236c*/ 	.word	0x000012b0
        /*2370*/ 	.word	0x000000ff
        /*2374*/ 	.word	0x00034500
        /*2378*/ 	.short	0x0100
        /*237a*/ 	.byte	0x06
	.zero		1


	//   ....[33]....
        /*237c*/ 	.word	0x000012f0
        /*2380*/ 	.word	0x000000ff
        /*2384*/ 	.word	0x00034508
        /*2388*/ 	.short	0x0100
        /*238a*/ 	.byte	0x06
	.zero		1


	//   ....[34]....
        /*238c*/ 	.word	0x00001360
        /*2390*/ 	.word	0x000000ff
        /*2394*/ 	.word	0x00034510
        /*2398*/ 	.short	0x0100
        /*239a*/ 	.byte	0x0b
	.zero		1


	//   ....[35]....
        /*239c*/ 	.word	0x000013a0
        /*23a0*/ 	.word	0x000000ff
        /*23a4*/ 	.word	0x00034518
        /*23a8*/ 	.short	0x0100
        /*23aa*/ 	.byte	0x0b
	.zero		1


	//   ....[36]....
        /*23ac*/ 	.word	0x000013c0
        /*23b0*/ 	.word	0x000000ff
        /*23b4*/ 	.word	0x00034520
        /*23b8*/ 	.short	0x0100
        /*23ba*/ 	.byte	0x0b
	.zero		1


	//   ....[37]....
        /*23bc*/ 	.word	0x000013d0
        /*23c0*/ 	.word	0x000000ff
        /*23c4*/ 	.word	0x00034528
        /*23c8*/ 	.short	0x0100
        /*23ca*/ 	.byte	0x0b
	.zero		1


	//   ....[38]....
        /*23cc*/ 	.word	0x00002d50
        /*23d0*/ 	.word	0x000000ff
        /*23d4*/ 	.word	0x00034400
        /*23d8*/ 	.short	0x010a
        /*23da*/ 	.byte	0x0b
	.zero		1


	//   ....[39]....
        /*23dc*/ 	.word	0x00002e30
        /*23e0*/ 	.word	0x000000ff
        /*23e4*/ 	.word	0x00000000
        /*23e8*/ 	.short	0x0101
        /*23ea*/ 	.byte	0x0b
	.zero		1


	//   ....[40]....
        /*23ec*/ 	.word	0x00003a90
        /*23f0*/ 	.word	0x00000006
        /*23f4*/ 	.word	0x00000000
        /*23f8*/ 	.short	0x010a
        /*23fa*/ 	.byte	0x32
	.zero		1


	//   ....[41]....
        /*23fc*/ 	.word	0x000045d0
        /*2400*/ 	.word	0x000000ff
        /*2404*/ 	.word	0x00034480
        /*2408*/ 	.short	0x010a
        /*240a*/ 	.byte	0x04
	.zero		1


	//   ....[42]....
        /*240c*/ 	.word	0x00004610
        /*2410*/ 	.word	0x000000ff
        /*2414*/ 	.word	0x00034480
        /*2418*/ 	.short	0x010a
        /*241a*/ 	.byte	0x04
	.zero		1


	//   ....[43]....
        /*241c*/ 	.word	0x00006ef0
        /*2420*/ 	.word	0x000000ff
        /*2424*/ 	.word	0x00034480
        /*2428*/ 	.short	0x010a
        /*242a*/ 	.byte	0x07
	.zero		1


	//   ....[44]....
        /*242c*/ 	.word	0x00006f30
        /*2430*/ 	.word	0x000000ff
        /*2434*/ 	.word	0x00034480
        /*2438*/ 	.short	0x010a
        /*243a*/ 	.byte	0x07
	.zero		1


	//   ....[45]....
        /*243c*/ 	.word	0x00009cd0
        /*2440*/ 	.word	0x000000ff
        /*2444*/ 	.word	0x00000000
        /*2448*/ 	.short	0x0101
        /*244a*/ 	.byte	0x07
	.zero		1


	//   ....[46]....
        /*244c*/ 	.word	0x00009dd0
        /*2450*/ 	.word	0x00000000
        /*2454*/ 	.word	0x00000000
        /*2458*/ 	.short	0x0101
        /*245a*/ 	.byte	0x31
	.zero		1


	//   ....[47]....
        /*245c*/ 	.word	0x00009ea0
        /*2460*/ 	.word	0x000000ff
        /*2464*/ 	.word	0x00000000
        /*2468*/ 	.short	0x0101
        /*246a*/ 	.byte	0x10
	.zero		1


	//   ....[48]....
        /*246c*/ 	.word	0x00009ef0
        /*2470*/ 	.word	0x00000006
        /*2474*/ 	.word	0x00000010
        /*2478*/ 	.short	0x010a
        /*247a*/ 	.byte	0x32
	.zero		1


	//   ....[49]....
        /*247c*/ 	.word	0x0000a650
        /*2480*/ 	.word	0x000000ff
        /*2484*/ 	.word	0x000344c0
        /*2488*/ 	.short	0x010a
        /*248a*/ 	.byte	0x2f
	.zero		1


	//   ....[50]....
        /*248c*/ 	.word	0x0000ad30
        /*2490*/ 	.word	0x000000ff
        /*2494*/ 	.word	0x000344c8
        /*2498*/ 	.short	0x010a
        /*249a*/ 	.byte	0x2f
	.zero		1


	//   ....[51]....
        /*249c*/ 	.word	0x0000b280
        /*24a0*/ 	.word	0x000000ff
        /*24a4*/ 	.word	0x00000000
        /*24a8*/ 	.short	0x0101
        /*24aa*/ 	.byte	0x07
	.zero		1


	//   ....[52]....
        /*24ac*/ 	.word	0x0000b2b0
        /*24b0*/ 	.word	0x000000ff
        /*24b4*/ 	.word	0x000344d0
        /*24b8*/ 	.short	0x010a
        /*24ba*/ 	.byte	0x2f
	.zero		1


	//   ....[53]....
        /*24bc*/ 	.word	0x0000b800
        /*24c0*/ 	.word	0x000000ff
        /*24c4*/ 	.word	0x00000000
        /*24c8*/ 	.short	0x0101
        /*24ca*/ 	.byte	0x08
	.zero		1


	//   ....[54]....
        /*24cc*/ 	.word	0x0000b830
        /*24d0*/ 	.word	0x000000ff
        /*24d4*/ 	.word	0x000344d8
        /*24d8*/ 	.short	0x010a
        /*24da*/ 	.byte	0x2f
	.zero		1


	//   ....[55]....
        /*24dc*/ 	.word	0x0000bd80
        /*24e0*/ 	.word	0x000000ff
        /*24e4*/ 	.word	0x00000000
        /*24e8*/ 	.short	0x0101
        /*24ea*/ 	.byte	0x09
	.zero		1


	//   ....[56]....
        /*24ec*/ 	.word	0x0000bdd0
        /*24f0*/ 	.word	0x000000ff
        /*24f4*/ 	.word	0x000344c0
        /*24f8*/ 	.short	0x010a
        /*24fa*/ 	.byte	0x2f
	.zero		1


	//   ....[57]....
        /*24fc*/ 	.word	0x0000c420
        /*2500*/ 	.word	0x000000ff
        /*2504*/ 	.word	0x00000000
        /*2508*/ 	.short	0x0101
        /*250a*/ 	.byte	0x0a
	.zero		1


	//   ....[58]....
        /*250c*/ 	.word	0x0000c450
        /*2510*/ 	.word	0x000000ff
        /*2514*/ 	.word	0x000344c8
        /*2518*/ 	.short	0x010a
        /*251a*/ 	.byte	0x2f
	.zero		1


	//   ....[59]....
        /*251c*/ 	.word	0x0000c980
        /*2520*/ 	.word	0x000000ff
        /*2524*/ 	.word	0x00000000
        /*2528*/ 	.short	0x0101
        /*252a*/ 	.byte	0x07
	.zero		1


	//   ....[60]....
        /*252c*/ 	.word	0x0000c9b0
        /*2530*/ 	.word	0x000000ff
        /*2534*/ 	.word	0x000344d0
        /*2538*/ 	.short	0x010a
        /*253a*/ 	.byte	0x2f
	.zero		1


	//   ....[61]....
        /*253c*/ 	.word	0x0000cee0
        /*2540*/ 	.word	0x000000ff
        /*2544*/ 	.word	0x00000000
        /*2548*/ 	.short	0x0101
        /*254a*/ 	.byte	0x08
	.zero		1


	//   ....[62]....
        /*254c*/ 	.word	0x0000cf10
        /*2550*/ 	.word	0x000000ff
        /*2554*/ 	.word	0x000344d8
        /*2558*/ 	.short	0x010a
        /*255a*/ 	.byte	0x2f
	.zero		1


	//   ....[63]....
        /*255c*/ 	.word	0x0000d440
        /*2560*/ 	.word	0x000000ff
        /*2564*/ 	.word	0x00000000
        /*2568*/ 	.short	0x0101
        /*256a*/ 	.byte	0x09
	.zero		1


	//   ....[64]....
        /*256c*/ 	.word	0x0000d470
        /*2570*/ 	.word	0x000000ff
        /*2574*/ 	.word	0x000344c0
        /*2578*/ 	.short	0x010a
        /*257a*/ 	.byte	0x2f
	.zero		1


	//   ....[65]....
        /*257c*/ 	.word	0x0000daa0
        /*2580*/ 	.word	0x000000ff
        /*2584*/ 	.word	0x00000000
        /*2588*/ 	.short	0x0101
        /*258a*/ 	.byte	0x0a
	.zero		1


	//   ....[66]....
        /*258c*/ 	.word	0x0000dad0
        /*2590*/ 	.word	0x000000ff
        /*2594*/ 	.word	0x000344c8
        /*2598*/ 	.short	0x010a
        /*259a*/ 	.byte	0x2f
	.zero		1


	//   ....[67]....
        /*259c*/ 	.word	0x0000e000
        /*25a0*/ 	.word	0x000000ff
        /*25a4*/ 	.word	0x00000000
        /*25a8*/ 	.short	0x0101
        /*25aa*/ 	.byte	0x07
	.zero		1


	//   ....[68]....
        /*25ac*/ 	.word	0x0000e030
        /*25b0*/ 	.word	0x000000ff
        /*25b4*/ 	.word	0x000344d0
        /*25b8*/ 	.short	0x010a
        /*25ba*/ 	.byte	0x2f
	.zero		1


	//   ....[69]....
        /*25bc*/ 	.word	0x0000e560
        /*25c0*/ 	.word	0x000000ff
        /*25c4*/ 	.word	0x00000000
        /*25c8*/ 	.short	0x0101
        /*25ca*/ 	.byte	0x08
	.zero		1


	//   ....[70]....
        /*25cc*/ 	.word	0x0000e590
        /*25d0*/ 	.word	0x000000ff
        /*25d4*/ 	.word	0x000344d8
        /*25d8*/ 	.short	0x010a
        /*25da*/ 	.byte	0x2f
	.zero		1


	//   ....[71]....
        /*25dc*/ 	.word	0x0000eac0
        /*25e0*/ 	.word	0x000000ff
        /*25e4*/ 	.word	0x00000000
        /*25e8*/ 	.short	0x0101
        /*25ea*/ 	.byte	0x09
	.zero		1


	//   ....[72]....
        /*25ec*/ 	.word	0x0000eaf0
        /*25f0*/ 	.word	0x000000ff
        /*25f4*/ 	.word	0x000344c0
        /*25f8*/ 	.short	0x010a
        /*25fa*/ 	.byte	0x2f
	.zero		1


	//   ....[73]....
        /*25fc*/ 	.word	0x0000f120
        /*2600*/ 	.word	0x000000ff
        /*2604*/ 	.word	0x00000000
        /*2608*/ 	.short	0x0101
        /*260a*/ 	.byte	0x0a
	.zero		1


	//   ....[74]....
        /*260c*/ 	.word	0x0000f150
        /*2610*/ 	.word	0x000000ff
        /*2614*/ 	.word	0x000344c8
        /*2618*/ 	.short	0x010a
        /*261a*/ 	.byte	0x2f
	.zero		1


	//   ....[75]....
        /*261c*/ 	.word	0x0000f680
        /*2620*/ 	.word	0x000000ff
        /*2624*/ 	.word	0x00000000
        /*2628*/ 	.short	0x0101
        /*262a*/ 	.byte	0x07
	.zero		1


	//   ....[76]....
        /*262c*/ 	.word	0x0000f6b0
        /*2630*/ 	.word	0x000000ff
        /*2634*/ 	.word	0x000344d0
        /*2638*/ 	.short	0x010a
        /*263a*/ 	.byte	0x2f
	.zero		1


	//   ....[77]....
        /*263c*/ 	.word	0x0000fbe0
        /*2640*/ 	.word	0x000000ff
        /*2644*/ 	.word	0x00000000
        /*2648*/ 	.short	0x0101
        /*264a*/ 	.byte	0x08
	.zero		1


	//   ....[78]....
        /*264c*/ 	.word	0x0000fc10
        /*2650*/ 	.word	0x000000ff
        /*2654*/ 	.word	0x000344d8
        /*2658*/ 	.short	0x010a
        /*265a*/ 	.byte	0x2f
	.zero		1


	//   ....[79]....
        /*265c*/ 	.word	0x00010150
        /*2660*/ 	.word	0x000000ff
        /*2664*/ 	.word	0x00000000
        /*2668*/ 	.short	0x0101
        /*266a*/ 	.byte	0x09
	.zero		1


	//   ....[80]....
        /*266c*/ 	.word	0x000101d0
        /*2670*/ 	.word	0x000000ff
        /*2674*/ 	.word	0x00034400
        /*2678*/ 	.short	0x010a
        /*267a*/ 	.byte	0x04
	.zero		1


	//   ....[81]....
        /*267c*/ 	.word	0x000102f0
        /*2680*/ 	.word	0x000000ff
        /*2684*/ 	.word	0x00000000
        /*2688*/ 	.short	0x0101
        /*268a*/ 	.byte	0x04
	.zero		1


	//   ....[82]....
        /*268c*/ 	.word	0x000104b0
        /*2690*/ 	.word	0x000000ff
        /*2694*/ 	.word	0x00034400
        /*2698*/ 	.short	0x010a
        /*269a*/ 	.byte	0x04
	.zero		1


	//   ....[83]....
        /*269c*/ 	.word	0x000105d0
        /*26a0*/ 	.word	0x000000ff
        /*26a4*/ 	.word	0x00000000
        /*26a8*/ 	.short	0x0101
        /*26aa*/ 	.byte	0x04
	.zero		1


	//   ....[84]....
        /*26ac*/ 	.word	0x00010a60
        /*26b0*/ 	.word	0x000000ff
        /*26b4*/ 	.word	0x00000000
        /*26b8*/ 	.short	0x0101
        /*26ba*/ 	.byte	0x0a
	.zero		1


	//   ....[85]....
        /*26bc*/ 	.word	0x00010a90
        /*26c0*/ 	.word	0x00000000
        /*26c4*/ 	.word	0x00000000
        /*26c8*/ 	.short	0x0101
        /*26ca*/ 	.byte	0x31
	.zero		1


	//   ....[86]....
        /*26cc*/ 	.word	0x00011270
        /*26d0*/ 	.word	0x000000ff
        /*26d4*/ 	.word	0x00034508
        /*26d8*/ 	.short	0x010a
        /*26da*/ 	.byte	0x06
	.zero		1


	//   ....[87]....
        /*26dc*/ 	.word	0x00011390
        /*26e0*/ 	.word	0x000000ff
        /*26e4*/ 	.word	0x00034400
        /*26e8*/ 	.short	0x010a
        /*26ea*/ 	.byte	0x07
	.zero		1


	//   ....[88]....
        /*26ec*/ 	.word	0x000114b0
        /*26f0*/ 	.word	0x000000ff
        /*26f4*/ 	.word	0x00000000
        /*26f8*/ 	.short	0x0101
        /*26fa*/ 	.byte	0x07
	.zero		1


	//   ....[89]....
        /*26fc*/ 	.word	0x000116a0
        /*2700*/ 	.word	0x000000ff
        /*2704*/ 	.word	0x000344e0
        /*2708*/ 	.short	0x010a
        /*270a*/ 	.byte	0x06
	.zero		1


	//   ....[90]....
        /*270c*/ 	.word	0x00011760
        /*2710*/ 	.word	0x000000ff
        /*2714*/ 	.word	0x000344c0
        /*2718*/ 	.short	0x010b
        /*271a*/ 	.byte	0x06
	.zero		1


	//   ....[91]....
        /*271c*/ 	.word	0x000117c0
        /*2720*/ 	.word	0x000000ff
        /*2724*/ 	.word	0x00000000
        /*2728*/ 	.short	0x0101
        /*272a*/ 	.byte	0x0f
	.zero		1


	//   ....[92]....
        /*272c*/ 	.word	0x000117f0
        /*2730*/ 	.word	0x000000ff
        /*2734*/ 	.word	0x000344e8
        /*2738*/ 	.short	0x010a
        /*273a*/ 	.byte	0x06
	.zero		1


	//   ....[93]....
        /*273c*/ 	.word	0x000118d0
        /*2740*/ 	.word	0x000000ff
        /*2744*/ 	.word	0x000344c8
        /*2748*/ 	.short	0x010b
        /*274a*/ 	.byte	0x06
	.zero		1


	//   ....[94]....
        /*274c*/ 	.word	0x00011930
        /*2750*/ 	.word	0x000000ff
        /*2754*/ 	.word	0x00000000
        /*2758*/ 	.short	0x0101
        /*275a*/ 	.byte	0x07
	.zero		1


	//   ....[95]....
        /*275c*/ 	.word	0x00011960
        /*2760*/ 	.word	0x000000ff
        /*2764*/ 	.word	0x000344f0
        /*2768*/ 	.short	0x010a
        /*276a*/ 	.byte	0x06
	.zero		1


	//   ....[96]....
        /*276c*/ 	.word	0x00011a40
        /*2770*/ 	.word	0x000000ff
        /*2774*/ 	.word	0x000344d0
        /*2778*/ 	.short	0x010b
        /*277a*/ 	.byte	0x06
	.zero		1


	//   ....[97]....
        /*277c*/ 	.word	0x00011aa0
        /*2780*/ 	.word	0x000000ff
        /*2784*/ 	.word	0x00000000
        /*2788*/ 	.short	0x0101
        /*278a*/ 	.byte	0x0e
	.zero		1


	//   ....[98]....
        /*278c*/ 	.word	0x00011ad0
        /*2790*/ 	.word	0x000000ff
        /*2794*/ 	.word	0x000344f8
        /*2798*/ 	.short	0x010a
        /*279a*/ 	.byte	0x06
	.zero		1


	//   ....[99]....
        /*279c*/ 	.word	0x00011bb0
        /*27a0*/ 	.word	0x000000ff
        /*27a4*/ 	.word	0x000344d8
        /*27a8*/ 	.short	0x010b
        /*27aa*/ 	.byte	0x06
	.zero		1


	//   ....[100]....
        /*27ac*/ 	.word	0x00011c20
        /*27b0*/ 	.word	0x000000ff
        /*27b4*/ 	.word	0x00000000
        /*27b8*/ 	.short	0x0101
        /*27ba*/ 	.byte	0x24
	.zero		1


	//   ....[101]....
        /*27bc*/ 	.word	0x00011c60
        /*27c0*/ 	.word	0x000000ff
        /*27c4*/ 	.word	0x000344e0
        /*27c8*/ 	.short	0x010a
        /*27ca*/ 	.byte	0x06
	.zero		1


	//   ....[102]....
        /*27cc*/ 	.word	0x00011d20
        /*27d0*/ 	.word	0x000000ff
        /*27d4*/ 	.word	0x000344c0
        /*27d8*/ 	.short	0x010b
        /*27da*/ 	.byte	0x06
	.zero		1


	//   ....[103]....
        /*27dc*/ 	.word	0x00011d60
        /*27e0*/ 	.word	0x000000ff
        /*27e4*/ 	.word	0x00000000
        /*27e8*/ 	.short	0x0101
        /*27ea*/ 	.byte	0x0f
	.zero		1


	//   ....[104]....
        /*27ec*/ 	.word	0x00011d90
        /*27f0*/ 	.word	0x000000ff
        /*27f4*/ 	.word	0x000344e8
        /*27f8*/ 	.short	0x010a
        /*27fa*/ 	.byte	0x06
	.zero		1


	//   ....[105]....
        /*27fc*/ 	.word	0x00011e60
        /*2800*/ 	.word	0x000000ff
        /*2804*/ 	.word	0x000344c8
        /*2808*/ 	.short	0x010b
        /*280a*/ 	.byte	0x06
	.zero		1


	//   ....[106]....
        /*280c*/ 	.word	0x00011ea0
        /*2810*/ 	.word	0x000000ff
        /*2814*/ 	.word	0x00000000
        /*2818*/ 	.short	0x0101
        /*281a*/ 	.byte	0x07
	.zero		1


	//   ....[107]....
        /*281c*/ 	.word	0x00011ed0
        /*2820*/ 	.word	0x000000ff
        /*2824*/ 	.word	0x000344f0
        /*2828*/ 	.short	0x010a
        /*282a*/ 	.byte	0x06
	.zero		1


	//   ....[108]....
        /*282c*/ 	.word	0x00011fa0
        /*2830*/ 	.word	0x000000ff
        /*2834*/ 	.word	0x000344d0
        /*2838*/ 	.short	0x010b
        /*283a*/ 	.byte	0x06
	.zero		1


	//   ....[109]....
        /*283c*/ 	.word	0x00011fe0
        /*2840*/ 	.word	0x000000ff
        /*2844*/ 	.word	0x00000000
        /*2848*/ 	.short	0x0101
        /*284a*/ 	.byte	0x0e
	.zero		1


	//   ....[110]....
        /*284c*/ 	.word	0x00012010
        /*2850*/ 	.word	0x000000ff
        /*2854*/ 	.word	0x000344f8
        /*2858*/ 	.short	0x010a
        /*285a*/ 	.byte	0x06
	.zero		1


	//   ....[111]....
        /*285c*/ 	.word	0x000120e0
        /*2860*/ 	.word	0x000000ff
        /*2864*/ 	.word	0x000344d8
        /*2868*/ 	.short	0x010b
        /*286a*/ 	.byte	0x06
	.zero		1


	//   ....[112]....
        /*286c*/ 	.word	0x00012120
        /*2870*/ 	.word	0x000000ff
        /*2874*/ 	.word	0x00000000
        /*2878*/ 	.short	0x0101
        /*287a*/ 	.byte	0x24
	.zero		1


	//   ....[113]....
        /*287c*/ 	.word	0x00012160
        /*2880*/ 	.word	0x000000ff
        /*2884*/ 	.word	0x000344e0
        /*2888*/ 	.short	0x010a
        /*288a*/ 	.byte	0x06
	.zero		1


	//   ....[114]....
        /*288c*/ 	.word	0x00012220
        /*2890*/ 	.word	0x000000ff
        /*2894*/ 	.word	0x000344c0
        /*2898*/ 	.short	0x010b
        /*289a*/ 	.byte	0x06
	.zero		1


	//   ....[115]....
        /*289c*/ 	.word	0x00012260
        /*28a0*/ 	.word	0x000000ff
        /*28a4*/ 	.word	0x00000000
        /*28a8*/ 	.short	0x0101
        /*28aa*/ 	.byte	0x0f
	.zero		1


	//   ....[116]....
        /*28ac*/ 	.word	0x00012290
        /*28b0*/ 	.word	0x000000ff
        /*28b4*/ 	.word	0x000344e8
        /*28b8*/ 	.short	0x010a
        /*28ba*/ 	.byte	0x06
	.zero		1


	//   ....[117]....
        /*28bc*/ 	.word	0x00012360
        /*28c0*/ 	.word	0x000000ff
        /*28c4*/ 	.word	0x000344c8
        /*28c8*/ 	.short	0x010b
        /*28ca*/ 	.byte	0x06
	.zero		1


	//   ....[118]....
        /*28cc*/ 	.word	0x000123a0
        /*28d0*/ 	.word	0x000000ff
        /*28d4*/ 	.word	0x00000000
        /*28d8*/ 	.short	0x0101
        /*28da*/ 	.byte	0x07
	.zero		1


	//   ....[119]....
        /*28dc*/ 	.word	0x000123d0
        /*28e0*/ 	.word	0x000000ff
        /*28e4*/ 	.word	0x000344f0
        /*28e8*/ 	.short	0x010a
        /*28ea*/ 	.byte	0x06
	.zero		1


	//   ....[120]....
        /*28ec*/ 	.word	0x000124a0
        /*28f0*/ 	.word	0x000000ff
        /*28f4*/ 	.word	0x000344d0
        /*28f8*/ 	.short	0x010b
        /*28fa*/ 	.byte	0x06
	.zero		1


	//   ....[121]....
        /*28fc*/ 	.word	0x000124e0
        /*2900*/ 	.word	0x000000ff
        /*2904*/ 	.word	0x00000000
        /*2908*/ 	.short	0x0101
        /*290a*/ 	.byte	0x0e
	.zero		1


	//   ....[122]....
        /*290c*/ 	.word	0x00012510
        /*2910*/ 	.word	0x000000ff
        /*2914*/ 	.word	0x000344f8
        /*2918*/ 	.short	0x010a
        /*291a*/ 	.byte	0x06
	.zero		1


	//   ....[123]....
        /*291c*/ 	.word	0x000125e0
        /*2920*/ 	.word	0x000000ff
        /*2924*/ 	.word	0x000344d8
        /*2928*/ 	.short	0x010b
        /*292a*/ 	.byte	0x06
	.zero		1


	//   ....[124]....
        /*292c*/ 	.word	0x00012620
        /*2930*/ 	.word	0x000000ff
        /*2934*/ 	.word	0x00000000
        /*2938*/ 	.short	0x0101
        /*293a*/ 	.byte	0x24
	.zero		1


	//   ....[125]....
        /*293c*/ 	.word	0x00012660
        /*2940*/ 	.word	0x000000ff
        /*2944*/ 	.word	0x000344e0
        /*2948*/ 	.short	0x010a
        /*294a*/ 	.byte	0x06
	.zero		1


	//   ....[126]....
        /*294c*/ 	.word	0x00012720
        /*2950*/ 	.word	0x000000ff
        /*2954*/ 	.word	0x000344c0
        /*2958*/ 	.short	0x010b
        /*295a*/ 	.byte	0x06
	.zero		1


	//   ....[127]....
        /*295c*/ 	.word	0x00012760
        /*2960*/ 	.word	0x000000ff
        /*2964*/ 	.word	0x00000000
        /*2968*/ 	.short	0x0101
        /*296a*/ 	.byte	0x0f
	.zero		1


	//   ....[128]....
        /*296c*/ 	.word	0x00012790
        /*2970*/ 	.word	0x000000ff
        /*2974*/ 	.word	0x000344e8
        /*2978*/ 	.short	0x010a
        /*297a*/ 	.byte	0x06
	.zero		1


	//   ....[129]....
        /*297c*/ 	.word	0x00012870
        /*2980*/ 	.word	0x000000ff
        /*2984*/ 	.word	0x000344c8
        /*2988*/ 	.short	0x010b
        /*298a*/ 	.byte	0x06
	.zero		1


	//   ....[130]....
        /*298c*/ 	.word	0x000128b0
        /*2990*/ 	.word	0x000000ff
        /*2994*/ 	.word	0x00000000
        /*2998*/ 	.short	0x0101
        /*299a*/ 	.byte	0x07
	.zero		1


	//   ....[131]....
        /*299c*/ 	.word	0x000128e0
        /*29a0*/ 	.word	0x000000ff
        /*29a4*/ 	.word	0x000344f0
        /*29a8*/ 	.short	0x010a
        /*29aa*/ 	.byte	0x06
	.zero		1


	//   ....[132]....
        /*29ac*/ 	.word	0x000129c0
        /*29b0*/ 	.word	0x000000ff
        /*29b4*/ 	.word	0x000344d0
        /*29b8*/ 	.short	0x010b
        /*29ba*/ 	.byte	0x06
	.zero		1


	//   ....[133]....
        /*29bc*/ 	.word	0x00012a00
        /*29c0*/ 	.word	0x000000ff
        /*29c4*/ 	.word	0x00000000
        /*29c8*/ 	.short	0x0101
        /*29ca*/ 	.byte	0x0e
	.zero		1


	//   ....[134]....
        /*29cc*/ 	.word	0x00012a30
        /*29d0*/ 	.word	0x000000ff
        /*29d4*/ 	.word	0x000344f8
        /*29d8*/ 	.short	0x010a
        /*29da*/ 	.byte	0x06
	.zero		1


	//   ....[135]....
        /*29dc*/ 	.word	0x00012b10
        /*29e0*/ 	.word	0x000000ff
        /*29e4*/ 	.word	0x000344d8
        /*29e8*/ 	.short	0x010b
        /*29ea*/ 	.byte	0x06
	.zero		1


	//   ....[136]....
        /*29ec*/ 	.word	0x00012b60
        /*29f0*/ 	.word	0x000000ff
        /*29f4*/ 	.word	0x00000000
        /*29f8*/ 	.short	0x0101
        /*29fa*/ 	.byte	0x24
	.zero		1


	//   ....[137]....
        /*29fc*/ 	.word	0x000130b0
        /*2a00*/ 	.word	0x000000ff
        /*2a04*/ 	.word	0x000344e0
        /*2a08*/ 	.short	0x010a
        /*2a0a*/ 	.byte	0x06
	.zero		1


	//   ....[138]....
        /*2a0c*/ 	.word	0x000130f0
        /*2a10*/ 	.word	0x000000ff
        /*2a14*/ 	.word	0x000344e8
        /*2a18*/ 	.short	0x010a
        /*2a1a*/ 	.byte	0x06
	.zero		1


	//   ....[139]....
        /*2a1c*/ 	.word	0x00013130
        /*2a20*/ 	.word	0x000000ff
        /*2a24*/ 	.word	0x000344f0
        /*2a28*/ 	.short	0x010a
        /*2a2a*/ 	.byte	0x06
	.zero		1


	//   ....[140]....
        /*2a2c*/ 	.word	0x000131a0
        /*2a30*/ 	.word	0x00000003
        /*2a34*/ 	.word	0x000344f8
        /*2a38*/ 	.short	0x010a
        /*2a3a*/ 	.byte	0x3f
	.zero		1


	//   ....[141]....
        /*2a3c*/ 	.word	0x00013ec0
        /*2a40*/ 	.word	0x00000008
        /*2a44*/ 	.word	0x000344a0
        /*2a48*/ 	.short	0x010a
        /*2a4a*/ 	.byte	0x3f
	.zero		1


	//   ....[142]....
        /*2a4c*/ 	.word	0x00014140
        /*2a50*/ 	.word	0x000000ff
        /*2a54*/ 	.word	0x00034508
        /*2a58*/ 	.short	0x0101
        /*2a5a*/ 	.byte	0x10
	.zero		1


	//   ....[143]....
        /*2a5c*/ 	.word	0x00014240
        /*2a60*/ 	.word	0x00000003
        /*2a64*/ 	.word	0x00034400
        /*2a68*/ 	.short	0x010a
        /*2a6a*/ 	.byte	0x3f
	.zero		1


	//   ....[144]....
        /*2a6c*/ 	.word	0x00014380
        /*2a70*/ 	.word	0x00000002
        /*2a74*/ 	.word	0x00000000
        /*2a78*/ 	.short	0x0101
        /*2a7a*/ 	.byte	0x3f
	.zero		1


	//   ....[145]....
        /*2a7c*/ 	.word	0x00014bc0
        /*2a80*/ 	.word	0x00000007
        /*2a84*/ 	.word	0x00000000
        /*2a88*/ 	.short	0x010a
        /*2a8a*/ 	.byte	0x3f
	.zero		1


	//   ....[146]....
        /*2a8c*/ 	.word	0x00014c40
        /*2a90*/ 	.word	0x00000009
        /*2a94*/ 	.word	0x00000000
        /*2a98*/ 	.short	0x010a
        /*2a9a*/ 	.byte	0x3f
	.zero		1


	//   ....[147]....
        /*2a9c*/ 	.word	0x00014cd0
        /*2aa0*/ 	.word	0x00000006
        /*2aa4*/ 	.word	0x00000000
        /*2aa8*/ 	.short	0x010a
        /*2aaa*/ 	.byte	0x3f
	.zero		1


	//   ....[148]....
        /*2aac*/ 	.word	0x00014d60
        /*2ab0*/ 	.word	0x00000003
        /*2ab4*/ 	.word	0x00000000
        /*2ab8*/ 	.short	0x010a
        /*2aba*/ 	.byte	0x3f
	.zero		1


	//   ....[149]....
        /*2abc*/ 	.word	0x000169e0
        /*2ac0*/ 	.word	0x0000000c
        /*2ac4*/ 	.word	0x00034440
        /*2ac8*/ 	.short	0x010a
        /*2aca*/ 	.byte	0x3f
	.zero		1


	//   ....[150]....
        /*2acc*/ 	.word	0x00016b00
        /*2ad0*/ 	.word	0x0000000c
        /*2ad4*/ 	.word	0x00034400
        /*2ad8*/ 	.short	0x0101
        /*2ada*/ 	.byte	0x3f
	.zero		1


	//   ....[151]....
        /*2adc*/ 	.word	0x00016bd0
        /*2ae0*/ 	.word	0x00000003
        /*2ae4*/ 	.word	0x00034440
        /*2ae8*/ 	.short	0x010a
        /*2aea*/ 	.byte	0x3f
	.zero		1


	//   ....[152]....
        /*2aec*/ 	.word	0x00016c80
        /*2af0*/ 	.word	0x00000003
        /*2af4*/ 	.word	0x00034440
        /*2af8*/ 	.short	0x010a
        /*2afa*/ 	.byte	0x3f
	.zero		1


	//   ....[153]....
        /*2afc*/ 	.word	0x00016d30
        /*2b00*/ 	.word	0x00000003
        /*2b04*/ 	.word	0x00034440
        /*2b08*/ 	.short	0x010a
        /*2b0a*/ 	.byte	0x3f
	.zero		1


	//   ....[154]....
        /*2b0c*/ 	.word	0x00016de0
        /*2b10*/ 	.word	0x00000003
        /*2b14*/ 	.word	0x00034440
        /*2b18*/ 	.short	0x010a
        /*2b1a*/ 	.byte	0x3f
	.zero		1


	//   ....[155]....
        /*2b1c*/ 	.word	0x00016e90
        /*2b20*/ 	.word	0x00000003
        /*2b24*/ 	.word	0x00034440
        /*2b28*/ 	.short	0x010a
        /*2b2a*/ 	.byte	0x3f
	.zero		1


	//   ....[156]....
        /*2b2c*/ 	.word	0x00016f40
        /*2b30*/ 	.word	0x00000003
        /*2b34*/ 	.word	0x00034440
        /*2b38*/ 	.short	0x010a
        /*2b3a*/ 	.byte	0x3f
	.zero		1


	//   ....[157]....
        /*2b3c*/ 	.word	0x00016ff0
        /*2b40*/ 	.word	0x00000003
        /*2b44*/ 	.word	0x00034440
        /*2b48*/ 	.short	0x010a
        /*2b4a*/ 	.byte	0x3f
	.zero		1


	//   ....[158]....
        /*2b4c*/ 	.word	0x000170a0
        /*2b50*/ 	.word	0x00000003
        /*2b54*/ 	.word	0x00034440
        /*2b58*/ 	.short	0x010a
        /*2b5a*/ 	.byte	0x3f
	.zero		1


	//   ....[159]....
        /*2b5c*/ 	.word	0x00017100
        /*2b60*/ 	.word	0x0000000c
        /*2b64*/ 	.word	0x00034400
        /*2b68*/ 	.short	0x010a
        /*2b6a*/ 	.byte	0x3f
	.zero		1


	//   ....[160]....
        /*2b6c*/ 	.word	0x00017170
        /*2b70*/ 	.word	0x00000000
        /*2b74*/ 	.word	0x00000000
        /*2b78*/ 	.short	0x010a
        /*2b7a*/ 	.byte	0x3f
	.zero		1


	//   ....[161]....
        /*2b7c*/ 	.word	0x000171d0
        /*2b80*/ 	.word	0x00000003
        /*2b84*/ 	.word	0x00034480
        /*2b88*/ 	.short	0x010a
        /*2b8a*/ 	.byte	0x3f
	.zero		1


	//   ....[162]....
        /*2b8c*/ 	.word	0x00017230
        /*2b90*/ 	.word	0x00000007
        /*2b94*/ 	.word	0x00034480
        /*2b98*/ 	.short	0x010a
        /*2b9a*/ 	.byte	0x3f
	.zero		1


	//   ....[163]....
        /*2b9c*/ 	.word	0x000172a0
        /*2ba0*/ 	.word	0x00000002
        /*2ba4*/ 	.word	0x00000010
        /*2ba8*/ 	.short	0x010a
        /*2baa*/ 	.byte	0x3f
	.zero		1


	//   ....[164]....
        /*2bac*/ 	.word	0x00017360
        /*2bb0*/ 	.word	0x00000003
        /*2bb4*/ 	.word	0x000344c0
        /*2bb8*/ 	.short	0x010a
        /*2bba*/ 	.byte	0x3f
	.zero		1


	//   ....[165]....
        /*2bbc*/ 	.word	0x000173c0
        /*2bc0*/ 	.word	0x0000000c
        /*2bc4*/ 	.word	0x000344c8
        /*2bc8*/ 	.short	0x010a
        /*2bca*/ 	.byte	0x3f
	.zero		1


	//   ....[166]....
        /*2bcc*/ 	.word	0x00017420
        /*2bd0*/ 	.word	0x0000000c
        /*2bd4*/ 	.word	0x000344d0
        /*2bd8*/ 	.short	0x010a
        /*2bda*/ 	.byte	0x3f
	.zero		1


	//   ....[167]....
        /*2bdc*/ 	.word	0x00017480
        /*2be0*/ 	.word	0x0000000d
        /*2be4*/ 	.word	0x000344d8
        /*2be8*/ 	.short	0x010a
        /*2bea*/ 	.byte	0x3f
	.zero		1


	//   ....[168]....
        /*2bec*/ 	.word	0x000174e0
        /*2bf0*/ 	.word	0x0000000d
        /*2bf4*/ 	.word	0x000344c0
        /*2bf8*/ 	.short	0x010a
        /*2bfa*/ 	.byte	0x3f
	.zero		1


	//   ....[169]....
        /*2bfc*/ 	.word	0x00017540
        /*2c00*/ 	.word	0x0000000d
        /*2c04*/ 	.word	0x000344c8
        /*2c08*/ 	.short	0x010a
        /*2c0a*/ 	.byte	0x3f
	.zero		1


	//   ....[170]....
        /*2c0c*/ 	.word	0x000175a0
        /*2c10*/ 	.word	0x0000000d
        /*2c14*/ 	.word	0x000344d0
        /*2c18*/ 	.short	0x010a
        /*2c1a*/ 	.byte	0x3f
	.zero		1


	//   ....[171]....
        /*2c1c*/ 	.word	0x00017600
        /*2c20*/ 	.word	0x0000000d
        /*2c24*/ 	.word	0x000344d8
        /*2c28*/ 	.short	0x010a
        /*2c2a*/ 	.byte	0x3f
	.zero		1


	//   ....[172]....
        /*2c2c*/ 	.word	0x00017660
        /*2c30*/ 	.word	0x0000000d
        /*2c34*/ 	.word	0x000344c0
        /*2c38*/ 	.short	0x010a
        /*2c3a*/ 	.byte	0x3f
	.zero		1


	//   ....[173]....
        /*2c3c*/ 	.word	0x000176c0
        /*2c40*/ 	.word	0x0000000d
        /*2c44*/ 	.word	0x000344c8
        /*2c48*/ 	.short	0x010a
        /*2c4a*/ 	.byte	0x3f
	.zero		1


	//   ....[174]....
        /*2c4c*/ 	.word	0x00017720
        /*2c50*/ 	.word	0x0000000d
        /*2c54*/ 	.word	0x000344d0
        /*2c58*/ 	.short	0x010a
        /*2c5a*/ 	.byte	0x3f
	.zero		1


	//   ....[175]....
        /*2c5c*/ 	.word	0x00017780
        /*2c60*/ 	.word	0x0000000d
        /*2c64*/ 	.word	0x000344d8
        /*2c68*/ 	.short	0x010a
        /*2c6a*/ 	.byte	0x3f
	.zero		1


	//   ....[176]....
        /*2c6c*/ 	.word	0x000177e0
        /*2c70*/ 	.word	0x0000000d
        /*2c74*/ 	.word	0x000344c0
        /*2c78*/ 	.short	0x010a
        /*2c7a*/ 	.byte	0x3f
	.zero		1


	//   ....[177]....
        /*2c7c*/ 	.word	0x00017840
        /*2c80*/ 	.word	0x0000000d
        /*2c84*/ 	.word	0x000344c8
        /*2c88*/ 	.short	0x010a
        /*2c8a*/ 	.byte	0x3f
	.zero		1


	//   ....[178]....
        /*2c8c*/ 	.word	0x000178a0
        /*2c90*/ 	.word	0x0000000d
        /*2c94*/ 	.word	0x000344d0
        /*2c98*/ 	.short	0x010a
        /*2c9a*/ 	.byte	0x3f
	.zero		1


	//   ....[179]....
        /*2c9c*/ 	.word	0x00017900
        /*2ca0*/ 	.word	0x0000000d
        /*2ca4*/ 	.word	0x000344d8
        /*2ca8*/ 	.short	0x010a
        /*2caa*/ 	.byte	0x3f
	.zero		1


	//   ....[180]....
        /*2cac*/ 	.word	0x00017960
        /*2cb0*/ 	.word	0x00000003
        /*2cb4*/ 	.word	0x00034400
        /*2cb8*/ 	.short	0x010a
        /*2cba*/ 	.byte	0x3f
	.zero		1


	//   ....[181]....
        /*2cbc*/ 	.word	0x000179c0
        /*2cc0*/ 	.word	0x00000003
        /*2cc4*/ 	.word	0x00034400
        /*2cc8*/ 	.short	0x010a
        /*2cca*/ 	.byte	0x3f
	.zero		1


	//   ....[182]....
        /*2ccc*/ 	.word	0x00017a20
        /*2cd0*/ 	.word	0x00000003
        /*2cd4*/ 	.word	0x00034508
        /*2cd8*/ 	.short	0x010a
        /*2cda*/ 	.byte	0x3f
	.zero		1


	//   ....[183]....
        /*2cdc*/ 	.word	0x00017a80
        /*2ce0*/ 	.word	0x00000006
        /*2ce4*/ 	.word	0x00034400
        /*2ce8*/ 	.short	0x010a
        /*2cea*/ 	.byte	0x3f
	.zero		1


	//   ....[184]....
        /*2cec*/ 	.word	0x00017ae0
        /*2cf0*/ 	.word	0x00000003
        /*2cf4*/ 	.word	0x000344e0
        /*2cf8*/ 	.short	0x010a
        /*2cfa*/ 	.byte	0x3f
	.zero		1


	//   ....[185]....
        /*2cfc*/ 	.word	0x00017b40
        /*2d00*/ 	.word	0x00000003
        /*2d04*/ 	.word	0x000344e8
        /*2d08*/ 	.short	0x010a
        /*2d0a*/ 	.byte	0x3f
	.zero		1


	//   ....[186]....
        /*2d0c*/ 	.word	0x00017ba0
        /*2d10*/ 	.word	0x00000003
        /*2d14*/ 	.word	0x000344f0
        /*2d18*/ 	.short	0x010a
        /*2d1a*/ 	.byte	0x3f
	.zero		1


	//   ....[187]....
        /*2d1c*/ 	.word	0x00017c00
        /*2d20*/ 	.word	0x00000003
        /*2d24*/ 	.word	0x000344f8
        /*2d28*/ 	.short	0x010a
        /*2d2a*/ 	.byte	0x3f
	.zero		1


	//   ....[188]....
        /*2d2c*/ 	.word	0x00017c60
        /*2d30*/ 	.word	0x00000003
        /*2d34*/ 	.word	0x000344e0
        /*2d38*/ 	.short	0x010a
        /*2d3a*/ 	.byte	0x3f
	.zero		1


	//   ....[189]....
        /*2d3c*/ 	.word	0x00017cc0
        /*2d40*/ 	.word	0x00000003
        /*2d44*/ 	.word	0x000344e8
        /*2d48*/ 	.short	0x010a
        /*2d4a*/ 	.byte	0x3f
	.zero		1


	//   ....[190]....
        /*2d4c*/ 	.word	0x00017d20
        /*2d50*/ 	.word	0x00000003
        /*2d54*/ 	.word	0x000344f0
        /*2d58*/ 	.short	0x010a
        /*2d5a*/ 	.byte	0x3f
	.zero		1


	//   ....[191]....
        /*2d5c*/ 	.word	0x00017d80
        /*2d60*/ 	.word	0x00000003
        /*2d64*/ 	.word	0x000344f8
        /*2d68*/ 	.short	0x010a
        /*2d6a*/ 	.byte	0x3f
	.zero		1


	//   ....[192]....
        /*2d6c*/ 	.word	0x00017de0
        /*2d70*/ 	.word	0x00000003
        /*2d74*/ 	.word	0x000344e0
        /*2d78*/ 	.short	0x010a
        /*2d7a*/ 	.byte	0x3f
	.zero		1


	//   ....[193]....
        /*2d7c*/ 	.word	0x00017e40
        /*2d80*/ 	.word	0x00000003
        /*2d84*/ 	.word	0x000344e8
        /*2d88*/ 	.short	0x010a
        /*2d8a*/ 	.byte	0x3f
	.zero		1


	//   ....[194]....
        /*2d8c*/ 	.word	0x00017ea0
        /*2d90*/ 	.word	0x00000003
        /*2d94*/ 	.word	0x000344f0
        /*2d98*/ 	.short	0x010a
        /*2d9a*/ 	.byte	0x3f
	.zero		1


	//   ....[195]....
        /*2d9c*/ 	.word	0x00017f00
        /*2da0*/ 	.word	0x00000003
        /*2da4*/ 	.word	0x000344f8
        /*2da8*/ 	.short	0x010a
        /*2daa*/ 	.byte	0x3f
	.zero		1


	//   ....[196]....
        /*2dac*/ 	.word	0x00017f60
        /*2db0*/ 	.word	0x00000003
        /*2db4*/ 	.word	0x000344e0
        /*2db8*/ 	.short	0x010a
        /*2dba*/ 	.byte	0x3f
	.zero		1


	//   ....[197]....
        /*2dbc*/ 	.word	0x00017fc0
        /*2dc0*/ 	.word	0x00000003
        /*2dc4*/ 	.word	0x000344e8
        /*2dc8*/ 	.short	0x010a
        /*2dca*/ 	.byte	0x3f
	.zero		1


	//   ....[198]....
        /*2dcc*/ 	.word	0x00018020
        /*2dd0*/ 	.word	0x00000003
        /*2dd4*/ 	.word	0x000344f0
        /*2dd8*/ 	.short	0x010a
        /*2dda*/ 	.byte	0x3f
	.zero		1


	//   ....[199]....
        /*2ddc*/ 	.word	0x00018080
        /*2de0*/ 	.word	0x00000003
        /*2de4*/ 	.word	0x000344f8
        /*2de8*/ 	.short	0x010a
        /*2dea*/ 	.byte	0x3f
	.zero		1


	//   ....[200]....
        /*2dec*/ 	.word	0x000180e0
        /*2df0*/ 	.word	0x00000003
        /*2df4*/ 	.word	0x000344e0
        /*2df8*/ 	.short	0x010a
        /*2dfa*/ 	.byte	0x3f
	.zero		1


	//   ....[201]....
        /*2dfc*/ 	.word	0x00018140
        /*2e00*/ 	.word	0x00000003
        /*2e04*/ 	.word	0x000344e8
        /*2e08*/ 	.short	0x010a
        /*2e0a*/ 	.byte	0x3f
	.zero		1


	//   ....[202]....
        /*2e0c*/ 	.word	0x000181a0
        /*2e10*/ 	.word	0x00000003
        /*2e14*/ 	.word	0x000344f0
        /*2e18*/ 	.short	0x010a
        /*2e1a*/ 	.byte	0x3f
	.zero		1


	//   ....[203]....
        /*2e1c*/ 	.word	0x00018270
        /*2e20*/ 	.word	0x00000008
        /*2e24*/ 	.word	0x000344a0
        /*2e28*/ 	.short	0x010a
        /*2e2a*/ 	.byte	0x3f
	.zero		1


	//   ....[204]....
        /*2e2c*/ 	.word	0x000182c0
        /*2e30*/ 	.word	0x00000003
        /*2e34*/ 	.word	0x00034400
        /*2e38*/ 	.short	0x010a
        /*2e3a*/ 	.byte	0x3f
	.zero		1


	//   ....[205]....
        /*2e3c*/ 	.word	0x000184d0
        /*2e40*/ 	.word	0x00000007
        /*2e44*/ 	.word	0x00000000
        /*2e48*/ 	.short	0x010a
        /*2e4a*/ 	.byte	0x3f
	.zero		1


	//   ....[206]....
        /*2e4c*/ 	.word	0x00018520
        /*2e50*/ 	.word	0x00000009
        /*2e54*/ 	.word	0x00000000
        /*2e58*/ 	.short	0x010a
        /*2e5a*/ 	.byte	0x3f
	.zero		1


	//   ....[207]....
        /*2e5c*/ 	.word	0x00018570
        /*2e60*/ 	.word	0x00000006
        /*2e64*/ 	.word	0x00000000
        /*2e68*/ 	.short	0x010a
        /*2e6a*/ 	.byte	0x3f
	.zero		1


	//   ....[208]....
        /*2e6c*/ 	.word	0x000185c0
        /*2e70*/ 	.word	0x0000000c
        /*2e74*/ 	.word	0x00034440
        /*2e78*/ 	.short	0x010a
        /*2e7a*/ 	.byte	0x3f
	.zero		1


	//   ....[209]....
        /*2e7c*/ 	.word	0x00018610
        /*2e80*/ 	.word	0x00000003
        /*2e84*/ 	.word	0x00034440
        /*2e88*/ 	.short	0x010a
        /*2e8a*/ 	.byte	0x3f
	.zero		1


	//   ....[210]....
        /*2e8c*/ 	.word	0x00018660
        /*2e90*/ 	.word	0x00000003
        /*2e94*/ 	.word	0x00034440
        /*2e98*/ 	.short	0x010a
        /*2e9a*/ 	.byte	0x3f
	.zero		1


	//   ....[211]....
        /*2e9c*/ 	.word	0x000186b0
        /*2ea0*/ 	.word	0x00000003
        /*2ea4*/ 	.word	0x00034440
        /*2ea8*/ 	.short	0x010a
        /*2eaa*/ 	.byte	0x3f
	.zero		1


	//   ....[212]....
        /*2eac*/ 	.word	0x00018700
        /*2eb0*/ 	.word	0x00000003
        /*2eb4*/ 	.word	0x00034440
        /*2eb8*/ 	.short	0x010a
        /*2eba*/ 	.byte	0x3f
	.zero		1


	//   ....[213]....
        /*2ebc*/ 	.word	0x00018750
        /*2ec0*/ 	.word	0x00000003
        /*2ec4*/ 	.word	0x00034440
        /*2ec8*/ 	.short	0x010a
        /*2eca*/ 	.byte	0x3f
	.zero		1


	//   ....[214]....
        /*2ecc*/ 	.word	0x000187a0
        /*2ed0*/ 	.word	0x00000003
        /*2ed4*/ 	.word	0x00034440
        /*2ed8*/ 	.short	0x010a
        /*2eda*/ 	.byte	0x3f
	.zero		1


	//   ....[215]....
        /*2edc*/ 	.word	0x000187f0
        /*2ee0*/ 	.word	0x00000003
        /*2ee4*/ 	.word	0x00034440
        /*2ee8*/ 	.short	0x010a
        /*2eea*/ 	.byte	0x3f
	.zero		1


	//----- nvinfo : EIATTR_NUM_MBARRIERS
	.align		4
.L_39:
        /*2eec*/ 	.byte	0x03, 0x38
        /*2eee*/ 	.short	0x0026


	//----- nvinfo : EIATTR_EXIT_INSTR_OFFSETS
	.align		4
        /*2ef0*/ 	.byte	0x04, 0x1c
        /*2ef2*/ 	.short	(.L_41 - .L_40)


	//   ....[0]....
.L_40:
        /*2ef4*/ 	.word	0x00002c10


	//   ....[1]....
        /*2ef8*/ 	.word	0x00002e40


	//   ....[2]....
        /*2efc*/ 	.word	0x00002fa0


	//   ....[3]....
        /*2f00*/ 	.word	0x00010ab0


	//   ....[4]....
        /*2f04*/ 	.word	0x00010b50


	//   ....[5]....
        /*2f08*/ 	.word	0x000131f0


	//   ....[6]....
        /*2f0c*/ 	.word	0x00014db0


	//   ....[7]....
        /*2f10*/ 	.word	0x000170d0


	//----- nvinfo : EIATTR_MAX_THREADS
	.align		4
.L_41:
        /*2f14*/ 	.byte	0x04, 0x05
        /*2f16*/ 	.short	(.L_43 - .L_42)
.L_42:
        /*2f18*/ 	.word	0x00000180
        /*2f1c*/ 	.word	0x00000001
        /*2f20*/ 	.word	0x00000001


	//----- nvinfo : EIATTR_CRS_STACK_SIZE
	.align		4
.L_43:
        /*2f24*/ 	.byte	0x04, 0x1e
        /*2f26*/ 	.short	(.L_45 - .L_44)
.L_44:
        /*2f28*/ 	.word	0x00000000


	//----- nvinfo : EIATTR_CBANK_PARAM_SIZE
	.align		4
.L_45:
        /*2f2c*/ 	.byte	0x03, 0x19
        /*2f2e*/ 	.short	0x0770


	//----- nvinfo : EIATTR_PARAM_CBANK
	.align		4
        /*2f30*/ 	.byte	0x04, 0x0a
        /*2f32*/ 	.short	(.L_47 - .L_46)
	.align		4
.L_46:
        /*2f34*/ 	.word	index@(.nv.constant0._ZN7cutlass13device_kernelINS_4gemm6kernel13GemmUniversalINS1_17GroupProblemShapeIN4cute5tupleIJiiiEEEEENS1_10collective13CollectiveMmaINS1_39MainloopSm90ArrayTmaGmmaWarpSpecializedILi4ENS6_IJNS5_1CILi1EEESD_SD_EEENS1_40KernelPtrArrayTmaWarpSpecializedPingpongEEENS6_IJNSC_ILi256EEENSC_ILi128EEENSC_ILi64EEEEEENS_10bfloat16_tEPNS6_IJlSD_NSC_ILi0EEEEEESL_SO_NS5_8TiledMMAINS5_8MMA_AtomIJNS5_4SM904GMMA28MMA_64x128x16_F32BF16BF16_SSILNSS_5MajorE0ELSU_0ELNSS_7ScaleInE1ELSV_1EEEEEENS5_6LayoutISE_NS6_IJSM_SM_SM_EEEEENS6_IJNS5_10UnderscoreES11_S11_EEEEENS5_13SM90_TMA_LOADENS5_14ComposedLayoutINS5_7SwizzleILi3ELi4ELi3EEENS5_18smem_ptr_flag_bitsILi16EEENSY_INS6_IJNSC_ILi8EEESJ_EEENS6_IJSJ_SD_EEEEEEEvNS5_8identityES14_S1E_vS1F_EENS_8epilogue10collective18CollectiveEpilogueINS1H_30Sm90PtrArrayTmaWarpSpecializedILi4ELi2ELi16ELb1ELb0ELi2EEEJSK_NS6_IJSJ_NSC_ILi32EEEEEENS_6half_tEPNS6_IJSD_lSM_EEES1O_S1Q_NS1H_6fusion15FusionCallbacksIS1L_NS1R_17LinearCombinationIS1O_fS1O_fLNS_15FloatRoundStyleE2EEESK_S1N_JEEES14_NS15_IS17_S19_NSY_INS6_IJSJ_S1A_EEENS6_IJSD_SJ_EEEEEEENS5_17SM75_U16x8_LDSM_TENS5_14SM90_TMA_STOREES20_NS5_17SM90_U16x8_STSM_TENS5_9Copy_AtomIJNS5_17SM90_U32x4_STSM_NES1O_EEEvEEEvvEEEEvNT_6ParamsE)
        /*2f38*/ 	.short	0x0210
        /*2f3a*/ 	.short	0x0770


	//----- nvinfo : EIATTR_SW_WAR
	.align		4
.L_47:
        /*2f3c*/ 	.byte	0x04, 0x36
        /*2f3e*/ 	.short	(.L_49 - .L_48)
.L_48:
        /*2f40*/ 	.word	0x00000008
.L_49:


//--------------------- .nv.callgraph             --------------------------
	.section	.nv.callgraph,"",@"SHT_CUDA_CALLGRAPH"
	.align	4
	.sectionentsize	8
	.align		4
        /*0000*/ 	.word	0x00000000
	.align		4
        /*0004*/ 	.word	0xffffffff
	.align		4
        /*0008*/ 	.word	index@(_ZN7cutlass13device_kernelINS_4gemm6kernel13GemmUniversalINS1_17GroupProblemShapeIN4cute5tupleIJiiiEEEEENS1_10collective13CollectiveMmaINS1_39MainloopSm90ArrayTmaGmmaWarpSpecializedILi4ENS6_IJNS5_1CILi1EEESD_SD_EEENS1_40KernelPtrArrayTmaWarpSpecializedPingpongEEENS6_IJNSC_ILi256EEENSC_ILi128EEENSC_ILi64EEEEEENS_10bfloat16_tEPNS6_IJlSD_NSC_ILi0EEEEEESL_SO_NS5_8TiledMMAINS5_8MMA_AtomIJNS5_4SM904GMMA28MMA_64x128x16_F32BF16BF16_SSILNSS_5MajorE0ELSU_0ELNSS_7ScaleInE1ELSV_1EEEEEENS5_6LayoutISE_NS6_IJSM_SM_SM_EEEEENS6_IJNS5_10UnderscoreES11_S11_EEEEENS5_13SM90_TMA_LOADENS5_14ComposedLayoutINS5_7SwizzleILi3ELi4ELi3EEENS5_18smem_ptr_flag_bitsILi16EEENSY_INS6_IJNSC_ILi8EEESJ_EEENS6_IJSJ_SD_EEEEEEEvNS5_8identityES14_S1E_vS1F_EENS_8epilogue10collective18CollectiveEpilogueINS1H_30Sm90PtrArrayTmaWarpSpecializedILi4ELi2ELi16ELb1ELb0ELi2EEEJSK_NS6_IJSJ_NSC_ILi32EEEEEENS_6half_tEPNS6_IJSD_lSM_EEES1O_S1Q_NS1H_6fusion15FusionCallbacksIS1L_NS1R_17LinearCombinationIS1O_fS1O_fLNS_15FloatRoundStyleE2EEESK_S1N_JEEES14_NS15_IS17_S19_NSY_INS6_IJSJ_S1A_EEENS6_IJSD_SJ_EEEEEEENS5_17SM75_U16x8_LDSM_TENS5_14SM90_TMA_STOREES20_NS5_17SM90_U16x8_STSM_TENS5_9Copy_AtomIJNS5_17SM90_U32x4_STSM_NES1O_EEEvEEEvvEEEEvNT_6ParamsE)
	.align		4
        /*000c*/ 	.word	index@(__assertfail)
	.align		4
        /*0010*/ 	.word	0x00000000
	.align		4
        /*0014*/ 	.word	0xfffffffe
	.align		4
        /*0018*/ 	.word	0x00000000
	.align		4
        /*001c*/ 	.word	0xfffffffd
	.align		4
        /*0020*/ 	.word	0x00000000
	.align		4
        /*0024*/ 	.word	0xfffffffc


//--------------------- .nv.constant4             --------------------------
	.section	.nv.constant4,"a",@progbits
	.align	8
	.align		8
.nv.constant4:
        /*0000*/ 	.dword	__assertfail
	.align		8
        /*0008*/ 	.dword	__unnamed_1
	.align		8
        /*0010*/ 	.dword	_ZN39_INTERNAL_159a7941_4_k_cu_f49e6a65_24654cuda3std3__45__cpo5beginE
	.align		8
        /*0018*/ 	.dword	_ZN39_INTERNAL_159a7941_4_k_cu_f49e6a65_24654cuda3std3__45__cpo3endE
	.align		8
        /*0020*/ 	.dword	_ZN39_INTERNAL_159a7941_4_k_cu_f49e6a65_24654cuda3std3__45__cpo6cbeginE
	.align		8
        /*0028*/ 	.dword	_ZN39_INTERNAL_159a7941_4_k_cu_f49e6a65_24654cuda3std3__45__cpo4cendE
	.align		8
        /*0030*/ 	.dword	_ZN39_INTERNAL_159a7941_4_k_cu_f49e6a65_24654cuda3std3__441_GLOBAL__N__159a7941_4_k_cu_f49e6a65_24656ignoreE
	.align		8
        /*0038*/ 	.dword	_ZN39_INTERNAL_159a7941_4_k_cu_f49e6a65_24654cuda3std3__419piecewise_constructE
	.align		8
        /*0040*/ 	.dword	_ZN39_INTERNAL_159a7941_4_k_cu_f49e6a65_24654cuda3std3__48in_placeE
	.align		8
        /*0048*/ 	.dword	_ZN39_INTERNAL_159a7941_4_k_cu_f49e6a65_24654cuda3std6ranges3__45__cpo4swapE
	.align		8
        /*0050*/ 	.dword	_ZN39_INTERNAL_159a7941_4_k_cu_f49e6a65_24654cuda3std6ranges3__45__cpo9iter_moveE
	.align		8
        /*0058*/ 	.dword	_ZN39_INTERNAL_159a7941_4_k_cu_f49e6a65_24654cute7productE
	.align		8
        /*0060*/ 	.dword	_ZN39_INTERNAL_159a7941_4_k_cu_f49e6a65_24654cute1_E
	.align		8
        /*0068*/ 	.dword	$str$24
	.align		8
        /*0070*/ 	.dword	$str$25


//--------------------- .text._ZN7cutlass13device_kernelINS_4gemm6kernel13GemmUniversalINS1_17GroupProblemShapeIN4cute5tupleIJiiiEEEEENS1_10collective13CollectiveMmaINS1_39MainloopSm90ArrayTmaGmmaWarpSpecializedILi4ENS6_IJNS5_1CILi1EEESD_SD_EEENS1_40KernelPtrArrayTmaWarpSpecializedPingpongEEENS6_IJNSC_ILi256EEENSC_ILi128EEENSC_ILi64EEEEEENS_10bfloat16_tEPNS6_IJlSD_NSC_ILi0EEEEEESL_SO_NS5_8TiledMMAINS5_8MMA_AtomIJNS5_4SM904GMMA28MMA_64x128x16_F32BF16BF16_SSILNSS_5MajorE0ELSU_0ELNSS_7ScaleInE1ELSV_1EEEEEENS5_6LayoutISE_NS6_IJSM_SM_SM_EEEEENS6_IJNS5_10UnderscoreES11_S11_EEEEENS5_13SM90_TMA_LOADENS5_14ComposedLayoutINS5_7SwizzleILi3ELi4ELi3EEENS5_18smem_ptr_flag_bitsILi16EEENSY_INS6_IJNSC_ILi8EEESJ_EEENS6_IJSJ_SD_EEEEEEEvNS5_8identityES14_S1E_vS1F_EENS_8epilogue10collective18CollectiveEpilogueINS1H_30Sm90PtrArrayTmaWarpSpecializedILi4ELi2ELi16ELb1ELb0ELi2EEEJSK_NS6_IJSJ_NSC_ILi32EEEEEENS_6half_tEPNS6_IJSD_lSM_EEES1O_S1Q_NS1H_6fusion15FusionCallbacksIS1L_NS1R_17LinearCombinationIS1O_fS1O_fLNS_15FloatRoundStyleE2EEESK_S1N_JEEES14_NS15_IS17_S19_NSY_INS6_IJSJ_S1A_EEENS6_IJSD_SJ_EEEEEEENS5_17SM75_U16x8_LDSM_TENS5_14SM90_TMA_STOREES20_NS5_17SM90_U16x8_STSM_TENS5_9Copy_AtomIJNS5_17SM90_U32x4_STSM_NES1O_EEEvEEEvvEEEEvNT_6ParamsE --------------------------
	.section	.text._ZN7cutlass13device_kernelINS_4gemm6kernel13GemmUniversalINS1_17GroupProblemShapeIN4cute5tupleIJiiiEEEEENS1_10collective13CollectiveMmaINS1_39MainloopSm90ArrayTmaGmmaWarpSpecializedILi4ENS6_IJNS5_1CILi1EEESD_SD_EEENS1_40KernelPtrArrayTmaWarpSpecializedPingpongEEENS6_IJNSC_ILi256EEENSC_ILi128EEENSC_ILi64EEEEEENS_10bfloat16_tEPNS6_IJlSD_NSC_ILi0EEEEEESL_SO_NS5_8TiledMMAINS5_8MMA_AtomIJNS5_4SM904GMMA28MMA_64x128x16_F32BF16BF16_SSILNSS_5MajorE0ELSU_0ELNSS_7ScaleInE1ELSV_1EEEEEENS5_6LayoutISE_NS6_IJSM_SM_SM_EEEEENS6_IJNS5_10UnderscoreES11_S11_EEEEENS5_13SM90_TMA_LOADENS5_14ComposedLayoutINS5_7SwizzleILi3ELi4ELi3EEENS5_18smem_ptr_flag_bitsILi16EEENSY_INS6_IJNSC_ILi8EEESJ_EEENS6_IJSJ_SD_EEEEEEEvNS5_8identityES14_S1E_vS1F_EENS_8epilogue10collective18CollectiveEpilogueINS1H_30Sm90PtrArrayTmaWarpSpecializedILi4ELi2ELi16ELb1ELb0ELi2EEEJSK_NS6_IJSJ_NSC_ILi32EEEEEENS_6half_tEPNS6_IJSD_lSM_EEES1O_S1Q_NS1H_6fusion15FusionCallbacksIS1L_NS1R_17LinearCombinationIS1O_fS1O_fLNS_15FloatRoundStyleE2EEESK_S1N_JEEES14_NS15_IS17_S19_NSY_INS6_IJSJ_S1A_EEENS6_IJSD_SJ_EEEEEEENS5_17SM75_U16x8_LDSM_TENS5_14SM90_TMA_STOREES20_NS5_17SM90_U16x8_STSM_TENS5_9Copy_AtomIJNS5_17SM90_U32x4_STSM_NES1O_EEEvEEEvvEEEEvNT_6ParamsE,"ax",@progbits
	.align	128
.text._ZN7cutlass13device_kernelINS_4gemm6kernel13GemmUniversalINS1_17GroupProblemShapeIN4cute5tupleIJiiiEEEEENS1_10collective13CollectiveMmaINS1_39MainloopSm90ArrayTmaGmmaWarpSpecializedILi4ENS6_IJNS5_1CILi1EEESD_SD_EEENS1_40KernelPtrArrayTmaWarpSpecializedPingpongEEENS6_IJNSC_ILi256EEENSC_ILi128EEENSC_ILi64EEEEEENS_10bfloat16_tEPNS6_IJlSD_NSC_ILi0EEEEEESL_SO_NS5_8TiledMMAINS5_8MMA_AtomIJNS5_4SM904GMMA28MMA_64x128x16_F32BF16BF16_SSILNSS_5MajorE0ELSU_0ELNSS_7ScaleInE1ELSV_1EEEEEENS5_6LayoutISE_NS6_IJSM_SM_SM_EEEEENS6_IJNS5_10UnderscoreES11_S11_EEEEENS5_13SM90_TMA_LOADENS5_14ComposedLayoutINS5_7SwizzleILi3ELi4ELi3EEENS5_18smem_ptr_flag_bitsILi16EEENSY_INS6_IJNSC_ILi8EEESJ_EEENS6_IJSJ_SD_EEEEEEEvNS5_8identityES14_S1E_vS1F_EENS_8epilogue10collective18CollectiveEpilogueINS1H_30Sm90PtrArrayTmaWarpSpecializedILi4ELi2ELi16ELb1ELb0ELi2EEEJSK_NS6_IJSJ_NSC_ILi32EEEEEENS_6half_tEPNS6_IJSD_lSM_EEES1O_S1Q_NS1H_6fusion15FusionCallbacksIS1L_NS1R_17LinearCombinationIS1O_fS1O_fLNS_15FloatRoundStyleE2EEESK_S1N_JEEES14_NS15_IS17_S19_NSY_INS6_IJSJ_S1A_EEENS6_IJSD_SJ_EEEEEEENS5_17SM75_U16x8_LDSM_TENS5_14SM90_TMA_STOREES20_NS5_17SM90_U16x8_STSM_TENS5_9Copy_AtomIJNS5_17SM90_U32x4_STSM_NES1O_EEEvEEEvvEEEEvNT_6ParamsE:
        .type           _ZN7cutlass13device_kernelINS_4gemm6kernel13GemmUniversalINS1_17GroupProblemShapeIN4cute5tupleIJiiiEEEEENS1_10collective13CollectiveMmaINS1_39MainloopSm90ArrayTmaGmmaWarpSpecializedILi4ENS6_IJNS5_1CILi1EEESD_SD_EEENS1_40KernelPtrArrayTmaWarpSpecializedPingpongEEENS6_IJNSC_ILi256EEENSC_ILi128EEENSC_ILi64EEEEEENS_10bfloat16_tEPNS6_IJlSD_NSC_ILi0EEEEEESL_SO_NS5_8TiledMMAINS5_8MMA_AtomIJNS5_4SM904GMMA28MMA_64x128x16_F32BF16BF16_SSILNSS_5MajorE0ELSU_0ELNSS_7ScaleInE1ELSV_1EEEEEENS5_6LayoutISE_NS6_IJSM_SM_SM_EEEEENS6_IJNS5_10UnderscoreES11_S11_EEEEENS5_13SM90_TMA_LOADENS5_14ComposedLayoutINS5_7SwizzleILi3ELi4ELi3EEENS5_18smem_ptr_flag_bitsILi16EEENSY_INS6_IJNSC_ILi8EEESJ_EEENS6_IJSJ_SD_EEEEEEEvNS5_8identityES14_S1E_vS1F_EENS_8epilogue10collective18CollectiveEpilogueINS1H_30Sm90PtrArrayTmaWarpSpecializedILi4ELi2ELi16ELb1ELb0ELi2EEEJSK_NS6_IJSJ_NSC_ILi32EEEEEENS_6half_tEPNS6_IJSD_lSM_EEES1O_S1Q_NS1H_6fusion15FusionCallbacksIS1L_NS1R_17LinearCombinationIS1O_fS1O_fLNS_15FloatRoundStyleE2EEESK_S1N_JEEES14_NS15_IS17_S19_NSY_INS6_IJSJ_S1A_EEENS6_IJSD_SJ_EEEEEEENS5_17SM75_U16x8_LDSM_TENS5_14SM90_TMA_STOREES20_NS5_17SM90_U16x8_STSM_TENS5_9Copy_AtomIJNS5_17SM90_U32x4_STSM_NES1O_EEEvEEEvvEEEEvNT_6ParamsE,@function
        .size           _ZN7cutlass13device_kernelINS_4gemm6kernel13GemmUniversalINS1_17GroupProblemShapeIN4cute5tupleIJiiiEEEEENS1_10collective13CollectiveMmaINS1_39MainloopSm90ArrayTmaGmmaWarpSpecializedILi4ENS6_IJNS5_1CILi1EEESD_SD_EEENS1_40KernelPtrArrayTmaWarpSpecializedPingpongEEENS6_IJNSC_ILi256EEENSC_ILi128EEENSC_ILi64EEEEEENS_10bfloat16_tEPNS6_IJlSD_NSC_ILi0EEEEEESL_SO_NS5_8TiledMMAINS5_8MMA_AtomIJNS5_4SM904GMMA28MMA_64x128x16_F32BF16BF16_SSILNSS_5MajorE0ELSU_0ELNSS_7ScaleInE1ELSV_1EEEEEENS5_6LayoutISE_NS6_IJSM_SM_SM_EEEEENS6_IJNS5_10UnderscoreES11_S11_EEEEENS5_13SM90_TMA_LOADENS5_14ComposedLayoutINS5_7SwizzleILi3ELi4ELi3EEENS5_18smem_ptr_flag_bitsILi16EEENSY_INS6_IJNSC_ILi8EEESJ_EEENS6_IJSJ_SD_EEEEEEEvNS5_8identityES14_S1E_vS1F_EENS_8epilogue10collective18CollectiveEpilogueINS1H_30Sm90PtrArrayTmaWarpSpecializedILi4ELi2ELi16ELb1ELb0ELi2EEEJSK_NS6_IJSJ_NSC_ILi32EEEEEENS_6half_tEPNS6_IJSD_lSM_EEES1O_S1Q_NS1H_6fusion15FusionCallbacksIS1L_NS1R_17LinearCombinationIS1O_fS1O_fLNS_15FloatRoundStyleE2EEESK_S1N_JEEES14_NS15_IS17_S19_NSY_INS6_IJSJ_S1A_EEENS6_IJSD_SJ_EEEEEEENS5_17SM75_U16x8_LDSM_TENS5_14SM90_TMA_STOREES20_NS5_17SM90_U16x8_STSM_TENS5_9Copy_AtomIJNS5_17SM90_U32x4_STSM_NES1O_EEEvEEEvvEEEEvNT_6ParamsE,(.L_x_429 - _ZN7cutlass13device_kernelINS_4gemm6kernel13GemmUniversalINS1_17GroupProblemShapeIN4cute5tupleIJiiiEEEEENS1_10collective13CollectiveMmaINS1_39MainloopSm90ArrayTmaGmmaWarpSpecializedILi4ENS6_IJNS5_1CILi1EEESD_SD_EEENS1_40KernelPtrArrayTmaWarpSpecializedPingpongEEENS6_IJNSC_ILi256EEENSC_ILi128EEENSC_ILi64EEEEEENS_10bfloat16_tEPNS6_IJlSD_NSC_ILi0EEEEEESL_SO_NS5_8TiledMMAINS5_8MMA_AtomIJNS5_4SM904GMMA28MMA_64x128x16_F32BF16BF16_SSILNSS_5MajorE0ELSU_0ELNSS_7ScaleInE1ELSV_1EEEEEENS5_6LayoutISE_NS6_IJSM_SM_SM_EEEEENS6_IJNS5_10UnderscoreES11_S11_EEEEENS5_13SM90_TMA_LOADENS5_14ComposedLayoutINS5_7SwizzleILi3ELi4ELi3EEENS5_18smem_ptr_flag_bitsILi16EEENSY_INS6_IJNSC_ILi8EEESJ_EEENS6_IJSJ_SD_EEEEEEEvNS5_8identityES14_S1E_vS1F_EENS_8epilogue10collective18CollectiveEpilogueINS1H_30Sm90PtrArrayTmaWarpSpecializedILi4ELi2ELi16ELb1ELb0ELi2EEEJSK_NS6_IJSJ_NSC_ILi32EEEEEENS_6half_tEPNS6_IJSD_lSM_EEES1O_S1Q_NS1H_6fusion15FusionCallbacksIS1L_NS1R_17LinearCombinationIS1O_fS1O_fLNS_15FloatRoundStyleE2EEESK_S1N_JEEES14_NS15_IS17_S19_NSY_INS6_IJSJ_S1A_EEENS6_IJSD_SJ_EEEEEEENS5_17SM75_U16x8_LDSM_TENS5_14SM90_TMA_STOREES20_NS5_17SM90_U16x8_STSM_TENS5_9Copy_AtomIJNS5_17SM90_U32x4_STSM_NES1O_EEEvEEEvvEEEEvNT_6ParamsE)
        .other          _ZN7cutlass13device_kernelINS_4gemm6kernel13GemmUniversalINS1_17GroupProblemShapeIN4cute5tupleIJiiiEEEEENS1_10collective13CollectiveMmaINS1_39MainloopSm90ArrayTmaGmmaWarpSpecializedILi4ENS6_IJNS5_1CILi1EEESD_SD_EEENS1_40KernelPtrArrayTmaWarpSpecializedPingpongEEENS6_IJNSC_ILi256EEENSC_ILi128EEENSC_ILi64EEEEEENS_10bfloat16_tEPNS6_IJlSD_NSC_ILi0EEEEEESL_SO_NS5_8TiledMMAINS5_8MMA_AtomIJNS5_4SM904GMMA28MMA_64x128x16_F32BF16BF16_SSILNSS_5MajorE0ELSU_0ELNSS_7ScaleInE1ELSV_1EEEEEENS5_6LayoutISE_NS6_IJSM_SM_SM_EEEEENS6_IJNS5_10UnderscoreES11_S11_EEEEENS5_13SM90_TMA_LOADENS5_14ComposedLayoutINS5_7SwizzleILi3ELi4ELi3EEENS5_18smem_ptr_flag_bitsILi16EEENSY_INS6_IJNSC_ILi8EEESJ_EEENS6_IJSJ_SD_EEEEEEEvNS5_8identityES14_S1E_vS1F_EENS_8epilogue10collective18CollectiveEpilogueINS1H_30Sm90PtrArrayTmaWarpSpecializedILi4ELi2ELi16ELb1ELb0ELi2EEEJSK_NS6_IJSJ_NSC_ILi32EEEEEENS_6half_tEPNS6_IJSD_lSM_EEES1O_S1Q_NS1H_6fusion15FusionCallbacksIS1L_NS1R_17LinearCombinationIS1O_fS1O_fLNS_15FloatRoundStyleE2EEESK_S1N_JEEES14_NS15_IS17_S19_NSY_INS6_IJSJ_S1A_EEENS6_IJSD_SJ_EEEEEEENS5_17SM75_U16x8_LDSM_TENS5_14SM90_TMA_STOREES20_NS5_17SM90_U16x8_STSM_TENS5_9Copy_AtomIJNS5_17SM90_U32x4_STSM_NES1O_EEEvEEEvvEEEEvNT_6ParamsE,@"STO_CUDA_ENTRY STV_DEFAULT"
_ZN7cutlass13device_kernelINS_4gemm6kernel13GemmUniversalINS1_17GroupProblemShapeIN4cute5tupleIJiiiEEEEENS1_10collective13CollectiveMmaINS1_39MainloopSm90ArrayTmaGmmaWarpSpecializedILi4ENS6_IJNS5_1CILi1EEESD_SD_EEENS1_40KernelPtrArrayTmaWarpSpecializedPingpongEEENS6_IJNSC_ILi256EEENSC_ILi128EEENSC_ILi64EEEEEENS_10bfloat16_tEPNS6_IJlSD_NSC_ILi0EEEEEESL_SO_NS5_8TiledMMAINS5_8MMA_AtomIJNS5_4SM904GMMA28MMA_64x128x16_F32BF16BF16_SSILNSS_5MajorE0ELSU_0ELNSS_7ScaleInE1ELSV_1EEEEEENS5_6LayoutISE_NS6_IJSM_SM_SM_EEEEENS6_IJNS5_10UnderscoreES11_S11_EEEEENS5_13SM90_TMA_LOADENS5_14ComposedLayoutINS5_7SwizzleILi3ELi4ELi3EEENS5_18smem_ptr_flag_bitsILi16EEENSY_INS6_IJNSC_ILi8EEESJ_EEENS6_IJSJ_SD_EEEEEEEvNS5_8identityES14_S1E_vS1F_EENS_8epilogue10collective18CollectiveEpilogueINS1H_30Sm90PtrArrayTmaWarpSpecializedILi4ELi2ELi16ELb1ELb0ELi2EEEJSK_NS6_IJSJ_NSC_ILi32EEEEEENS_6half_tEPNS6_IJSD_lSM_EEES1O_S1Q_NS1H_6fusion15FusionCallbacksIS1L_NS1R_17LinearCombinationIS1O_fS1O_fLNS_15FloatRoundStyleE2EEESK_S1N_JEEES14_NS15_IS17_S19_NSY_INS6_IJSJ_S1A_EEENS6_IJSD_SJ_EEEEEEENS5_17SM75_U16x8_LDSM_TENS5_14SM90_TMA_STOREES20_NS5_17SM90_U16x8_STSM_TENS5_9Copy_AtomIJNS5_17SM90_U32x4_STSM_NES1O_EEEvEEEvvEEEEvNT_6ParamsE:
[----:B------:R-:W1:Y:S02]  /*0000*/  LDC R1, c[0x0][0x28] ;  /* 0x00000a00ff017b82 */ /* 0x000e640000000800 */
[----:B-1----:R-:W-:-:S06]  /*0010*/  VIADD R1, R1, 0xfffffb10 ;  /* 0xfffffb1001017836 */ /* 0x002fcc0000000000 */
[----:B------:R-:W1:Y:S01]  /*0020*/  LDC.64 R6, c[0x0][0x918] ;  /* 0x00024600ff067b82 */ /* 0x000e620000000a00 */
[----:B------:R-:W-:Y:S01]  /*0030*/  ULDC.64 UR38, c[0x0][0x208] ;  /* 0x0000820000267ab9 */ /* 0x000fe20000000a00 */
[----:B------:R-:W2:Y:S01]  /*0040*/  S2R R21, SR_TID.X ;  /* 0x0000000000157919 */ /* 0x000ea20000002100 */
[----:B------:R-:W-:Y:S01]  /*0050*/  ULDC UR4, c[0x0][0x910] ;  /* 0x0002440000047ab9 */ /* 0x000fe20000000800 */
[----:B------:R-:W-:Y:S01]  /*0060*/  ULDC.64 UR20, c[0x0][0x8d0] ;  /* 0x0002340000147ab9 */ /* 0x000fe20000000a00 */
[----:B------:R-:W-:Y:S01]  /*0070*/  ULDC.64 UR14, c[0x0][0x8c8] ;  /* 0x00023200000e7ab9 */ /* 0x000fe20000000a00 */
[----:B------:R-:W-:Y:S01]  /*0080*/  ULDC UR5, c[0x0][0x908] ;  /* 0x0002420000057ab9 */ /* 0x000fe20000000800 */
[----:B------:R-:W-:Y:S01]  /*0090*/  MOV R8, RZ ;  /* 0x000000ff00087202 */ /* 0x000fe20000000f00 */
[----:B------:R-:W-:Y:S01]  /*00a0*/  S2UR UR56, SR_CTAID.X ;  /* 0x00000000003879c3 */ /* 0x000fe20000002500 */
[----:B------:R-:W-:Y:S01]  /*00b0*/  IMAD.MOV.U32 R0, RZ, RZ, RZ ;  /* 0x000000ffff007224 */ /* 0x000fe200078e00ff */
[----:B------:R-:W-:Y:S01]  /*00c0*/  ULDC.64 UR22, c[0x0][0x8e8] ;  /* 0x00023a0000167ab9 */ /* 0x000fe20000000a00 */
[----:B------:R-:W-:Y:S01]  /*00d0*/  ULDC.64 UR16, c[0x0][0x8e0] ;  /* 0x0002380000107ab9 */ /* 0x000fe20000000a00 */
[----:B-1----:R-:W3:Y:S01]  /*00e0*/  LDG.E R9, desc[UR38][R6.64] ;  /* 0x0000002606097981 */ /* 0x002ee2000c1e1900 */
[----:B------:R-:W-:-:S03]  /*00f0*/  IMAD.U32 R3, RZ, RZ, UR4 ;  /* 0x00000004ff037e24 */ /* 0x000fc6000f8e00ff */
[----:B------:R-:W4:Y:S01]  /*0100*/  LDG.E R2, desc[UR38][R6.64+0x4] ;  /* 0x0000042606027981 */ /* 0x000f22000c1e1900 */
[----:B--2---:R-:W-:-:S04]  /*0110*/  LOP3.LUT R20, R21, 0x1f, RZ, 0xc0, !PT ;  /* 0x0000001f15147812 */ /* 0x004fc800078ec0ff */
[----:B------:R-:W-:Y:S01]  /*0120*/  ISETP.GE.AND P0, PT, R20, R3, PT ;  /* 0x000000031400720c */ /* 0x000fe20003f06270 */
[----:B------:R-:W-:-:S04]  /*0130*/  UISETP.NE.U32.AND UP0, UPT, UR20, URZ, UPT ;  /* 0x0000003f1400728c */ /* 0x000fc8000bf05070 */
[----:B------:R-:W-:-:S08]  /*0140*/  UISETP.NE.AND.EX UP0, UPT, UR21, URZ, UPT, UP0 ;  /* 0x0000003f1500728c */ /* 0x000fd0000bf05300 */
[----:B------:R-:W1:Y:S03]  /*0150*/  @!P0 LDC.64 R4, c[0x0][0x918] ;  /* 0x00024600ff048b82 */ /* 0x000e660000000a00 */
[----:B------:R-:W-:-:S05]  /*0160*/  @UP0 ULDC UR24, c[0x0][0x8dc] ;  /* 0x0002370000180ab9 */ /* 0x000fca0000000800 */
[----:B------:R-:W2:Y:S01]  /*0170*/  S2UR UR4, SR_CTAID.Y ;  /* 0x00000000000479c3 */ /* 0x000ea20000002600 */
[----:B------:R-:W-:Y:S01]  /*0180*/  UISETP.NE.AND UP3, UPT, UR5, 0x1, UPT ;  /* 0x000000010500788c */ /* 0x000fe2000bf65270 */
[----:B------:R-:W-:Y:S01]  /*0190*/  UMOV UR57, URZ ;  /* 0x0000003f00397c82 */ /* 0x000fe20008000000 */
[----:B-1----:R-:W-:-:S09]  /*01a0*/  @!P0 IMAD.WIDE.U32 R4, R20, 0xc, R4 ;  /* 0x0000000c14048825 */ /* 0x002fd200078e0004 */
[----:B------:R-:W-:Y:S01]  /*01b0*/  @UP3 ULDC UR8, c[0x0][0x10] ;  /* 0x0000040000083ab9 */ /* 0x000fe20000000800 */
[----:B------:R-:W-:Y:S01]  /*01c0*/  @UP3 UMOV UR5, URZ ;  /* 0x0000003f00053c82 */ /* 0x000fe20008000000 */
[----:B------:R1:W5:Y:S04]  /*01d0*/  @!P0 LDG.E R8, desc[UR38][R4.64] ;  /* 0x0000002604088981 */ /* 0x000368000c1e1900 */
[----:B------:R1:W5:Y:S01]  /*01e0*/  @!P0 LDG.E R0, desc[UR38][R4.64+0x4] ;  /* 0x0000042604008981 */ /* 0x000362000c1e1900 */
[----:B------:R-:W-:Y:S01]  /*01f0*/  ISETP.NE.U32.AND P0, PT, RZ, UR22, PT ;  /* 0x00000016ff007c0c */ /* 0x000fe2000bf05070 */
[----:B--2---:R-:W-:-:S03]  /*0200*/  @UP3 UIMAD.WIDE.U32 UR8, UR56, UR8, UR4 ;  /* 0x00000008380832a5 */ /* 0x004fc6000f8e0004 */
[----:B------:R-:W-:Y:S01]  /*0210*/  ISETP.NE.AND.EX P0, PT, RZ, UR23, PT, P0 ;  /* 0x00000017ff007c0c */ /* 0x000fe2000bf05300 */
[----:B------:R-:W-:Y:S01]  /*0220*/  @UP3 UMOV UR7, URZ ;  /* 0x0000003f00073c82 */ /* 0x000fe20008000000 */
[----:B------:R-:W-:Y:S01]  /*0230*/  @!UP3 ULDC UR5, c[0x0][0xc] ;  /* 0x000003000005bab9 */ /* 0x000fe20000000800 */
[----:B------:R-:W-:Y:S02]  /*0240*/  @UP3 UIADD3 UR7, UR9, UR7, URZ ;  /* 0x0000000709073290 */ /* 0x000fe4000fffe03f */
[----:B------:R-:W-:-:S07]  /*0250*/  @!UP3 UIMAD.WIDE.U32 UR4, UR5, UR4, UR56 ;  /* 0x000000040504b2a5 */ /* 0x000fce000f8e0038 */
[----:B------:R-:W-:Y:S01]  /*0260*/  @!UP3 UMOV UR7, UR5 ;  /* 0x000000050007bc82 */ /* 0x000fe20008000000 */
[----:B------:R-:W-:Y:S01]  /*0270*/  @!UP3 UMOV UR8, UR4 ;  /* 0x000000040008bc82 */ /* 0x000fe20008000000 */
[----:B---3--:R-:W-:-:S13]  /*0280*/  R2UR UR11, R9 ;  /* 0x00000000090b72ca */ /* 0x008fda00000e0000 */
[----:B------:R-:W-:-:S04]  /*0290*/  UIADD3 UR6, UP1, UR11, UR14, URZ ;  /* 0x0000000e0b067290 */ /* 0x000fc8000ff3e03f */
[----:B------:R-:W-:Y:S02]  /*02a0*/  ULEA.HI.X.SX32 UR11, UR11, UR15, 0x1, UP1 ;  /* 0x0000000f0b0b7291 */ /* 0x000fe400088f0e3f */
[----:B------:R-:W-:-:S04]  /*02b0*/  UIADD3 UR6, UP1, UR6, -0x1, URZ ;  /* 0xffffffff06067890 */ /* 0x000fc8000ff3e03f */
[----:B------:R-:W-:Y:S02]  /*02c0*/  UIADD3.X UR11, UR11, -0x1, URZ, UP1, !UPT ;  /* 0xffffffff0b0b7890 */ /* 0x000fe40008ffe43f */
[----:B------:R-:W-:Y:S01]  /*02d0*/  @UP0 UIADD3 UR24, UP1, UR6, UR24, URZ ;  /* 0x0000001806180290 */ /* 0x000fe2000ff3e03f */
[----:B----4-:R-:W-:-:S03]  /*02e0*/  R2UR UR27, R2 ;  /* 0x00000000021b72ca */ /* 0x010fc600000e0000 */
[----:B------:R-:W-:-:S04]  /*02f0*/  @UP0 UIADD3.X UR26, URZ, UR11, URZ, UP1, !UPT ;  /* 0x0000000b3f1a0290 */ /* 0x000fc80008ffe43f */
[----:B------:R-:W-:-:S04]  /*0300*/  @UP0 UIMAD.WIDE.U32 UR12, UR26, UR20, URZ ;  /* 0x000000141a0c02a5 */ /* 0x000fc8000f8e003f */
[----:B------:R-:W-:Y:S02]  /*0310*/  @UP0 UIMAD.WIDE.U32 UR18, UP1, UR24, UR21, UR12 ;  /* 0x00000015181202a5 */ /* 0x000fe4000f82000c */
[----:B------:R-:W-:Y:S02]  /*0320*/  @UP0 UIMAD.WIDE.U32 UR12, UR24, UR20, URZ ;  /* 0x00000014180c02a5 */ /* 0x000fe4000f8e003f */
[----:B------:R-:W-:Y:S02]  /*0330*/  @UP0 UIADD3.X UR25, URZ, URZ, URZ, UP1, !UPT ;  /* 0x0000003f3f190290 */ /* 0x000fe40008ffe43f */
[----:B------:R-:W-:Y:S01]  /*0340*/  @UP0 UIADD3 URZ, UP1, UR13, UR18, URZ ;  /* 0x000000120d3f0290 */ /* 0x000fe2000ff3e03f */
[----:B------:R-:W-:Y:S01]  /*0350*/  @UP0 UMOV UR24, UR19 ;  /* 0x0000001300180c82 */ /* 0x000fe20008000000 */
[----:B------:R-:W-:Y:S02]  /*0360*/  UIADD3 UR10, UP2, UR27, UR16, URZ ;  /* 0x000000101b0a7290 */ /* 0x000fe4000ff5e03f */
[----:B------:R-:W-:-:S02]  /*0370*/  @UP0 UIMAD.WIDE.U32.X UR12, UR26, UR21, UR24, UP1 ;  /* 0x000000151a0c02a5 */ /* 0x000fc400088e0418 */
[----:B------:R-:W-:Y:S02]  /*0380*/  ULEA.HI.X.SX32 UR9, UR27, UR17, 0x1, UP2 ;  /* 0x000000111b097291 */ /* 0x000fe400090f0e3f */
[----:B------:R-:W-:-:S03]  /*0390*/  UIADD3 UR19, UP1, UR10, -0x1, URZ ;  /* 0xffffffff0a137890 */ /* 0x000fc6000ff3e03f */
[----:B------:R-:W-:Y:S01]  /*03a0*/  @UP0 UMOV UR6, UR12 ;  /* 0x0000000c00060c82 */ /* 0x000fe20008000000 */
[----:B------:R-:W-:Y:S01]  /*03b0*/  UIADD3.X UR5, UR9, -0x1, URZ, UP1, !UPT ;  /* 0xffffffff09057890 */ /* 0x000fe20008ffe43f */
[----:B------:R-:W-:Y:S01]  /*03c0*/  @UP0 UMOV UR11, UR13 ;  /* 0x0000000d000b0c82 */ /* 0x000fe20008000000 */
[----:B-1----:R-:W-:Y:S10]  /*03d0*/  @!P0 BRA `(.L_x_0) ;  /* 0x00000000002c8947 */ /* 0x002ff40003800000 */
[----:B------:R-:W-:Y:S02]  /*03e0*/  ULDC UR9, c[0x0][0x8f4] ;  /* 0x00023d0000097ab9 */ /* 0x000fe40000000800 */
[----:B------:R-:W-:-:S04]  /*03f0*/  UIADD3 UR9, UP1, UR19, UR9, URZ ;  /* 0x0000000913097290 */ /* 0x000fc8000ff3e03f */
[----:B------:R-:W-:-:S04]  /*0400*/  UIADD3.X UR10, URZ, UR5, URZ, UP1, !UPT ;  /* 0x000000053f0a7290 */ /* 0x000fc80008ffe43f */
[----:B------:R-:W-:-:S04]  /*0410*/  UIMAD.WIDE.U32 UR4, UR10, UR22, URZ ;  /* 0x000000160a0472a5 */ /* 0x000fc8000f8e003f */
[----:B------:R-:W-:Y:S02]  /*0420*/  UIMAD.WIDE.U32 UR12, UP1, UR9, UR23, UR4 ;  /* 0x00000017090c72a5 */ /* 0x000fe4000f820004 */
[----:B------:R-:W-:Y:S02]  /*0430*/  UIMAD.WIDE.U32 UR4, UR9, UR22, URZ ;  /* 0x00000016090472a5 */ /* 0x000fe4000f8e003f */
[----:B------:R-:W-:Y:S02]  /*0440*/  UIADD3.X UR19, URZ, URZ, URZ, UP1, !UPT ;  /* 0x0000003f3f137290 */ /* 0x000fe40008ffe43f */
[----:B------:R-:W-:Y:S01]  /*0450*/  UIADD3 URZ, UP1, UR5, UR12, URZ ;  /* 0x0000000c053f7290 */ /* 0x000fe2000ff3e03f */
[----:B------:R-:W-:-:S03]  /*0460*/  UMOV UR18, UR13 ;  /* 0x0000000d00127c82 */ /* 0x000fc60008000000 */
[----:B------:R-:W-:-:S07]  /*0470*/  UIMAD.WIDE.U32.X UR4, UR10, UR23, UR18, UP1 ;  /* 0x000000170a0472a5 */ /* 0x000fce00088e0412 */
[----:B------:R-:W-:-:S05]  /*0480*/  UMOV UR19, UR4 ;  /* 0x0000000400137c82 */ /* 0x000fca0008000000 */
.L_x_0:
[----:B------:R-:W-:Y:S01]  /*0490*/  ULDC UR9, c[0x0][0x934] ;  /* 0x00024d0000097ab9 */ /* 0x000fe20000000800 */
[----:B------:R-:W-:Y:S01]  /*04a0*/  ULDC UR10, c[0x0][0x904] ;  /* 0x00024100000a7ab9 */ /* 0x000fe20000000800 */
[----:B------:R-:W-:Y:S01]  /*04b0*/  ULDC UR4, c[0x0][0x938] ;  /* 0x00024e0000047ab9 */ /* 0x000fe20000000800 */
[----:B------:R-:W-:Y:S02]  /*04c0*/  USHF.L.U32 UR9, UR9, UR10, URZ ;  /* 0x0000000a09097299 */ /* 0x000fe4000800063f */
[----:B------:R-:W-:Y:S01]  /*04d0*/  USHF.L.U32 UR10, UR4, UR10, URZ ;  /* 0x0000000a040a7299 */ /* 0x000fe2000800063f */
[----:B------:R-:W-:Y:S01]  /*04e0*/  ULDC UR18, c[0x0][0x8d8] ;  /* 0x0002360000127ab9 */ /* 0x000fe20000000800 */
[----:B------:R-:W-:Y:S02]  /*04f0*/  ULDC UR29, c[0x0][0x8f0] ;  /* 0x00023c00001d7ab9 */ /* 0x000fe40000000800 */
[----:B------:R-:W-:Y:S01]  /*0500*/  IMAD.U32 R10, RZ, RZ, UR9 ;  /* 0x00000009ff0a7e24 */ /* 0x000fe2000f8e00ff */
[----:B------:R-:W-:Y:S01]  /*0510*/  USHF.R.U64 UR11, UR6, UR18, UR11 ;  /* 0x00000012060b7299 */ /* 0x000fe2000800120b */
[----:B------:R-:W-:Y:S01]  /*0520*/  MOV R9, UR10 ;  /* 0x0000000a00097c02 */ /* 0x000fe20008000f00 */
[----:B------:R-:W-:-:S02]  /*0530*/  USHF.R.U64 UR6, UR19, UR29, UR5 ;  /* 0x0000001d13067299 */ /* 0x000fc40008001205 */
[----:B------:R-:W-:Y:S01]  /*0540*/  IABS R2, R10 ;  /* 0x0000000a00027213 */ /* 0x000fe20000000000 */
[----:B------:R-:W-:Y:S01]  /*0550*/  UIADD3 UR11, UR11, -0x1, UR9 ;  /* 0xffffffff0b0b7890 */ /* 0x000fe2000fffe009 */
[----:B------:R-:W-:Y:S01]  /*0560*/  IABS R4, R9 ;  /* 0x0000000900047213 */ /* 0x000fe20000000000 */
[----:B------:R-:W-:Y:S01]  /*0570*/  UIADD3 UR6, UR6, -0x1, UR10 ;  /* 0xffffffff06067890 */ /* 0x000fe2000fffe00a */
[----:B------:R-:W-:Y:S01]  /*0580*/  R2UR UR27, R2 ;  /* 0x00000000021b72ca */ /* 0x000fe200000e0000 */
[----:B------:R-:W-:Y:S01]  /*0590*/  UMOV UR4, URZ ;  /* 0x0000003f00047c82 */ /* 0x000fe20008000000 */
[----:B------:R-:W-:Y:S01]  /*05a0*/  UISETP.GE.AND UP5, UPT, UR11, URZ, UPT ;  /* 0x0000003f0b00728c */ /* 0x000fe2000bfa6270 */
[----:B------:R-:W-:Y:S01]  /*05b0*/  IMAD.MOV.U32 R2, RZ, RZ, R4 ;  /* 0x000000ffff027224 */ /* 0x000fe200078e0004 */
[----:B------:R-:W-:Y:S02]  /*05c0*/  UISETP.NE.AND UP4, UPT, UR9, URZ, UPT ;  /* 0x0000003f0900728c */ /* 0x000fe4000bf85270 */
[----:B------:R-:W-:-:S02]  /*05d0*/  ULOP3.LUT UR33, URZ, UR10, URZ, 0x33, !UPT ;  /* 0x0000000a3f217292 */ /* 0x000fc4000f8e333f */
[----:B------:R-:W-:Y:S01]  /*05e0*/  R2UR UR26, R2 ;  /* 0x00000000021a72ca */ /* 0x000fe200000e0000 */
[----:B------:R-:W-:-:S04]  /*05f0*/  UMOV UR59, 0x1 ;  /* 0x00000001003b7882 */ /* 0x000fc80000000000 */
[----:B------:R-:W1:Y:S08]  /*0600*/  I2F.RP R2, UR27 ;  /* 0x0000001b00027d06 */ /* 0x000e700008209400 */
[----:B------:R-:W2:Y:S08]  /*0610*/  I2F.RP R5, UR26 ;  /* 0x0000001a00057d06 */ /* 0x000eb00008209400 */
[----:B-1----:R-:W1:Y:S08]  /*0620*/  MUFU.RCP R2, R2 ;  /* 0x0000000200027308 */ /* 0x002e700000001000 */
[----:B--2---:R-:W2:Y:S01]  /*0630*/  MUFU.RCP R5, R5 ;  /* 0x0000000500057308 */ /* 0x004ea20000001000 */
[----:B-1----:R-:W-:-:S02]  /*0640*/  VIADD R4, R2, 0xffffffe ;  /* 0x0ffffffe02047836 */ /* 0x002fc40000000000 */
[----:B------:R-:W-:-:S05]  /*0650*/  IMAD.U32 R2, RZ, RZ, UR11 ;  /* 0x0000000bff027e24 */ /* 0x000fca000f8e00ff */
[----:B------:R-:W1:Y:S01]  /*0660*/  F2I.FTZ.U32.TRUNC.NTZ R4, R4 ;  /* 0x0000000400047305 */ /* 0x000e62000021f000 */
[----:B------:R-:W-:Y:S02]  /*0670*/  IABS R2, R2 ;  /* 0x0000000200027213 */ /* 0x000fe40000000000 */
[----:B--2---:R-:W-:Y:S02]  /*0680*/  IADD3 R6, R5, 0xffffffe, RZ ;  /* 0x0ffffffe05067810 */ /* 0x004fe40007ffe0ff */
[----:B------:R-:W-:Y:S02]  /*0690*/  IABS R5, R10 ;  /* 0x0000000a00057213 */ /* 0x000fe40000000000 */
[----:B------:R-:W-:Y:S02]  /*06a0*/  R2UR UR31, R2 ;  /* 0x00000000021f72ca */ /* 0x000fe400000e0000 */
[----:B------:R-:W2:Y:S01]  /*06b0*/  F2I.FTZ.U32.TRUNC.NTZ R6, R6 ;  /* 0x0000000600067305 */ /* 0x000ea2000021f000 */
[----:B------:R-:W-:-:S02]  /*06c0*/  IADD3 R5, RZ, -R5, RZ ;  /* 0x80000005ff057210 */ /* 0x000fc40007ffe0ff */
[----:B-1----:R-:W-:Y:S01]  /*06d0*/  R2UR UR5, R4 ;  /* 0x00000000040572ca */ /* 0x002fe200000e0000 */
[----:B------:R-:W-:Y:S01]  /*06e0*/  IMAD.U32 R4, RZ, RZ, UR6 ;  /* 0x00000006ff047e24 */ /* 0x000fe2000f8e00ff */
[----:B--2---:R-:W-:-:S04]  /*06f0*/  R2UR UR13, R6 ;  /* 0x00000000060d72ca */ /* 0x004fc800000e0000 */
[----:B------:R-:W-:Y:S01]  /*0700*/  IABS R6, R4 ;  /* 0x0000000400067213 */ /* 0x000fe20000000000 */
[----:B------:R-:W-:-:S06]  /*0710*/  IMAD.MOV.U32 R4, RZ, RZ, R5 ;  /* 0x000000ffff047224 */ /* 0x000fcc00078e0005 */
[----:B------:R-:W-:Y:S01]  /*0720*/  UIADD3 UR12, URZ, -UR5, URZ ;  /* 0x800000053f0c7290 */ /* 0x000fe2000fffe03f */
[----:B------:R-:W-:Y:S01]  /*0730*/  IABS R5, R9 ;  /* 0x0000000900057213 */ /* 0x000fe20000000000 */
[----:B------:R-:W-:Y:S02]  /*0740*/  IMAD.MOV.U32 R2, RZ, RZ, R6 ;  /* 0x000000ffff027224 */ /* 0x000fe400078e0006 */
[----:B------:R-:W-:Y:S01]  /*0750*/  UIMAD UR12, UR12, UR27, URZ ;  /* 0x0000001b0c0c72a4 */ /* 0x000fe2000f8e023f */
[----:B------:R-:W-:Y:S02]  /*0760*/  IADD3 R5, RZ, -R5, RZ ;  /* 0x80000005ff057210 */ /* 0x000fe40007ffe0ff */
[----:B------:R-:W-:Y:S01]  /*0770*/  R2UR UR28, R4 ;  /* 0x00000000041c72ca */ /* 0x000fe200000e0000 */
[----:B------:R-:W-:Y:S01]  /*0780*/  UIMAD.WIDE.U32 UR4, UR5, UR12, UR4 ;  /* 0x0000000c050472a5 */ /* 0x000fe2000f8e0004 */
[----:B------:R-:W-:Y:S01]  /*0790*/  R2UR UR32, R2 ;  /* 0x00000000022072ca */ /* 0x000fe200000e0000 */
[----:B------:R-:W-:Y:S01]  /*07a0*/  UIADD3 UR24, URZ, -UR13, URZ ;  /* 0x8000000d3f187290 */ /* 0x000fe2000fffe03f */
[----:B------:R-:W-:Y:S01]  /*07b0*/  IMAD.MOV.U32 R2, RZ, RZ, R5 ;  /* 0x000000ffff027224 */ /* 0x000fe200078e0005 */
[----:B------:R-:W-:Y:S01]  /*07c0*/  UMOV UR12, URZ ;  /* 0x0000003f000c7c82 */ /* 0x000fe20008000000 */
[----:B------:R-:W-:Y:S01]  /*07d0*/  SHF.R.U32.HI R4, RZ, 0x7, R21 ;  /* 0x00000007ff047819 */ /* 0x000fe20000011615 */
[----:B------:R-:W-:-:S02]  /*07e0*/  UIMAD UR24, UR24, UR26, URZ ;  /* 0x0000001a181872a4 */ /* 0x000fc4000f8e023f */
[----:B------:R-:W-:Y:S02]  /*07f0*/  R2UR UR30, R2 ;  /* 0x00000000021e72ca */ /* 0x000fe400000e0000 */
[----:B------:R-:W-:Y:S01]  /*0800*/  UIMAD.WIDE.U32 UR24, UR13, UR24, UR12 ;  /* 0x000000180d1872a5 */ /* 0x000fe2000f8e000c */
[----:B------:R-:W-:Y:S01]  /*0810*/  SHF.R.U32.HI R2, RZ, 0x5, R21 ;  /* 0x00000005ff027819 */ /* 0x000fe20000011615 */
[----:B------:R-:W1:Y:S01]  /*0820*/  SHFL.IDX PT, R4, R4, RZ, 0x1f ;  /* 0x00001fff04047589 */ /* 0x000e6200000e0000 */
[----:B------:R-:W-:Y:S02]  /*0830*/  UMOV UR13, UR5 ;  /* 0x00000005000d7c82 */ /* 0x000fe40008000000 */
[----:B------:R-:W-:Y:S01]  /*0840*/  UIMAD.WIDE.U32 UR4, UR13, UR31, URZ ;  /* 0x0000001f0d0472a5 */ /* 0x000fe2000f8e003f */
[----:B------:R-:W2:Y:S01]  /*0850*/  SHFL.IDX PT, R5, R2, RZ, 0x1f ;  /* 0x00001fff02057589 */ /* 0x000ea200000e0000 */
[----:B------:R-:W-:Y:S02]  /*0860*/  UMOV UR19, UR25 ;  /* 0x0000001900137c82 */ /* 0x000fe40008000000 */
[----:B------:R-:W-:-:S02]  /*0870*/  UIMAD UR5, UR5, UR28, UR31 ;  /* 0x0000001c050572a4 */ /* 0x000fc4000f8e021f */
[----:B------:R-:W-:Y:S02]  /*0880*/  UIMAD.WIDE.U32 UR24, UR19, UR32, URZ ;  /* 0x00000020131872a5 */ /* 0x000fe4000f8e003f */
[----:B------:R-:W-:Y:S02]  /*0890*/  UISETP.GT.U32.AND UP1, UPT, UR27, UR5, UPT ;  /* 0x000000051b00728c */ /* 0x000fe4000bf24070 */
[----:B------:R-:W-:Y:S02]  /*08a0*/  UIMAD UR25, UR25, UR30, UR32 ;  /* 0x0000001e191972a4 */ /* 0x000fe4000f8e0220 */
[----:B------:R-:W-:Y:S02]  /*08b0*/  ULOP3.LUT UR32, URZ, UR9, URZ, 0x33, !UPT ;  /* 0x000000093f207292 */ /* 0x000fe4000f8e333f */
[----:B------:R-:W-:-:S05]  /*08c0*/  UISETP.GT.U32.AND UP2, UPT, UR26, UR25, UPT ;  /* 0x000000191a00728c */ /* 0x000fca000bf44070 */
[----:B------:R-:W-:Y:S01]  /*08d0*/  @!UP1 UIADD3 UR5, UR5, -UR27, URZ ;  /* 0x8000001b05059290 */ /* 0x000fe2000fffe03f */
[----:B-1----:R-:W-:-:S03]  /*08e0*/  R2UR UR12, R4 ;  /* 0x00000000040c72ca */ /* 0x002fc600000e0000 */
[----:B------:R-:W-:Y:S02]  /*08f0*/  UISETP.GT.U32.AND UP6, UPT, UR27, UR5, UPT ;  /* 0x000000051b00728c */ /* 0x000fe4000bfc4070 */
[----:B------:R-:W-:Y:S01]  /*0900*/  @!UP2 UIADD3 UR25, UR25, -UR26, URZ ;  /* 0x8000001a1919a290 */ /* 0x000fe2000fffe03f */
[----:B--2---:R-:W-:Y:S01]  /*0910*/  R2UR UR31, R5 ;  /* 0x00000000051f72ca */ /* 0x004fe200000e0000 */
[----:B------:R-:W-:Y:S02]  /*0920*/  UISETP.NE.AND UP2, UPT, UR10, URZ, UPT ;  /* 0x0000003f0a00728c */ /* 0x000fe4000bf45270 */
[----:B------:R-:W-:-:S05]  /*0930*/  UISETP.GT.U32.AND UP1, UPT, UR26, UR25, UPT ;  /* 0x000000191a00728c */ /* 0x000fca000bf24070 */
[----:B------:R-:W-:Y:S02]  /*0940*/  @!UP6 UIADD3 UR5, UR5, -UR27, URZ ;  /* 0x8000001b0505e290 */ /* 0x000fe4000fffe03f */
[----:B------:R-:W-:Y:S02]  /*0950*/  UISETP.GE.AND UP6, UPT, UR6, URZ, UPT ;  /* 0x0000003f0600728c */ /* 0x000fe4000bfc6270 */
[----:B------:R-:W-:Y:S01]  /*0960*/  @!UP5 UIADD3 UR5, -UR5, URZ, URZ ;  /* 0x0000003f0505d290 */ /* 0x000fe2000fffe13f */
[----:B------:R-:W-:Y:S01]  /*0970*/  ISETP.NE.AND P1, PT, RZ, UR31, PT ;  /* 0x0000001fff007c0c */ /* 0x000fe2000bf25270 */
[----:B------:R-:W-:Y:S02]  /*0980*/  @!UP1 UIADD3 UR25, UR25, -UR26, URZ ;  /* 0x8000001a19199290 */ /* 0x000fe4000fffe03f */
[----:B------:R-:W-:Y:S02]  /*0990*/  USHF.R.S32.HI UR4, URZ, 0x1f, UR31 ;  /* 0x0000001f3f047899 */ /* 0x000fe4000801141f */
[----:B------:R-:W-:-:S02]  /*09a0*/  USEL UR5, UR32, UR5, !UP4 ;  /* 0x0000000520057287 */ /* 0x000fc4000e000000 */
[----:B------:R-:W-:Y:S02]  /*09b0*/  ULEA.HI UR4, UR4, UR31, URZ, 0x2 ;  /* 0x0000001f04047291 */ /* 0x000fe4000f8f103f */
[----:B------:R-:W-:Y:S02]  /*09c0*/  @!UP6 UIADD3 UR25, -UR25, URZ, URZ ;  /* 0x0000003f1919e290 */ /* 0x000fe4000fffe13f */
[----:B------:R-:W-:Y:S02]  /*09d0*/  ULOP3.LUT UR4, UR4, 0xfffffffc, URZ, 0xc0, !UPT ;  /* 0xfffffffc04047892 */ /* 0x000fe4000f8ec03f */
[----:B------:R-:W-:Y:S02]  /*09e0*/  USEL UR25, UR33, UR25, !UP2 ;  /* 0x0000001921197287 */ /* 0x000fe4000d000000 */
[----:B------:R-:W-:Y:S02]  /*09f0*/  UIADD3 UR5, UR11, -UR5, URZ ;  /* 0x800000050b057290 */ /* 0x000fe4000fffe03f */
[----:B------:R-:W-:-:S02]  /*0a00*/  UIADD3 UR25, UR6, -UR25, URZ ;  /* 0x8000001906197290 */ /* 0x000fc4000fffe03f */
[----:B------:R-:W-:Y:S02]  /*0a10*/  UIADD3 UR51, UR31, -UR4, URZ ;  /* 0x800000041f337290 */ /* 0x000fe4000fffe03f */
[----:B------:R-:W-:Y:S02]  /*0a20*/  UIMAD UR24, UR5, UR25, URZ ;  /* 0x00000019051872a4 */ /* 0x000fe4000f8e023f */
[----:B------:R-:W-:Y:S02]  /*0a30*/  USEL UR4, UR25, UR5, !UP3 ;  /* 0x0000000519047287 */ /* 0x000fe4000d800000 */
[----:B------:R-:W-:Y:S02]  /*0a40*/  UISETP.NE.AND UP1, UPT, UR12, URZ, UPT ;  /* 0x0000003f0c00728c */ /* 0x000fe4000bf25270 */
[----:B------:R-:W-:Y:S02]  /*0a50*/  USHF.R.S32.HI UR25, URZ, 0x1f, UR24 ;  /* 0x0000001f3f197899 */ /* 0x000fe40008011418 */
[----:B------:R-:W-:Y:S01]  /*0a60*/  IMAD.U32 R6, RZ, RZ, UR24 ;  /* 0x00000018ff067e24 */ /* 0x000fe2000f8e00ff */
[----:B------:R-:W-:-:S02]  /*0a70*/  USHF.R.S32.HI UR5, URZ, 0x1f, UR4 ;  /* 0x0000001f3f057899 */ /* 0x000fc40008011404 */
[----:B------:R-:W-:Y:S01]  /*0a80*/  IMAD.U32 R4, RZ, RZ, UR4 ;  /* 0x00000004ff047e24 */ /* 0x000fe2000f8e00ff */
[----:B------:R-:W-:Y:S01]  /*0a90*/  UISETP.EQ.AND UP5, UPT, UR51, 0x3, !UP1 ;  /* 0x000000033300788c */ /* 0x000fe2000cfa2270 */
[----:B------:R-:W-:-:S03]  /*0aa0*/  MOV R7, UR25 ;  /* 0x0000001900077c02 */ /* 0x000fc60008000f00 */
[----:B------:R-:W-:Y:S01]  /*0ab0*/  USEL UR59, UR59, 0x2, UP5 ;  /* 0x000000023b3b7887 */ /* 0x000fe2000a800000 */
[----:B------:R-:W-:Y:S01]  /*0ac0*/  IMAD.U32 R5, RZ, RZ, UR5 ;  /* 0x00000005ff057e24 */ /* 0x000fe2000f8e00ff */
[----:B------:R-:W-:Y:S10]  /*0ad0*/  @P1 BRA `(.L_x_1) ;  /* 0x0000000000841947 */ /* 0x000ff40003800000 */
[----:B------:R-:W-:Y:S01]  /*0ae0*/  ELECT P1, URZ, PT ;  /* 0x00000000003f782f */ /* 0x000fe20003820000 */
[----:B------:R-:W-:-:S12]  /*0af0*/  BSSY B0, `(.L_x_1) ;  /* 0x000001f000007945 */ /* 0x000fd80003800000 */
[----:B------:R-:W-:Y:S05]  /*0b00*/  @!P1 BRA `(.L_x_2) ;  /* 0x0000000000749947 */ /* 0x000fea0003800000 */
[----:B------:R-:W1:Y:S01]  /*0b10*/  S2UR UR6, SR_CgaCtaId ;  /* 0x00000000000679c3 */ /* 0x000e620000008800 */
[----:B------:R-:W-:Y:S01]  /*0b20*/  UMOV UR4, 0x400 ;  /* 0x0000040000047882 */ /* 0x000fe20000000000 */
[----:B------:R-:W-:Y:S01]  /*0b30*/  UMOV UR5, 0x1 ;  /* 0x0000000100057882 */ /* 0x000fe20000000000 */
[----:B------:R-:W-:Y:S02]  /*0b40*/  UMOV UR24, 0x140 ;  /* 0x0000014000187882 */ /* 0x000fe40000000000 */
[----:B------:R-:W-:-:S04]  /*0b50*/  UIADD3 UR24, -UR24, 0x100000, URZ ;  /* 0x0010000018187890 */ /* 0x000fc8000fffe13f */
[----:B------:R-:W-:Y:S02]  /*0b60*/  USHF.L.U32 UR25, UR24, 0xb, URZ ;  /* 0x0000000b18197899 */ /* 0x000fe4000800063f */
[----:B------:R-:W-:Y:S02]  /*0b70*/  USHF.L.U32 UR24, UR24, 0x1, URZ ;  /* 0x0000000118187899 */ /* 0x000fe4000800063f */
[----:B-1----:R-:W-:Y:S02]  /*0b80*/  ULEA UR6, UR6, UR4, 0x18 ;  /* 0x0000000406067291 */ /* 0x002fe4000f8ec03f */
[----:B------:R-:W-:-:S04]  /*0b90*/  UIADD3 UR4, -UR5, 0x100000, URZ ;  /* 0x0010000005047890 */ /* 0x000fc8000fffe13f */
[----:B------:R-:W-:Y:S02]  /*0ba0*/  USHF.L.U32 UR5, UR4, 0xb, URZ ;  /* 0x0000000b04057899 */ /* 0x000fe4000800063f */
[----:B------:R-:W-:Y:S01]  /*0bb0*/  USHF.L.U32 UR4, UR4, 0x1, URZ ;  /* 0x0000000104047899 */ /* 0x000fe2000800063f */
[----:B------:R-:W1:Y:S11]  /*0bc0*/  FENCE.VIEW.ASYNC.S ;  /* 0x00000000000073c6 */ /* 0x000e760000000000 */
[----:B-1----:R1:W2:Y:S01]  /*0bd0*/  SYNCS.EXCH.64 URZ, [UR6+0x34400], UR4 ;  /* 0x03440004063f75b2 */ /* 0x0022a20008000100 */
[----:B------:R1:W3:Y:S01]  /*0be0*/  SYNCS.EXCH.64 URZ, [UR6+0x34440], UR24 ;  /* 0x03444018063f75b2 */ /* 0x0002e20008000100 */
[----:B------:R1:W4:Y:S01]  /*0bf0*/  SYNCS.EXCH.64 URZ, [UR6+0x34408], UR4 ;  /* 0x03440804063f75b2 */ /* 0x0003220008000100 */
[----:B------:R1:W1:Y:S01]  /*0c00*/  SYNCS.EXCH.64 URZ, [UR6+0x34448], UR24 ;  /* 0x03444818063f75b2 */ /* 0x0002620008000100 */
        /* <DEDUP_REMOVED lines=12> */
[----:B------:R-:W-:Y:S01]  /*0cd0*/  NOP ;  /* 0x0000000000007918 */ /* 0x000fe20000000000 */
.L_x_2:
[----:B-1----:R-:W-:Y:S05]  /*0ce0*/  BSYNC B0 ;  /* 0x0000000000007941 */ /* 0x002fea0003800000 */
.L_x_1:
[----:B------:R-:W1:Y:S01]  /*0cf0*/  SHFL.IDX PT, R11, R2, RZ, 0x1f ;  /* 0x00001fff020b7589 */ /* 0x000e6200000e0000 */
[----:B------:R-:W-:Y:S01]  /*0d00*/  UIADD3 UR31, UR12, -0x1, URZ ;  /* 0xffffffff0c1f7890 */ /* 0x000fe2000fffe03f */
[----:B------:R-:W-:Y:S01]  /*0d10*/  NOP ;  /* 0x0000000000007918 */ /* 0x000fe20000000000 */
[----:B------:R-:W-:Y:S02]  /*0d20*/  UISETP.LT.U32.AND UP6, UPT, UR51, 0x2, !UP1 ;  /* 0x000000023300788c */ /* 0x000fe4000cfc1070 */
[----:B------:R-:W-:Y:S02]  /*0d30*/  UISETP.GE.U32.AND UP5, UPT, UR31, 0x2, UPT ;  /* 0x000000021f00788c */ /* 0x000fe4000bfa6070 */
[----:B------:R-:W-:-:S04]  /*0d40*/  USEL UR42, URZ, 0x1, !UP6 ;  /* 0x000000013f2a7887 */ /* 0x000fc8000f000000 */
[----:B------:R-:W-:Y:S01]  /*0d50*/  USEL UR42, UR42, 0x2, UP5 ;  /* 0x000000022a2a7887 */ /* 0x000fe2000a800000 */
[----:B-1----:R-:W-:-:S13]  /*0d60*/  ISETP.NE.AND P1, PT, R11, RZ, PT ;  /* 0x000000ff0b00720c */ /* 0x002fda0003f25270 */
[----:B------:R-:W-:Y:S05]  /*0d70*/  @P1 BRA `(.L_x_3) ;  /* 0x0000000000581947 */ /* 0x000fea0003800000 */
[----:B------:R-:W1:Y:S01]  /*0d80*/  S2UR UR5, SR_CgaCtaId ;  /* 0x00000000000579c3 */ /* 0x000e620000008800 */
[----:B------:R-:W-:Y:S01]  /*0d90*/  UMOV UR4, 0x400 ;  /* 0x0000040000047882 */ /* 0x000fe20000000000 */
[----:B------:R-:W-:Y:S01]  /*0da0*/  UMOV UR24, 0x1 ;  /* 0x0000000100187882 */ /* 0x000fe20000000000 */
[----:B------:R-:W-:Y:S01]  /*0db0*/  UMOV UR11, 0x80 ;  /* 0x00000080000b7882 */ /* 0x000fe20000000000 */
[----:B------:R-:W-:-:S04]  /*0dc0*/  UIADD3 UR24, -UR24, 0x100000, URZ ;  /* 0x0010000018187890 */ /* 0x000fc8000fffe13f */
[----:B------:R-:W-:Y:S02]  /*0dd0*/  USHF.L.U32 UR25, UR24, 0xb, URZ ;  /* 0x0000000b18197899 */ /* 0x000fe4000800063f */
[----:B------:R-:W-:Y:S01]  /*0de0*/  USHF.L.U32 UR24, UR24, 0x1, URZ ;  /* 0x0000000118187899 */ /* 0x000fe2000800063f */
[----:B------:R-:W-:Y:S01]  /*0df0*/  ELECT P1, URZ, PT ;  /* 0x00000000003f782f */ /* 0x000fe20003820000 */
[----:B-1----:R-:W-:Y:S02]  /*0e00*/  ULEA UR6, UR5, UR4, 0x18 ;  /* 0x0000000405067291 */ /* 0x002fe4000f8ec03f */
[----:B------:R-:W-:-:S04]  /*0e10*/  UIADD3 UR4, -UR11, 0x100000, URZ ;  /* 0x001000000b047890 */ /* 0x000fc8000fffe13f */
[----:B------:R-:W-:Y:S02]  /*0e20*/  USHF.L.U32 UR5, UR4, 0xb, URZ ;  /* 0x0000000b04057899 */ /* 0x000fe4000800063f */
[----:B------:R-:W-:Y:S01]  /*0e30*/  USHF.L.U32 UR4, UR4, 0x1, URZ ;  /* 0x0000000104047899 */ /* 0x000fe2000800063f */
[----:B------:R-:W1:Y:S03]  /*0e40*/  FENCE.VIEW.ASYNC.S ;  /* 0x00000000000073c6 */ /* 0x000e660000000000 */
[----:B-1----:R1:W1:Y:S08]  /*0e50*/  SYNCS.EXCH.64 URZ, [UR6+0x34480], UR24 ;  /* 0x03448018063f75b2 */ /* 0x0022700008000100 */
        /* <DEDUP_REMOVED lines=8> */
.L_x_3:
[----:B------:R-:W2:Y:S01]  /*0ee0*/  SHFL.IDX PT, R11, R2, RZ, 0x1f ;  /* 0x00001fff020b7589 */ /* 0x000ea200000e0000 */
[----:B------:R-:W-:Y:S01]  /*0ef0*/  UISETP.EQ.AND UP6, UPT, UR51, 0x2, !UP1 ;  /* 0x000000023300788c */ /* 0x000fe2000cfc2270 */
[----:B------:R-:W-:-:S03]  /*0f00*/  NOP ;  /* 0x0000000000007918 */ /* 0x000fc60000000000 */
[----:B------:R-:W-:-:S04]  /*0f10*/  USEL UR61, URZ, 0x1, !UP6 ;  /* 0x000000013f3d7887 */ /* 0x000fc8000f000000 */
[----:B------:R-:W-:Y:S01]  /*0f20*/  USEL UR61, UR61, 0x2, UP5 ;  /* 0x000000023d3d7887 */ /* 0x000fe2000a800000 */
[----:B--2---:R-:W-:-:S13]  /*0f30*/  ISETP.NE.AND P1, PT, R11, RZ, PT ;  /* 0x000000ff0b00720c */ /* 0x004fda0003f25270 */
[----:B------:R-:W-:Y:S05]  /*0f40*/  @P1 BRA `(.L_x_4) ;  /* 0x0000000000581947 */ /* 0x000fea0003800000 */
[----:B-1----:R-:W1:Y:S01]  /*0f50*/  S2UR UR5, SR_CgaCtaId ;  /* 0x00000000000579c3 */ /* 0x002e620000008800 */
[----:B------:R-:W-:Y:S01]  /*0f60*/  UMOV UR4, 0x400 ;  /* 0x0000040000047882 */ /* 0x000fe20000000000 */
[----:B------:R-:W-:Y:S01]  /*0f70*/  UMOV UR11, 0x20 ;  /* 0x00000020000b7882 */ /* 0x000fe20000000000 */
[----:B------:R-:W-:Y:S01]  /*0f80*/  UMOV UR24, 0x80 ;  /* 0x0000008000187882 */ /* 0x000fe20000000000 */
[----:B------:R-:W-:Y:S01]  /*0f90*/  ELECT P1, URZ, PT ;  /* 0x00000000003f782f */ /* 0x000fe20003820000 */
        /* <DEDUP_REMOVED lines=8> */
[----:B-1----:R2:W1:Y:S01]  /*1020*/  SYNCS.EXCH.64 URZ, [UR6+0x344c0], UR4 ;  /* 0x0344c004063f75b2 */ /* 0x0024620008000100 */
[----:B------:R2:W1:Y:S01]  /*1030*/  SYNCS.EXCH.64 URZ, [UR6+0x344e0], UR24 ;  /* 0x0344e018063f75b2 */ /* 0x0004620008000100 */
[----:B------:R2:W1:Y:S01]  /*1040*/  SYNCS.EXCH.64 URZ, [UR6+0x344c8], UR4 ;  /* 0x0344c804063f75b2 */ /* 0x0004620008000100 */
[----:B------:R2:W1:Y:S01]  /*1050*/  SYNCS.EXCH.64 URZ, [UR6+0x344e8], UR24 ;  /* 0x0344e818063f75b2 */ /* 0x0004620008000100 */
[----:B------:R2:W1:Y:S01]  /*1060*/  SYNCS.EXCH.64 URZ, [UR6+0x344d0], UR4 ;  /* 0x0344d004063f75b2 */ /* 0x0004620008000100 */
[----:B------:R2:W1:Y:S01]  /*1070*/  SYNCS.EXCH.64 URZ, [UR6+0x344f0], UR24 ;  /* 0x0344f018063f75b2 */ /* 0x0004620008000100 */
[----:B------:R2:W1:Y:S01]  /*1080*/  SYNCS.EXCH.64 URZ, [UR6+0x344d8], UR4 ;  /* 0x0344d804063f75b2 */ /* 0x0004620008000100 */
[----:B------:R2:W1:Y:S02]  /*1090*/  SYNCS.EXCH.64 URZ, [UR6+0x344f8], UR24 ;  /* 0x0344f818063f75b2 */ /* 0x0004640008000100 */
[----:B--2---:R-:W-:Y:S01]  /*10a0*/  NOP ;  /* 0x0000000000007918 */ /* 0x004fe20000000000 */
.L_x_4:
[----:B------:R-:W2:Y:S01]  /*10b0*/  SHFL.IDX PT, R12, R2, RZ, 0x1f ;  /* 0x00001fff020c7589 */ /* 0x000ea200000e0000 */
[----:B------:R-:W-:Y:S01]  /*10c0*/  ELECT P1, URZ, PT ;  /* 0x00000000003f782f */ /* 0x000fe20003820000 */
[----:B------:R-:W-:Y:S01]  /*10d0*/  NOP ;  /* 0x0000000000007918 */ /* 0x000fe20000000000 */
[----:B------:R-:W-:Y:S01]  /*10e0*/  ELECT P2, URZ, PT ;  /* 0x00000000003f782f */ /* 0x000fe20003840000 */
[----:B------:R-:W3:Y:S01]  /*10f0*/  SHFL.IDX PT, R11, R2, RZ, 0x1f ;  /* 0x00001fff020b7589 */ /* 0x000ee200000e0000 */
[----:B------:R-:W-:Y:S01]  /*1100*/  UMOV UR11, 0x20 ;  /* 0x00000020000b7882 */ /* 0x000fe20000000000 */
[----:B-1----:R-:W-:Y:S01]  /*1110*/  UMOV UR25, 0x80 ;  /* 0x0000008000197882 */ /* 0x002fe20000000000 */
[----:B------:R-:W-:Y:S01]  /*1120*/  ULDC UR60, c[0x0][0xc] ;  /* 0x00000300003c7ab9 */ /* 0x000fe20000000800 */
[----:B------:R-:W-:Y:S01]  /*1130*/  IMAD.MOV.U32 R16, RZ, RZ, -0x1 ;  /* 0xffffffffff107424 */ /* 0x000fe200078e00ff */
[----:B------:R-:W-:Y:S01]  /*1140*/  MOV R18, 0xffffffff ;  /* 0xffffffff00127802 */ /* 0x000fe20000000f00 */
[----:B------:R-:W-:Y:S01]  /*1150*/  IMAD.MOV.U32 R17, RZ, RZ, -0x1 ;  /* 0xffffffffff117424 */ /* 0x000fe200078e00ff */
[----:B--2---:R-:W-:-:S02]  /*1160*/  ISETP.NE.OR P1, PT, R12, RZ, !P1 ;  /* 0x000000ff0c00720c */ /* 0x004fc40004f25670 */
[----:B------:R-:W1:Y:S01]  /*1170*/  LDC.64 R12, c[0x0][0x8f8] ;  /* 0x00023e00ff0c7b82 */ /* 0x000e620000000a00 */
[----:B---3--:R-:W-:-:S10]  /*1180*/  ISETP.NE.OR P2, PT, R11, RZ, !P2 ;  /* 0x000000ff0b00720c */ /* 0x008fd40005745670 */
[----:B------:R-:W-:-:S03]  /*1190*/  VOTEU.ALL UP6, P1 ;  /* 0x00000000003f7886 */ /* 0x000fc600008c0000 */
[----:B------:R-:W-:Y:S02]  /*11a0*/  VOTEU.ALL UP5, P2 ;  /* 0x00000000003f7886 */ /* 0x000fe400010a0000 */
[----:B------:R-:W2:Y:S01]  /*11b0*/  @!UP6 S2UR UR5, SR_CgaCtaId ;  /* 0x000000000005e9c3 */ /* 0x000ea20000008800 */
[----:B------:R-:W-:-:S07]  /*11c0*/  @!UP6 UMOV UR4, 0x400 ;  /* 0x000004000004e882 */ /* 0x000fce0000000000 */
[----:B------:R-:W3:Y:S01]  /*11d0*/  @!UP5 S2UR UR24, SR_CgaCtaId ;  /* 0x000000000018d9c3 */ /* 0x000ee20000008800 */
[----:B--2---:R-:W-:Y:S02]  /*11e0*/  @!UP6 ULEA UR6, UR5, UR4, 0x18 ;  /* 0x000000040506e291 */ /* 0x004fe4000f8ec03f */
[----:B------:R-:W-:-:S04]  /*11f0*/  @!UP6 UIADD3 UR4, -UR11, 0x100000, URZ ;  /* 0x001000000b04e890 */ /* 0x000fc8000fffe13f */
[----:B------:R-:W-:Y:S02]  /*1200*/  @!UP6 USHF.L.U32 UR5, UR4, 0xb, URZ ;  /* 0x0000000b0405e899 */ /* 0x000fe4000800063f */
[----:B------:R-:W-:Y:S01]  /*1210*/  @!UP6 USHF.L.U32 UR4, UR4, 0x1, URZ ;  /* 0x000000010404e899 */ /* 0x000fe2000800063f */
[----:B------:R-:W-:Y:S01]  /*1220*/  VOTEU.ALL UP6, P1 ;  /* 0x00000000003f7886 */ /* 0x000fe200008c0000 */
[----:B------:R-:W-:Y:S02]  /*1230*/  @!UP5 UMOV UR11, 0x400 ;  /* 0x00000400000bd882 */ /* 0x000fe40000000000 */
[----:B---3--:R-:W-:Y:S02]  /*1240*/  @!UP5 ULEA UR11, UR24, UR11, 0x18 ;  /* 0x0000000b180bd291 */ /* 0x008fe4000f8ec03f */
[----:B------:R-:W-:-:S04]  /*1250*/  @!UP5 UIADD3 UR24, -UR25, 0x100000, URZ ;  /* 0x001000001918d890 */ /* 0x000fc8000fffe13f */
[----:B------:R-:W-:Y:S02]  /*1260*/  @!UP5 USHF.L.U32 UR25, UR24, 0xb, URZ ;  /* 0x0000000b1819d899 */ /* 0x000fe4000800063f */
[----:B------:R-:W-:Y:S01]  /*1270*/  @!UP5 USHF.L.U32 UR24, UR24, 0x1, URZ ;  /* 0x000000011818d899 */ /* 0x000fe2000800063f */
[----:B------:R-:W-:Y:S01]  /*1280*/  VOTEU.ALL UP5, P1 ;  /* 0x00000000003f7886 */ /* 0x000fe200008a0000 */
[----:B-1----:R-:W-:Y:S01]  /*1290*/  ISETP.LE.U32.AND P1, PT, R12, UR8, PT ;  /* 0x000000080c007c0c */ /* 0x002fe2000bf23070 */
[----:B------:R-:W1:Y:S02]  /*12a0*/  FENCE.VIEW.ASYNC.S ;  /* 0x00000000000073c6 */ /* 0x000e640000000000 */
[----:B-1----:R-:W4:Y:S01]  /*12b0*/  @!UP6 SYNCS.EXCH.64 URZ, [UR6+0x34500], UR4 ;  /* 0x03450004063fe5b2 */ /* 0x002f220008000100 */
[----:B------:R-:W-:Y:S01]  /*12c0*/  MOV R12, UR7 ;  /* 0x00000007000c7c02 */ /* 0x000fe20008000f00 */
[----:B------:R-:W-:-:S03]  /*12d0*/  VOTEU.ALL UP6, P2 ;  /* 0x00000000003f7886 */ /* 0x000fc600010c0000 */
[----:B------:R-:W-:Y:S01]  /*12e0*/  ISETP.GE.U32.AND.EX P1, PT, R12, R13, PT, P1 ;  /* 0x0000000d0c00720c */ /* 0x000fe20003f26110 */
[----:B------:R1:W4:Y:S01]  /*12f0*/  @!UP5 SYNCS.EXCH.64 URZ, [UR6+0x34508], UR4 ;  /* 0x03450804063fd5b2 */ /* 0x0003220008000100 */
[----:B------:R-:W-:Y:S01]  /*1300*/  VOTEU.ALL UP5, P2 ;  /* 0x00000000003f7886 */ /* 0x000fe200010a0000 */
[----:B------:R-:W-:Y:S01]  /*1310*/  NOP ;  /* 0x0000000000007918 */ /* 0x000fe20000000000 */
[----:B-1----:R-:W-:Y:S01]  /*1320*/  ULDC.U8 UR4, c[0x0][0x900] ;  /* 0x0002400000047ab9 */ /* 0x002fe20000000000 */
[----:B------:R-:W-:Y:S01]  /*1330*/  UMOV UR5, URZ ;  /* 0x0000003f00057c82 */ /* 0x000fe20008000000 */
[----:B------:R-:W-:Y:S01]  /*1340*/  ISETP.NE.AND P3, PT, RZ, UR4, PT ;  /* 0x00000004ff007c0c */ /* 0x000fe2000bf65270 */
[----:B------:R-:W-:Y:S01]  /*1350*/  UMOV UR4, URZ ;  /* 0x0000003f00047c82 */ /* 0x000fe20008000000 */
[----:B------:R-:W4:Y:S01]  /*1360*/  @!UP6 SYNCS.EXCH.64 URZ, [UR11+0x34510], UR24 ;  /* 0x034510180b3fe5b2 */ /* 0x000f220008000100 */
[----:B------:R-:W-:Y:S01]  /*1370*/  VOTEU.ALL UP6, P2 ;  /* 0x00000000003f7886 */ /* 0x000fe200010c0000 */
[----:B------:R-:W-:Y:S01]  /*1380*/  UMOV UR6, URZ ;  /* 0x0000003f00067c82 */ /* 0x000fe20008000000 */
[----:B------:R-:W-:Y:S01]  /*1390*/  P2R R15, PR, RZ, 0x8 ;  /* 0x00000008ff0f7803 */ /* 0x000fe20000000000 */
[----:B------:R-:W4:Y:S01]  /*13a0*/  @!UP5 SYNCS.EXCH.64 URZ, [UR11+0x34518], UR24 ;  /* 0x034518180b3fd5b2 */ /* 0x000f220008000100 */
[----:B------:R-:W-:Y:S01]  /*13b0*/  VOTEU.ALL UP5, P2 ;  /* 0x00000000003f7886 */ /* 0x000fe200010a0000 */
[----:B------:R-:W4:Y:S04]  /*13c0*/  @!UP6 SYNCS.EXCH.64 URZ, [UR11+0x34520], UR24 ;  /* 0x034520180b3fe5b2 */ /* 0x000f280008000100 */
[----:B------:R1:W4:Y:S01]  /*13d0*/  @!UP5 SYNCS.EXCH.64 URZ, [UR11+0x34528], UR24 ;  /* 0x034528180b3fd5b2 */ /* 0x0003220008000100 */
[----:B------:R-:W-:Y:S01]  /*13e0*/  NOP ;  /* 0x0000000000007918 */ /* 0x000fe20000000000 */
[----:B-1----:R-:W-:Y:S01]  /*13f0*/  UMOV UR11, URZ ;  /* 0x0000003f000b7c82 */ /* 0x002fe20008000000 */
[----:B----4-:R-:W-:Y:S06]  /*1400*/  BAR.SYNC.DEFER_BLOCKING 0x0 ;  /* 0x0000000000007b1d */ /* 0x010fec0000010000 */
[----:B------:R-:W-:Y:S05]  /*1410*/  @P3 BRA P1, `(.L_x_5) ;  /* 0x0000001400f83947 */ /* 0x000fea0000800000 */
[----:B------:R-:W-:Y:S01]  /*1420*/  IMAD.U32 R11, RZ, RZ, UR7 ;  /* 0x00000007ff0b7e24 */ /* 0x000fe2000f8e00ff */
[----:B------:R-:W-:Y:S01]  /*1430*/  ISETP.LE.U32.AND P1, PT, R6, UR8, PT ;  /* 0x0000000806007c0c */ /* 0x000fe2000bf23070 */
[----:B------:R-:W-:Y:S01]  /*1440*/  UMOV UR5, URZ ;  /* 0x0000003f00057c82 */ /* 0x000fe20008000000 */
[----:B------:R-:W-:Y:S01]  /*1450*/  UMOV UR6, URZ ;  /* 0x0000003f00067c82 */ /* 0x000fe20008000000 */
[----:B------:R-:W-:Y:S01]  /*1460*/  UMOV UR11, URZ ;  /* 0x0000003f000b7c82 */ /* 0x000fe20008000000 */
[----:B------:R-:W-:Y:S01]  /*1470*/  ISETP.GE.U32.AND.EX P1, PT, R11, R7, PT, P1 ;  /* 0x000000070b00720c */ /* 0x000fe20003f26110 */
[----:B------:R-:W-:-:S12]  /*1480*/  UMOV UR4, URZ ;  /* 0x0000003f00047c82 */ /* 0x000fd80008000000 */
[----:B------:R-:W-:Y:S05]  /*1490*/  @!P1 BRA `(.L_x_6) ;  /* 0x0000001000c49947 */ /* 0x000fea0003800000 */
[----:B------:R-:W-:Y:S01]  /*14a0*/  VIADD R12, R20, 0x20 ;  /* 0x00000020140c7836 */ /* 0x000fe20000000000 */
[----:B------:R-:W-:Y:S01]  /*14b0*/  MOV R6, R20 ;  /* 0x0000001400067202 */ /* 0x000fe20000000f00 */
[----:B-----5:R-:W-:Y:S01]  /*14c0*/  IMAD.MOV.U32 R13, RZ, RZ, R8 ;  /* 0x000000ffff0d7224 */ /* 0x020fe200078e0008 */
[----:B------:R-:W-:Y:S02]  /*14d0*/  MOV R14, R0 ;  /* 0x00000000000e7202 */ /* 0x000fe40000000f00 */
[----:B------:R-:W-:-:S13]  /*14e0*/  ISETP.GE.AND P1, PT, R12, R3, PT ;  /* 0x000000030c00720c */ /* 0x000fda0003f26270 */
[----:B------:R-:W1:Y:S01]  /*14f0*/  @!P1 LDC.64 R18, c[0x0][0x918] ;  /* 0x00024600ff129b82 */ /* 0x000e620000000a00 */
[----:B------:R-:W-:Y:S01]  /*1500*/  @!P1 VIADD R7, R6, 0x20 ;  /* 0x0000002006079836 */ /* 0x000fe20000000000 */
[----:B------:R-:W-:Y:S02]  /*1510*/  UIADD3 UR16, UP5, UR16, -0x1, URZ ;  /* 0xffffffff10107890 */ /* 0x000fe4000ffbe03f */
[----:B------:R-:W-:Y:S01]  /*1520*/  UIADD3 UR14, UP6, UR14, -0x1, URZ ;  /* 0xffffffff0e0e7890 */ /* 0x000fe2000ffde03f */
[----:B------:R-:W-:Y:S01]  /*1530*/  BSSY B0, `(.L_x_7) ;  /* 0x0000050000007945 */ /* 0x000fe20003800000 */
[----:B------:R-:W-:Y:S01]  /*1540*/  UIADD3.X UR17, UR17, -0x1, URZ, UP5, !UPT ;  /* 0xffffffff11117890 */ /* 0x000fe2000affe43f */
[----:B-1----:R-:W-:-:S05]  /*1550*/  @!P1 IMAD.WIDE R18, R7, 0xc, R18 ;  /* 0x0000000c07129825 */ /* 0x002fca00078e0212 */
[----:B------:R1:W5:Y:S04]  /*1560*/  @!P1 LDG.E R8, desc[UR38][R18.64] ;  /* 0x0000002612089981 */ /* 0x000368000c1e1900 */
[----:B------:R1:W5:Y:S01]  /*1570*/  @!P1 LDG.E R0, desc[UR38][R18.64+0x4] ;  /* 0x0000042612009981 */ /* 0x000362000c1e1900 */
[----:B------:R-:W-:Y:S01]  /*1580*/  ISETP.GE.AND P1, PT, R6, R3, PT ;  /* 0x000000030600720c */ /* 0x000fe20003f26270 */
[----:B------:R-:W-:Y:S01]  /*1590*/  UIADD3.X UR15, UR15, -0x1, URZ, UP6, !UPT ;  /* 0xffffffff0f0f7890 */ /* 0x000fe2000b7fe43f */
[----:B------:R-:W-:Y:S01]  /*15a0*/  IMAD.MOV.U32 R11, RZ, RZ, RZ ;  /* 0x000000ffff0b7224 */ /* 0x000fe200078e00ff */
[----:B------:R-:W-:Y:S01]  /*15b0*/  UIADD3 UR4, UR9, -0x1, URZ ;  /* 0xffffffff09047890 */ /* 0x000fe2000fffe03f */
[----:B------:R-:W-:Y:S01]  /*15c0*/  IMAD.MOV.U32 R7, RZ, RZ, RZ ;  /* 0x000000ffff077224 */ /* 0x000fe200078e00ff */
[----:B------:R-:W-:Y:S01]  /*15d0*/  UIADD3 UR5, UR10, -0x1, URZ ;  /* 0xffffffff0a057890 */ /* 0x000fe2000fffe03f */
[----:B------:R-:W-:Y:S01]  /*15e0*/  MOV R25, 0x7fffffff ;  /* 0x7fffffff00197802 */ /* 0x000fe20000000f00 */
[----:B------:R-:W-:-:S06]  /*15f0*/  IMAD.MOV.U32 R28, RZ, RZ, RZ ;  /* 0x000000ffff1c7224 */ /* 0x000fcc00078e00ff */
[----:B-1----:R-:W-:Y:S05]  /*1600*/  @P1 BRA `(.L_x_8) ;  /* 0x0000000400081947 */ /* 0x002fea0003800000 */
[----:B------:R-:W-:Y:S02]  /*1610*/  PLOP3.LUT P3, PT, PT, PT, UP0, 0x80, 0x0 ;  /* 0x000000000000781c */ /* 0x000fe40003f6f008 */
[C---:B------:R-:W-:Y:S02]  /*1620*/  IADD3 R17, P2, R14.reuse, UR16, RZ ;  /* 0x000000100e117c10 */ /* 0x040fe4000ff5e0ff */
[C---:B------:R-:W-:Y:S02]  /*1630*/  IADD3 R24, P1, R13.reuse, UR14, RZ ;  /* 0x0000000e0d187c10 */ /* 0x040fe4000ff3e0ff */
[----:B------:R-:W-:Y:S02]  /*1640*/  LEA.HI.X.SX32 R14, R14, UR17, 0x1, P2 ;  /* 0x000000110e0e7c11 */ /* 0x000fe400090f0eff */
[----:B------:R-:W-:-:S05]  /*1650*/  LEA.HI.X.SX32 R25, R13, UR15, 0x1, P1 ;  /* 0x0000000f0d197c11 */ /* 0x000fca00088f0eff */
[----:B------:R-:W-:Y:S05]  /*1660*/  @!P3 BRA `(.L_x_9) ;  /* 0x000000000030b947 */ /* 0x000fea0003800000 */
[----:B------:R-:W-:Y:S02]  /*1670*/  ULDC UR6, c[0x0][0x8dc] ;  /* 0x0002370000067ab9 */ /* 0x000fe40000000800 */
[----:B------:R-:W-:-:S05]  /*1680*/  IADD3 R13, P1, R24, UR6, RZ ;  /* 0x00000006180d7c10 */ /* 0x000fca000ff3e0ff */
[----:B------:R-:W-:-:S04]  /*1690*/  IMAD.X R25, RZ, RZ, R25, P1 ;  /* 0x000000ffff197224 */ /* 0x000fc800008e0619 */
[----:B------:R-:W-:-:S04]  /*16a0*/  IMAD.WIDE.U32 R4, R25, UR20, RZ ;  /* 0x0000001419047c25 */ /* 0x000fc8000f8e00ff */
[----:B------:R-:W-:-:S04]  /*16b0*/  IMAD.WIDE.U32 R18, P1, R13, UR21, R4 ;  /* 0x000000150d127c25 */ /* 0x000fc8000f820004 */
[----:B------:R-:W-:Y:S01]  /*16c0*/  IMAD.WIDE.U32 R4, R13, UR20, RZ ;  /* 0x000000140d047c25 */ /* 0x000fe2000f8e00ff */
[----:B------:R-:W-:-:S03]  /*16d0*/  IADD3.X R23, RZ, RZ, RZ, P1, !PT ;  /* 0x000000ffff177210 */ /* 0x000fc60000ffe4ff */
[----:B------:R-:W-:Y:S01]  /*16e0*/  IMAD.MOV.U32 R22, RZ, RZ, R19 ;  /* 0x000000ffff167224 */ /* 0x000fe200078e0013 */
[----:B------:R-:W-:-:S05]  /*16f0*/  IADD3 RZ, P1, R5, R18, RZ ;  /* 0x0000001205ff7210 */ /* 0x000fca0007f3e0ff */
[----:B------:R-:W-:-:S04]  /*1700*/  IMAD.WIDE.U32.X R4, R25, UR21, R22, P1 ;  /* 0x0000001519047c25 */ /* 0x000fc800088e0416 */
[----:B------:R-:W-:Y:S01]  /*1710*/  IMAD.MOV.U32 R24, RZ, RZ, R4 ;  /* 0x000000ffff187224 */ /* 0x000fe200078e0004 */
[----:B------:R-:W-:-:S07]  /*1720*/  MOV R25, R5 ;  /* 0x0000000500197202 */ /* 0x000fce0000000f00 */
.L_x_9:
[----:B------:R-:W-:Y:S05]  /*1730*/  @!P0 BRA `(.L_x_10) ;  /* 0x0000000000308947 */ /* 0x000fea0003800000 */
[----:B------:R-:W-:Y:S02]  /*1740*/  ULDC UR6, c[0x0][0x8f4] ;  /* 0x00023d0000067ab9 */ /* 0x000fe40000000800 */
[----:B------:R-:W-:-:S05]  /*1750*/  IADD3 R13, P1, R17, UR6, RZ ;  /* 0x00000006110d7c10 */ /* 0x000fca000ff3e0ff */
[----:B------:R-:W-:-:S04]  /*1760*/  IMAD.X R17, RZ, RZ, R14, P1 ;  /* 0x000000ffff117224 */ /* 0x000fc800008e060e */
[----:B------:R-:W-:-:S04]  /*1770*/  IMAD.WIDE.U32 R4, R17, UR22, RZ ;  /* 0x0000001611047c25 */ /* 0x000fc8000f8e00ff */
[----:B------:R-:W-:-:S04]  /*1780*/  IMAD.WIDE.U32 R18, P1, R13, UR23, R4 ;  /* 0x000000170d127c25 */ /* 0x000fc8000f820004 */
[----:B------:R-:W-:Y:S01]  /*1790*/  IMAD.WIDE.U32 R4, R13, UR22, RZ ;  /* 0x000000160d047c25 */ /* 0x000fe2000f8e00ff */
[----:B------:R-:W-:-:S03]  /*17a0*/  MOV R22, R19 ;  /* 0x0000001300167202 */ /* 0x000fc60000000f00 */
[----:B------:R-:W-:Y:S01]  /*17b0*/  IMAD.X R23, RZ, RZ, RZ, P1 ;  /* 0x000000ffff177224 */ /* 0x000fe200008e06ff */
[----:B------:R-:W-:-:S05]  /*17c0*/  IADD3 RZ, P1, R5, R18, RZ ;  /* 0x0000001205ff7210 */ /* 0x000fca0007f3e0ff */
[----:B------:R-:W-:-:S04]  /*17d0*/  IMAD.WIDE.U32.X R4, R17, UR23, R22, P1 ;  /* 0x0000001711047c25 */ /* 0x000fc800088e0416 */
[----:B------:R-:W-:Y:S02]  /*17e0*/  IMAD.MOV.U32 R17, RZ, RZ, R4 ;  /* 0x000000ffff117224 */ /* 0x000fe400078e0004 */
[----:B------:R-:W-:-:S07]  /*17f0*/  IMAD.MOV.U32 R14, RZ, RZ, R5 ;  /* 0x000000ffff0e7224 */ /* 0x000fce00078e0005 */
.L_x_10:
[----:B------:R-:W-:Y:S02]  /*1800*/  SHF.R.U64 R4, R17, UR29, R14 ;  /* 0x0000001d11047c19 */ /* 0x000fe4000800120e */
[----:B------:R-:W-:-:S03]  /*1810*/  SHF.R.U64 R5, R24, UR18, R25 ;  /* 0x0000001218057c19 */ /* 0x000fc60008001219 */
[----:B------:R-:W-:Y:S01]  /*1820*/  VIADD R18, R4, UR5 ;  /* 0x0000000504127c36 */ /* 0x000fe20008000000 */
[----:B------:R-:W-:-:S04]  /*1830*/  IADD3 R17, R5, UR4, RZ ;  /* 0x0000000405117c10 */ /* 0x000fc8000fffe0ff */
[----:B------:R-:W-:Y:S02]  /*1840*/  IABS R13, R17 ;  /* 0x00000011000d7213 */ /* 0x000fe40000000000 */
[----:B------:R-:W-:-:S03]  /*1850*/  IABS R14, R18 ;  /* 0x00000012000e7213 */ /* 0x000fc60000000000 */
[----:B------:R-:W-:-:S04]  /*1860*/  IMAD.HI.U32 R4, R13, UR13, RZ ;  /* 0x0000000d0d047c27 */ /* 0x000fc8000f8e00ff */
[----:B------:R-:W-:-:S04]  /*1870*/  IMAD.HI.U32 R5, R14, UR19, RZ ;  /* 0x000000130e057c27 */ /* 0x000fc8000f8e00ff */
[----:B------:R-:W-:Y:S01]  /*1880*/  IMAD R4, R4, UR28, R13 ;  /* 0x0000001c04047c24 */ /* 0x000fe2000f8e020d */
[----:B------:R-:W-:Y:S01]  /*1890*/  MOV R13, UR32 ;  /* 0x00000020000d7c02 */ /* 0x000fe20008000f00 */
[----:B------:R-:W-:Y:S02]  /*18a0*/  IMAD R5, R5, UR30, R14 ;  /* 0x0000001e05057c24 */ /* 0x000fe4000f8e020e */
[----:B------:R-:W-:Y:S01]  /*18b0*/  IMAD.U32 R14, RZ, RZ, UR33 ;  /* 0x00000021ff0e7e24 */ /* 0x000fe2000f8e00ff */
[----:B------:R-:W-:Y:S02]  /*18c0*/  ISETP.LT.U32.AND P1, PT, R4, UR27, PT ;  /* 0x0000001b04007c0c */ /* 0x000fe4000bf21070 */
[----:B------:R-:W-:-:S11]  /*18d0*/  ISETP.LT.U32.AND P2, PT, R5, UR26, PT ;  /* 0x0000001a05007c0c */ /* 0x000fd6000bf41070 */
[----:B------:R-:W-:Y:S01]  /*18e0*/  @!P1 VIADD R4, R4, -UR27 ;  /* 0x8000001b04049c36 */ /* 0x000fe20008000000 */
[----:B------:R-:W-:Y:S02]  /*18f0*/  ISETP.GE.AND P1, PT, R18, RZ, PT ;  /* 0x000000ff1200720c */ /* 0x000fe40003f26270 */
[----:B------:R-:W-:Y:S02]  /*1900*/  @!P2 IADD3 R5, R5, -UR26, RZ ;  /* 0x8000001a0505ac10 */ /* 0x000fe4000fffe0ff */
[----:B------:R-:W-:Y:S02]  /*1910*/  ISETP.LT.U32.AND P3, PT, R4, UR27, PT ;  /* 0x0000001b04007c0c */ /* 0x000fe4000bf61070 */
[----:B------:R-:W-:Y:S02]  /*1920*/  ISETP.LT.U32.AND P4, PT, R5, UR26, PT ;  /* 0x0000001a05007c0c */ /* 0x000fe4000bf81070 */
[----:B------:R-:W-:-:S09]  /*1930*/  ISETP.GE.AND P2, PT, R17, RZ, PT ;  /* 0x000000ff1100720c */ /* 0x000fd20003f46270 */
[----:B------:R-:W-:Y:S01]  /*1940*/  @!P3 VIADD R4, R4, -UR27 ;  /* 0x8000001b0404bc36 */ /* 0x000fe20008000000 */
[----:B------:R-:W-:Y:S01]  /*1950*/  PLOP3.LUT P3, PT, PT, PT, UP4, 0x80, 0x0 ;  /* 0x000000000000781c */ /* 0x000fe20003f6f048 */
[----:B------:R-:W-:Y:S01]  /*1960*/  @!P4 VIADD R5, R5, -UR26 ;  /* 0x8000001a0505cc36 */ /* 0x000fe20008000000 */
[----:B------:R-:W-:Y:S01]  /*1970*/  PLOP3.LUT P4, PT, PT, PT, UP2, 0x80, 0x0 ;  /* 0x000000000000781c */ /* 0x000fe20003f8f028 */
[----:B------:R-:W-:-:S03]  /*1980*/  @!P2 IMAD.MOV R4, RZ, RZ, -R4 ;  /* 0x000000ffff04a224 */ /* 0x000fc600078e0a04 */
[----:B------:R-:W-:Y:S02]  /*1990*/  @!P1 IADD3 R5, -R5, RZ, RZ ;  /* 0x000000ff05059210 */ /* 0x000fe40007ffe1ff */
[----:B------:R-:W-:Y:S02]  /*19a0*/  SEL R4, R13, R4, !P3 ;  /* 0x000000040d047207 */ /* 0x000fe40005800000 */
[----:B------:R-:W-:Y:S02]  /*19b0*/  SEL R5, R14, R5, !P4 ;  /* 0x000000050e057207 */ /* 0x000fe40006000000 */
[----:B------:R-:W-:Y:S01]  /*19c0*/  PLOP3.LUT P1, PT, PT, PT, UP3, 0x80, 0x0 ;  /* 0x000000000000781c */ /* 0x000fe20003f2f038 */
[----:B------:R-:W-:Y:S02]  /*19d0*/  IMAD.IADD R14, R17, 0x1, -R4 ;  /* 0x00000001110e7824 */ /* 0x000fe400078e0a04 */
[----:B------:R-:W-:-:S04]  /*19e0*/  IMAD.IADD R5, R18, 0x1, -R5 ;  /* 0x0000000112057824 */ /* 0x000fc800078e0a05 */
[----:B------:R-:W-:Y:S01]  /*19f0*/  IMAD R25, R14, R5, RZ ;  /* 0x000000050e197224 */ /* 0x000fe200078e02ff */
[----:B------:R-:W-:-:S04]  /*1a00*/  SEL R4, R5, R14, !P1 ;  /* 0x0000000e05047207 */ /* 0x000fc80004800000 */
[----:B------:R-:W-:Y:S02]  /*1a10*/  SHF.R.S32.HI R5, RZ, 0x1f, R4 ;  /* 0x0000001fff057819 */ /* 0x000fe40000011404 */
[----:B------:R-:W-:-:S07]  /*1a20*/  SHF.R.S32.HI R28, RZ, 0x1f, R25 ;  /* 0x0000001fff1c7819 */ /* 0x000fce0000011419 */
.L_x_8:
[----:B------:R-:W-:Y:S05]  /*1a30*/  BSYNC B0 ;  /* 0x0000000000007941 */ /* 0x000fea0003800000 */
.L_x_7:
[----:B------:R-:W1:Y:S01]  /*1a40*/  SHFL.UP PT, R14, R25, 0x1, RZ ;  /* 0x04200000190e7989 */ /* 0x000e6200000e00ff */
[C---:B------:R-:W-:Y:S02]  /*1a50*/  ISETP.NE.AND P2, PT, R20.reuse, RZ, PT ;  /* 0x000000ff1400720c */ /* 0x040fe40003f45270 */
[C---:B------:R-:W-:Y:S01]  /*1a60*/  ISETP.GE.U32.AND P3, PT, R20.reuse, 0x2, PT ;  /* 0x000000021400780c */ /* 0x040fe20003f66070 */
[----:B------:R-:W2:Y:S01]  /*1a70*/  SHFL.UP PT, R13, R28, 0x1, RZ ;  /* 0x042000001c0d7989 */ /* 0x000ea200000e00ff */
[C---:B------:R-:W-:Y:S02]  /*1a80*/  ISETP.GE.U32.AND P4, PT, R20.reuse, 0x4, PT ;  /* 0x000000041400780c */ /* 0x040fe40003f86070 */
[C---:B------:R-:W-:Y:S02]  /*1a90*/  ISETP.GE.U32.AND P5, PT, R20.reuse, 0x8, PT ;  /* 0x000000081400780c */ /* 0x040fe40003fa6070 */
[----:B------:R-:W-:Y:S02]  /*1aa0*/  ISETP.GE.U32.AND P6, PT, R20, 0x10, PT ;  /* 0x000000101400780c */ /* 0x000fe40003fc6070 */
[----:B-1----:R-:W-:-:S02]  /*1ab0*/  SEL R14, R14, RZ, P2 ;  /* 0x000000ff0e0e7207 */ /* 0x002fc40001000000 */
[----:B--2---:R-:W-:Y:S02]  /*1ac0*/  SEL R13, R13, RZ, P2 ;  /* 0x000000ff0d0d7207 */ /* 0x004fe40001000000 */
[----:B------:R-:W-:-:S04]  /*1ad0*/  IADD3 R19, P1, R14, R25, RZ ;  /* 0x000000190e137210 */ /* 0x000fc80007f3e0ff */
[----:B------:R-:W-:Y:S01]  /*1ae0*/  IADD3.X R18, R13, R28, RZ, P1, !PT ;  /* 0x0000001c0d127210 */ /* 0x000fe20000ffe4ff */
[----:B------:R-:W1:Y:S04]  /*1af0*/  SHFL.UP PT, R14, R19, 0x2, RZ ;  /* 0x04400000130e7989 */ /* 0x000e6800000e00ff */
[----:B------:R-:W2:Y:S01]  /*1b00*/  SHFL.UP PT, R13, R18, 0x2, RZ ;  /* 0x04400000120d7989 */ /* 0x000ea200000e00ff */
[----:B-1----:R-:W-:-:S04]  /*1b10*/  SEL R14, R14, RZ, P3 ;  /* 0x000000ff0e0e7207 */ /* 0x002fc80001800000 */
[----:B------:R-:W-:Y:S02]  /*1b20*/  IADD3 R17, P1, R14, R19, RZ ;  /* 0x000000130e117210 */ /* 0x000fe40007f3e0ff */
[----:B--2---:R-:W-:-:S03]  /*1b30*/  SEL R13, R13, RZ, P3 ;  /* 0x000000ff0d0d7207 */ /* 0x004fc60001800000 */
[----:B------:R-:W1:Y:S02]  /*1b40*/  SHFL.UP PT, R14, R17, 0x4, RZ ;  /* 0x04800000110e7989 */ /* 0x000e6400000e00ff */
[----:B------:R-:W-:-:S05]  /*1b50*/  IMAD.X R22, R13, 0x1, R18, P1 ;  /* 0x000000010d167824 */ /* 0x000fca00008e0612 */
        /* <DEDUP_REMOVED lines=10> */
[----:B------:R-:W1:Y:S01]  /*1c00*/  SHFL.UP PT, R14, R17, 0x10, RZ ;  /* 0x06000000110e7989 */ /* 0x000e6200000e00ff */
[----:B------:R-:W-:-:S05]  /*1c10*/  IADD3.X R24, R13, R18, RZ, P1, !PT ;  /* 0x000000120d187210 */ /* 0x000fca0000ffe4ff */
[----:B------:R-:W2:Y:S01]  /*1c20*/  SHFL.UP PT, R13, R24, 0x10, RZ ;  /* 0x06000000180d7989 */ /* 0x000ea200000e00ff */
[----:B-1----:R-:W-:-:S04]  /*1c30*/  SEL R14, R14, RZ, P6 ;  /* 0x000000ff0e0e7207 */ /* 0x002fc80003000000 */
[----:B------:R-:W-:Y:S02]  /*1c40*/  IADD3 R18, P1, R14, R17, RZ ;  /* 0x000000110e127210 */ /* 0x000fe40007f3e0ff */
[----:B--2---:R-:W-:-:S05]  /*1c50*/  SEL R13, R13, RZ, P6 ;  /* 0x000000ff0d0d7207 */ /* 0x004fca0003000000 */
[----:B------:R-:W-:Y:S01]  /*1c60*/  IMAD.X R22, R13, 0x1, R24, P1 ;  /* 0x000000010d167824 */ /* 0x000fe200008e0618 */
[----:B------:R-:W-:-:S04]  /*1c70*/  ISETP.GT.U32.AND P1, PT, R18, UR8, PT ;  /* 0x0000000812007c0c */ /* 0x000fc8000bf24070 */
[----:B------:R-:W-:-:S13]  /*1c80*/  ISETP.GT.U32.AND.EX P1, PT, R22, UR7, PT, P1 ;  /* 0x0000000716007c0c */ /* 0x000fda000bf24110 */
[----:B------:R-:W-:-:S04]  /*1c90*/  VOTE.ANY R14, PT, P1 ;  /* 0x00000000000e7806 */ /* 0x000fc800008e0100 */
[----:B------:R-:W-:-:S13]  /*1ca0*/  ISETP.NE.AND P1, PT, R14, RZ, PT ;  /* 0x000000ff0e00720c */ /* 0x000fda0003f25270 */
[----:B------:R-:W-:Y:S05]  /*1cb0*/  @P1 BRA `(.L_x_11) ;  /* 0x00000008006c1947 */ /* 0x000fea0003800000 */
[----:B------:R-:W1:Y:S01]  /*1cc0*/  LDC R3, c[0x0][0x910] ;  /* 0x00024400ff037b82 */ /* 0x000e620000000800 */
[----:B------:R-:W-:Y:S01]  /*1cd0*/  IMAD.MOV.U32 R23, RZ, RZ, R18 ;  /* 0x000000ffff177224 */ /* 0x000fe200078e0012 */
[----:B------:R-:W-:Y:S01]  /*1ce0*/  MOV R26, R22 ;  /* 0x00000016001a7202 */ /* 0x000fe20000000f00 */
[----:B------:R-:W-:Y:S01]  /*1cf0*/  ULDC UR13, c[0x0][0x8f4] ;  /* 0x00023d00000d7ab9 */ /* 0x000fe20000000800 */
[----:B------:R-:W-:Y:S01]  /*1d00*/  ULDC UR6, c[0x0][0x8dc] ;  /* 0x0002370000067ab9 */ /* 0x000fe20000000800 */
[----:B------:R-:W-:Y:S01]  /*1d10*/  ULDC UR22, c[0x0][0x8d8] ;  /* 0x0002360000167ab9 */ /* 0x000fe20000000800 */
[----:B------:R-:W-:Y:S01]  /*1d20*/  ULDC UR23, c[0x0][0x8f0] ;  /* 0x00023c0000177ab9 */ /* 0x000fe20000000800 */
[----:B------:R-:W-:Y:S01]  /*1d30*/  ULDC.64 UR18, c[0x0][0x8d0] ;  /* 0x0002340000127ab9 */ /* 0x000fe20000000a00 */
[----:B------:R-:W-:-:S05]  /*1d40*/  ULDC.64 UR20, c[0x0][0x8e8] ;  /* 0x00023a0000147ab9 */ /* 0x000fca0000000a00 */
.L_x_16:
[----:B------:R-:W-:Y:S02]  /*1d50*/  IMAD.MOV.U32 R6, RZ, RZ, R12 ;  /* 0x000000ffff067224 */ /* 0x000fe400078e000c */
[----:B------:R-:W-:Y:S02]  /*1d60*/  VIADD R12, R12, 0x20 ;  /* 0x000000200c0c7836 */ /* 0x000fe40000000000 */
[----:B-----5:R-:W-:Y:S02]  /*1d70*/  IMAD.MOV.U32 R13, RZ, RZ, R8 ;  /* 0x000000ffff0d7224 */ /* 0x020fe400078e0008 */
[----:B------:R-:W-:Y:S01]  /*1d80*/  IMAD.MOV.U32 R14, RZ, RZ, R0 ;  /* 0x000000ffff0e7224 */ /* 0x000fe200078e0000 */
[----:B-1----:R-:W-:-:S13]  /*1d90*/  ISETP.GE.AND P1, PT, R12, R3, PT ;  /* 0x000000030c00720c */ /* 0x002fda0003f26270 */
[----:B------:R-:W1:Y:S01]  /*1da0*/  @!P1 LDC.64 R18, c[0x0][0x918] ;  /* 0x00024600ff129b82 */ /* 0x000e620000000a00 */
[----:B------:R-:W-:Y:S01]  /*1db0*/  @!P1 IADD3 R7, R6, 0x20, RZ ;  /* 0x0000002006079810 */ /* 0x000fe20007ffe0ff */
[----:B------:R2:W3:Y:S01]  /*1dc0*/  SHFL.IDX PT, R11, R23, 0x1f, 0x1f ;  /* 0x03e01f00170b7f89 */ /* 0x0004e200000e0000 */
[----:B------:R-:W-:Y:S03]  /*1dd0*/  BSSY B0, `(.L_x_12) ;  /* 0x0000064000007945 */ /* 0x000fe60003800000 */
[----:B-1----:R-:W-:-:S05]  /*1de0*/  @!P1 IMAD.WIDE R18, R7, 0xc, R18 ;  /* 0x0000000c07129825 */ /* 0x002fca00078e0212 */
[----:B------:R2:W5:Y:S04]  /*1df0*/  @!P1 LDG.E R8, desc[UR38][R18.64] ;  /* 0x0000002612089981 */ /* 0x000568000c1e1900 */
[----:B------:R2:W5:Y:S01]  /*1e00*/  @!P1 LDG.E R0, desc[UR38][R18.64+0x4] ;  /* 0x0000042612009981 */ /* 0x000562000c1e1900 */
[----:B------:R-:W-:Y:S01]  /*1e10*/  ISETP.GE.AND P1, PT, R6, R3, PT ;  /* 0x000000030600720c */ /* 0x000fe20003f26270 */
[----:B------:R-:W-:Y:S01]  /*1e20*/  IMAD.MOV.U32 R28, RZ, RZ, RZ ;  /* 0x000000ffff1c7224 */ /* 0x000fe200078e00ff */
[----:B------:R-:W-:Y:S01]  /*1e30*/  MOV R25, 0x7fffffff ;  /* 0x7fffffff00197802 */ /* 0x000fe20000000f00 */
[----:B------:R2:W1:Y:S10]  /*1e40*/  SHFL.IDX PT, R7, R26, 0x1f, 0x1f ;  /* 0x03e01f001a077f89 */ /* 0x00047400000e0000 */
[----:B--23--:R-:W-:Y:S05]  /*1e50*/  @P1 BRA `(.L_x_13) ;  /* 0x00000004006c1947 */ /* 0x00cfea0003800000 */
[----:B------:R-:W-:Y:S02]  /*1e60*/  IABS R26, R9 ;  /* 0x00000009001a7213 */ /* 0x000fe40000000000 */
[C---:B------:R-:W-:Y:S02]  /*1e70*/  IADD3 R17, P1, R13.reuse, UR14, RZ ;  /* 0x0000000e0d117c10 */ /* 0x040fe4000ff3e0ff */
[----:B------:R-:W2:Y:S02]  /*1e80*/  I2F.RP R4, R26 ;  /* 0x0000001a00047306 */ /* 0x000ea40000209400 */
[----:B------:R-:W-:Y:S02]  /*1e90*/  LEA.HI.X.SX32 R24, R13, UR15, 0x1, P1 ;  /* 0x0000000f0d187c11 */ /* 0x000fe400088f0eff */
[----:B------:R-:W-:-:S04]  /*1ea0*/  IADD3 R13, P1, R14, UR16, RZ ;  /* 0x000000100e0d7c10 */ /* 0x000fc8000ff3e0ff */
[----:B------:R-:W-:Y:S02]  /*1eb0*/  LEA.HI.X.SX32 R14, R14, UR17, 0x1, P1 ;  /* 0x000000110e0e7c11 */ /* 0x000fe400088f0eff */
[----:B------:R-:W-:Y:S01]  /*1ec0*/  PLOP3.LUT P1, PT, PT, PT, UP0, 0x80, 0x0 ;  /* 0x000000000000781c */ /* 0x000fe20003f2f008 */
[----:B--2---:R-:W2:Y:S02]  /*1ed0*/  MUFU.RCP R4, R4 ;  /* 0x0000000400047308 */ /* 0x004ea40000001000 */
[----:B--2---:R-:W-:-:S06]  /*1ee0*/  VIADD R5, R4, 0xffffffe ;  /* 0x0ffffffe04057836 */ /* 0x004fcc0000000000 */
[----:B------:R-:W2:Y:S02]  /*1ef0*/  F2I.FTZ.U32.TRUNC.NTZ R27, R5 ;  /* 0x00000005001b7305 */ /* 0x000ea4000021f000 */
[----:B--2---:R-:W-:Y:S02]  /*1f00*/  IADD3 R28, RZ, -R27, RZ ;  /* 0x8000001bff1c7210 */ /* 0x004fe40007ffe0ff */
[----:B------:R-:W-:Y:S05]  /*1f10*/  @!P1 BRA `(.L_x_14) ;  /* 0x00000000002c9947 */ /* 0x000fea0003800000 */
        /* <DEDUP_REMOVED lines=11> */
.L_x_14:
[----:B------:R-:W-:Y:S05]  /*1fd0*/  @!P0 BRA `(.L_x_15) ;  /* 0x00000000002c8947 */ /* 0x000fea0003800000 */
[----:B------:R-:W-:-:S04]  /*1fe0*/  IADD3 R13, P1, R13, UR13, RZ ;  /* 0x0000000d0d0d7c10 */ /* 0x000fc8000ff3e0ff */
[----:B------:R-:W-:-:S05]  /*1ff0*/  IADD3.X R25, RZ, R14, RZ, P1, !PT ;  /* 0x0000000eff197210 */ /* 0x000fca0000ffe4ff */
[----:B------:R-:W-:-:S04]  /*2000*/  IMAD.WIDE.U32 R4, R25, UR20, RZ ;  /* 0x0000001419047c25 */ /* 0x000fc8000f8e00ff */
[----:B------:R-:W-:-:S04]  /*2010*/  IMAD.WIDE.U32 R18, P1, R13, UR21, R4 ;  /* 0x000000150d127c25 */ /* 0x000fc8000f820004 */
[----:B------:R-:W-:-:S04]  /*2020*/  IMAD.WIDE.U32 R4, R13, UR20, RZ ;  /* 0x000000140d047c25 */ /* 0x000fc8000f8e00ff */
[----:B------:R-:W-:Y:S01]  /*2030*/  IMAD.X R23, RZ, RZ, RZ, P1 ;  /* 0x000000ffff177224 */ /* 0x000fe200008e06ff */
[----:B------:R-:W-:Y:S01]  /*2040*/  IADD3 RZ, P1, R5, R18, RZ ;  /* 0x0000001205ff7210 */ /* 0x000fe20007f3e0ff */
[----:B------:R-:W-:-:S04]  /*2050*/  IMAD.MOV.U32 R22, RZ, RZ, R19 ;  /* 0x000000ffff167224 */ /* 0x000fc800078e0013 */
[----:B------:R-:W-:-:S04]  /*2060*/  IMAD.WIDE.U32.X R4, R25, UR21, R22, P1 ;  /* 0x0000001519047c25 */ /* 0x000fc800088e0416 */
[----:B------:R-:W-:Y:S01]  /*2070*/  IMAD.MOV.U32 R14, RZ, RZ, R5 ;  /* 0x000000ffff0e7224 */ /* 0x000fe200078e0005 */
[----:B------:R-:W-:-:S07]  /*2080*/  MOV R13, R4 ;  /* 0x00000004000d7202 */ /* 0x000fce0000000f00 */
.L_x_15:
[----:B------:R-:W-:Y:S01]  /*2090*/  SHF.R.U64 R13, R13, UR23, R14 ;  /* 0x000000170d0d7c19 */ /* 0x000fe2000800120e */
[----:B------:R-:W-:Y:S01]  /*20a0*/  IMAD.MOV.U32 R5, RZ, RZ, R28 ;  /* 0x000000ffff057224 */ /* 0x000fe200078e001c */
[----:B------:R-:W-:Y:S02]  /*20b0*/  IABS R4, R9 ;  /* 0x0000000900047213 */ /* 0x000fe40000000000 */
[----:B------:R-:W-:Y:S01]  /*20c0*/  IADD3 R19, R13, UR5, RZ ;  /* 0x000000050d137c10 */ /* 0x000fe2000fffe0ff */
[----:B------:R-:W-:Y:S01]  /*20d0*/  IMAD R13, R5, R26, RZ ;  /* 0x0000001a050d7224 */ /* 0x000fe200078e02ff */
[----:B------:R-:W-:Y:S01]  /*20e0*/  MOV R5, R27 ;  /* 0x0000001b00057202 */ /* 0x000fe20000000f00 */
[----:B------:R-:W-:Y:S01]  /*20f0*/  IMAD.MOV R18, RZ, RZ, -R4 ;  /* 0x000000ffff127224 */ /* 0x000fe200078e0a04 */
[----:B------:R-:W-:Y:S01]  /*2100*/  IABS R14, R19 ;  /* 0x00000013000e7213 */ /* 0x000fe20000000000 */
[----:B------:R-:W-:Y:S01]  /*2110*/  IMAD.MOV.U32 R4, RZ, RZ, RZ ;  /* 0x000000ffff047224 */ /* 0x000fe200078e00ff */
[----:B------:R-:W-:-:S02]  /*2120*/  SHF.R.U64 R17, R17, UR22, R24 ;  /* 0x0000001611117c19 */ /* 0x000fc40008001218 */
[----:B------:R-:W-:Y:S01]  /*2130*/  IABS R24, R10 ;  /* 0x0000000a00187213 */ /* 0x000fe20000000000 */
[----:B------:R-:W-:-:S04]  /*2140*/  IMAD.HI.U32 R4, R27, R13, R4 ;  /* 0x0000000d1b047227 */ /* 0x000fc800078e0004 */
[----:B------:R-:W-:Y:S01]  /*2150*/  IMAD.MOV.U32 R5, RZ, RZ, R18 ;  /* 0x000000ffff057224 */ /* 0x000fe200078e0012 */
[----:B------:R-:W-:Y:S01]  /*2160*/  IABS R18, R10 ;  /* 0x0000000a00127213 */ /* 0x000fe20000000000 */
[----:B------:R-:W-:Y:S01]  /*2170*/  IMAD.MOV.U32 R13, RZ, RZ, R14 ;  /* 0x000000ffff0d7224 */ /* 0x000fe200078e000e */
[----:B------:R-:W-:Y:S02]  /*2180*/  IADD3 R14, R17, UR4, RZ ;  /* 0x00000004110e7c10 */ /* 0x000fe4000fffe0ff */
[----:B------:R-:W2:Y:S01]  /*2190*/  I2F.RP R22, R18 ;  /* 0x0000001200167306 */ /* 0x000ea20000209400 */
[----:B------:R-:W-:-:S04]  /*21a0*/  IMAD.HI.U32 R4, R4, R13, RZ ;  /* 0x0000000d04047227 */ /* 0x000fc800078e00ff */
[----:B------:R-:W-:-:S05]  /*21b0*/  IMAD R13, R4, R5, R13 ;  /* 0x00000005040d7224 */ /* 0x000fca00078e020d */
[----:B------:R-:W-:Y:S01]  /*21c0*/  ISETP.GT.U32.AND P1, PT, R26, R13, PT ;  /* 0x0000000d1a00720c */ /* 0x000fe20003f24070 */
[----:B--2---:R-:W2:-:S12]  /*21d0*/  MUFU.RCP R22, R22 ;  /* 0x0000001600167308 */ /* 0x004e980000001000 */
[----:B------:R-:W-:Y:S01]  /*21e0*/  @!P1 IADD3 R13, R13, -R26, RZ ;  /* 0x8000001a0d0d9210 */ /* 0x000fe20007ffe0ff */
[----:B--2---:R-:W-:-:S04]  /*21f0*/  VIADD R4, R22, 0xffffffe ;  /* 0x0ffffffe16047836 */ /* 0x004fc80000000000 */
[----:B------:R2:W3:Y:S02]  /*2200*/  F2I.FTZ.U32.TRUNC.NTZ R5, R4 ;  /* 0x0000000400057305 */ /* 0x0004e4000021f000 */
[----:B--2---:R-:W-:Y:S02]  /*2210*/  IMAD.MOV.U32 R4, RZ, RZ, RZ ;  /* 0x000000ffff047224 */ /* 0x004fe400078e00ff */
[----:B---3--:R-:W-:-:S04]  /*2220*/  IMAD.MOV R23, RZ, RZ, -R5 ;  /* 0x000000ffff177224 */ /* 0x008fc800078e0a05 */
[----:B------:R-:W-:Y:S01]  /*2230*/  IMAD R17, R23, R18, RZ ;  /* 0x0000001217117224 */ /* 0x000fe200078e02ff */
[----:B------:R-:W-:-:S03]  /*2240*/  IABS R23, R14 ;  /* 0x0000000e00177213 */ /* 0x000fc60000000000 */
[----:B------:R-:W-:Y:S01]  /*2250*/  IMAD.HI.U32 R22, R5, R17, R4 ;  /* 0x0000001105167227 */ /* 0x000fe200078e0004 */
[----:B------:R-:W-:-:S03]  /*2260*/  MOV R5, R23 ;  /* 0x0000001700057202 */ /* 0x000fc60000000f00 */
[----:B------:R-:W-:Y:S02]  /*2270*/  IMAD.MOV R17, RZ, RZ, -R24 ;  /* 0x000000ffff117224 */ /* 0x000fe400078e0a18 */
[----:B------:R-:W-:-:S04]  /*2280*/  IMAD.HI.U32 R4, R22, R5, RZ ;  /* 0x0000000516047227 */ /* 0x000fc800078e00ff */
[----:B------:R-:W-:-:S05]  /*2290*/  IMAD R5, R4, R17, R5 ;  /* 0x0000001104057224 */ /* 0x000fca00078e0205 */
[----:B------:R-:W-:-:S13]  /*22a0*/  ISETP.GT.U32.AND P1, PT, R18, R5, PT ;  /* 0x000000051200720c */ /* 0x000fda0003f24070 */
[----:B------:R-:W-:Y:S01]  /*22b0*/  @!P1 IMAD.IADD R5, R5, 0x1, -R18 ;  /* 0x0000000105059824 */ /* 0x000fe200078e0a12 */
[----:B------:R-:W-:-:S13]  /*22c0*/  ISETP.GT.U32.AND P1, PT, R26, R13, PT ;  /* 0x0000000d1a00720c */ /* 0x000fda0003f24070 */
[----:B------:R-:W-:Y:S01]  /*22d0*/  @!P1 IMAD.IADD R13, R13, 0x1, -R26 ;  /* 0x000000010d0d9824 */ /* 0x000fe200078e0a1a */
[----:B------:R-:W-:-:S03]  /*22e0*/  ISETP.GT.U32.AND P1, PT, R18, R5, PT ;  /* 0x000000051200720c */ /* 0x000fc60003f24070 */
[----:B------:R-:W-:-:S10]  /*22f0*/  IMAD.MOV.U32 R4, RZ, RZ, R13 ;  /* 0x000000ffff047224 */ /* 0x000fd400078e000d */
[----:B------:R-:W-:Y:S02]  /*2300*/  @!P1 IADD3 R5, R5, -R18, RZ ;  /* 0x8000001205059210 */ /* 0x000fe40007ffe0ff */
[----:B------:R-:W-:-:S13]  /*2310*/  ISETP.GE.AND P1, PT, R19, RZ, PT ;  /* 0x000000ff1300720c */ /* 0x000fda0003f26270 */
[----:B------:R-:W-:Y:S01]  /*2320*/  @!P1 IMAD.MOV R4, RZ, RZ, -R4 ;  /* 0x000000ffff049224 */ /* 0x000fe200078e0a04 */
[----:B------:R-:W-:-:S13]  /*2330*/  ISETP.GE.AND P1, PT, R14, RZ, PT ;  /* 0x000000ff0e00720c */ /* 0x000fda0003f26270 */
[----:B------:R-:W-:Y:S02]  /*2340*/  @!P1 IADD3 R5, -R5, RZ, RZ ;  /* 0x000000ff05059210 */ /* 0x000fe40007ffe1ff */
[----:B------:R-:W-:-:S13]  /*2350*/  ISETP.NE.AND P1, PT, RZ, UR10, PT ;  /* 0x0000000aff007c0c */ /* 0x000fda000bf25270 */
[----:B------:R-:W-:Y:S02]  /*2360*/  @!P1 LOP3.LUT R4, RZ, UR10, RZ, 0x33, !PT ;  /* 0x0000000aff049c12 */ /* 0x000fe4000f8e33ff */
[----:B------:R-:W-:-:S03]  /*2370*/  ISETP.NE.AND P1, PT, RZ, UR9, PT ;  /* 0x00000009ff007c0c */ /* 0x000fc6000bf25270 */
[----:B------:R-:W-:-:S10]  /*2380*/  IMAD.IADD R4, R19, 0x1, -R4 ;  /* 0x0000000113047824 */ /* 0x000fd400078e0a04 */
[----:B------:R-:W-:Y:S02]  /*2390*/  @!P1 LOP3.LUT R5, RZ, UR9, RZ, 0x33, !PT ;  /* 0x00000009ff059c12 */ /* 0x000fe4000f8e33ff */
[----:B------:R-:W-:-:S03]  /*23a0*/  PLOP3.LUT P1, PT, PT, PT, UP3, 0x80, 0x0 ;  /* 0x000000000000781c */ /* 0x000fc60003f2f038 */
[----:B------:R-:W-:-:S04]  /*23b0*/  IMAD.IADD R5, R14, 0x1, -R5 ;  /* 0x000000010e057824 */ /* 0x000fc800078e0a05 */
[CC--:B------:R-:W-:Y:S01]  /*23c0*/  IMAD R25, R4.reuse, R5.reuse, RZ ;  /* 0x0000000504197224 */ /* 0x0c0fe200078e02ff */
[----:B------:R-:W-:-:S04]  /*23d0*/  SEL R13, R4, R5, !P1 ;  /* 0x00000005040d7207 */ /* 0x000fc80004800000 */
[----:B------:R-:W-:Y:S02]  /*23e0*/  SHF.R.S32.HI R5, RZ, 0x1f, R13 ;  /* 0x0000001fff057819 */ /* 0x000fe4000001140d */
[----:B------:R-:W-:Y:S02]  /*23f0*/  SHF.R.S32.HI R28, RZ, 0x1f, R25 ;  /* 0x0000001fff1c7819 */ /* 0x000fe40000011419 */
[----:B------:R-:W-:-:S07]  /*2400*/  MOV R4, R13 ;  /* 0x0000000d00047202 */ /* 0x000fce0000000f00 */
.L_x_13:
[----:B------:R-:W-:Y:S05]  /*2410*/  BSYNC B0 ;  /* 0x0000000000007941 */ /* 0x000fea0003800000 */
.L_x_12:
[----:B------:R-:W2:Y:S04]  /*2420*/  SHFL.UP PT, R14, R25, 0x1, RZ ;  /* 0x04200000190e7989 */ /* 0x000ea800000e00ff */
[----:B------:R-:W3:Y:S01]  /*2430*/  SHFL.UP PT, R13, R28, 0x1, RZ ;  /* 0x042000001c0d7989 */ /* 0x000ee200000e00ff */
[----:B--2---:R-:W-:Y:S02]  /*2440*/  SEL R14, R14, RZ, P2 ;  /* 0x000000ff0e0e7207 */ /* 0x004fe40001000000 */
[----:B---3--:R-:W-:Y:S02]  /*2450*/  SEL R13, R13, RZ, P2 ;  /* 0x000000ff0d0d7207 */ /* 0x008fe40001000000 */
[----:B------:R-:W-:-:S05]  /*2460*/  IADD3 R17, P1, R14, R25, RZ ;  /* 0x000000190e117210 */ /* 0x000fca0007f3e0ff */
[----:B------:R-:W-:Y:S01]  /*2470*/  IMAD.X R22, R13, 0x1, R28, P1 ;  /* 0x000000010d167824 */ /* 0x000fe200008e061c */
        /* <DEDUP_REMOVED lines=10> */
[----:B------:R-:W-:-:S04]  /*2520*/  IADD3 R19, P1, R14, R23, RZ ;  /* 0x000000170e137210 */ /* 0x000fc80007f3e0ff */
[----:B------:R-:W-:Y:S01]  /*2530*/  IADD3.X R26, R13, R18, RZ, P1, !PT ;  /* 0x000000120d1a7210 */ /* 0x000fe20000ffe4ff */
        /* <DEDUP_REMOVED lines=12> */
[----:B------:R-:W-:-:S04]  /*2600*/  IADD3 R23, P1, R18, R11, RZ ;  /* 0x0000000b12177210 */ /* 0x000fc80007f3e0ff */
[----:B-1----:R-:W-:Y:S02]  /*2610*/  IADD3.X R26, R22, R7, RZ, P1, !PT ;  /* 0x00000007161a7210 */ /* 0x002fe40000ffe4ff */
[----:B------:R-:W-:-:S04]  /*2620*/  ISETP.GT.U32.AND P1, PT, R23, UR8, PT ;  /* 0x0000000817007c0c */ /* 0x000fc8000bf24070 */
[----:B------:R-:W-:-:S13]  /*2630*/  ISETP.GT.U32.AND.EX P1, PT, R26, UR7, PT, P1 ;  /* 0x000000071a007c0c */ /* 0x000fda000bf24110 */
[----:B------:R-:W-:-:S04]  /*2640*/  VOTE.ANY R14, PT, P1 ;  /* 0x00000000000e7806 */ /* 0x000fc800008e0100 */
[----:B------:R-:W-:-:S13]  /*2650*/  ISETP.NE.AND P1, PT, R14, RZ, PT ;  /* 0x000000ff0e00720c */ /* 0x000fda0003f25270 */
[----:B------:R-:W-:Y:S05]  /*2660*/  @!P1 BRA `(.L_x_16) ;  /* 0xfffffff400b89947 */ /* 0x000fea000383ffff */
.L_x_11:
[----:B------:R-:W1:Y:S08]  /*2670*/  BREV R14, R14 ;  /* 0x0000000e000e7301 */ /* 0x000e700000000000 */
[----:B-1----:R-:W1:Y:S02]  /*2680*/  FLO.U32.SH R17, R14 ;  /* 0x0000000e00117300 */ /* 0x002e6400000e0400 */
[----:B-1----:R-:W1:Y:S02]  /*2690*/  SHFL.IDX PT, R6, R6, R17, 0x1f ;  /* 0x00001f1106067589 */ /* 0x002e6400000e0000 */
[----:B-1----:R-:W-:-:S13]  /*26a0*/  R2UR UR4, R6 ;  /* 0x00000000060472ca */ /* 0x002fda00000e0000 */
[----:B------:R-:W-:-:S05]  /*26b0*/  VIADD R19, R20, UR4 ;  /* 0x0000000414137c36 */ /* 0x000fca0008000000 */
[----:B------:R-:W-:-:S13]  /*26c0*/  ISETP.GE.AND P1, PT, R19, R3, PT ;  /* 0x000000031300720c */ /* 0x000fda0003f26270 */
[----:B------:R-:W1:Y:S02]  /*26d0*/  @!P1 LDC.64 R12, c[0x0][0x918] ;  /* 0x00024600ff0c9b82 */ /* 0x000e640000000a00 */
[----:B-1----:R-:W-:-:S05]  /*26e0*/  @!P1 IMAD.WIDE R12, R19, 0xc, R12 ;  /* 0x0000000c130c9825 */ /* 0x002fca00078e020c */
[----:B-----5:R1:W5:Y:S04]  /*26f0*/  @!P1 LDG.E R8, desc[UR38][R12.64] ;  /* 0x000000260c089981 */ /* 0x020368000c1e1900 */
[----:B------:R1:W5:Y:S01]  /*2700*/  @!P1 LDG.E R0, desc[UR38][R12.64+0x4] ;  /* 0x000004260c009981 */ /* 0x000362000c1e1900 */
[----:B------:R-:W-:-:S03]  /*2710*/  IADD3 R18, P1, P2, R18, R11, -R25 ;  /* 0x0000000b12127210 */ /* 0x000fc60007a3e819 */
[----:B------:R-:W-:Y:S01]  /*2720*/  SHFL.IDX PT, R6, R25, R17, 0x1f ;  /* 0x00001f1119067589 */ /* 0x000fe200000e0000 */
[----:B------:R-:W-:-:S03]  /*2730*/  IADD3.X R22, R22, R7, ~R28, P1, P2 ;  /* 0x0000000716167210 */ /* 0x000fc60000fe4c1c */
[----:B------:R-:W2:Y:S04]  /*2740*/  SHFL.IDX PT, R18, R18, R17, 0x1f ;  /* 0x00001f1112127589 */ /* 0x000ea800000e0000 */
[----:B------:R-:W3:Y:S04]  /*2750*/  SHFL.IDX PT, R22, R22, R17, 0x1f ;  /* 0x00001f1116167589 */ /* 0x000ee800000e0000 */
[----:B------:R1:W4:Y:S04]  /*2760*/  SHFL.IDX PT, R7, R28, R17, 0x1f ;  /* 0x00001f111c077589 */ /* 0x00032800000e0000 */
[----:B------:R1:W1:Y:S04]  /*2770*/  SHFL.IDX PT, R5, R5, R17, 0x1f ;  /* 0x00001f1105057589 */ /* 0x00026800000e0000 */
[----:B------:R1:W1:Y:S01]  /*2780*/  SHFL.IDX PT, R4, R4, R17, 0x1f ;  /* 0x00001f1104047589 */ /* 0x00026200000e0000 */
[----:B--2---:R-:W-:-:S02]  /*2790*/  R2UR UR5, R18 ;  /* 0x00000000120572ca */ /* 0x004fc400000e0000 */
[----:B---3--:R-:W-:-:S15]  /*27a0*/  R2UR UR6, R22 ;  /* 0x00000000160672ca */ /* 0x008fde00000e0000 */
.L_x_6:
[----:B------:R-:W-:Y:S01]  /*27b0*/  ISETP.LE.AND P1, PT, R3, UR4, PT ;  /* 0x0000000403007c0c */ /* 0x000fe2000bf23270 */
[----:B-1----:R-:W-:Y:S01]  /*27c0*/  IMAD.MOV.U32 R17, RZ, RZ, -0x1 ;  /* 0xffffffffff117424 */ /* 0x002fe200078e00ff */
[----:B------:R-:W-:-:S11]  /*27d0*/  MOV R18, 0xffffffff ;  /* 0xffffffff00127802 */ /* 0x000fd60000000f00 */
[----:B------:R-:W-:Y:S05]  /*27e0*/  @P1 BRA `(.L_x_5) ;  /* 0x0000000400041947 */ /* 0x000fea0003800000 */
[----:B------:R-:W-:Y:S01]  /*27f0*/  UIADD3 UR15, UP2, -UR5, UR8, URZ ;  /* 0x00000008050f7290 */ /* 0x000fe2000ff5e13f */
[----:B------:R-:W1:Y:S01]  /*2800*/  S2UR UR18, SR_CTAID.Y ;  /* 0x00000000001279c3 */ /* 0x000e620000002600 */
[----:B------:R-:W-:Y:S01]  /*2810*/  ULDC UR17, c[0x0][0x8c0] ;  /* 0x0002300000117ab9 */ /* 0x000fe20000000800 */
[----:B------:R-:W-:Y:S01]  /*2820*/  ULDC UR20, c[0x0][0x8b0] ;  /* 0x00022c0000147ab9 */ /* 0x000fe20000000800 */
[----:B------:R-:W-:Y:S01]  /*2830*/  UIADD3.X UR11, ~UR6, UR7, URZ, UP2, !UPT ;  /* 0x00000007060b7290 */ /* 0x000fe200097fe53f */
[--C-:B------:R-:W-:Y:S01]  /*2840*/  SHF.R.U32.HI R23, RZ, UR20, R5.reuse ;  /* 0x00000014ff177c19 */ /* 0x100fe20008011605 */
[----:B------:R-:W-:Y:S01]  /*2850*/  ULDC UR19, c[0x0][0x904] ;  /* 0x0002410000137ab9 */ /* 0x000fe20000000800 */
[----:B------:R-:W-:Y:S01]  /*2860*/  ULDC UR13, c[0x0][0x8a8] ;  /* 0x00022a00000d7ab9 */ /* 0x000fe20000000800 */
[----:B------:R-:W-:Y:S01]  /*2870*/  USHF.R.U32.HI UR16, URZ, UR17, UR11 ;  /* 0x000000113f107299 */ /* 0x000fe2000801160b */
[----:B------:R-:W-:Y:S01]  /*2880*/  SHF.R.U64 R22, R4, UR20, R5 ;  /* 0x0000001404167c19 */ /* 0x000fe20008001205 */
[----:B------:R-:W-:-:S02]  /*2890*/  USHF.R.U64 UR15, UR15, UR17, UR11 ;  /* 0x000000110f0f7299 */ /* 0x000fc4000800120b */
[----:B------:R-:W-:Y:S02]  /*28a0*/  USHF.R.U32.HI UR14, URZ, UR20, UR16 ;  /* 0x000000143f0e7299 */ /* 0x000fe40008011610 */
[----:B------:R-:W-:Y:S02]  /*28b0*/  UIADD3 UR13, UR13, -0x1, URZ ;  /* 0xffffffff0d0d7890 */ /* 0x000fe4000fffe03f */
[----:B------:R-:W-:Y:S02]  /*28c0*/  USHF.R.U32.HI UR21, URZ, UR19, UR14 ;  /* 0x000000133f157299 */ /* 0x000fe4000801160e */
[----:B------:R-:W-:Y:S02]  /*28d0*/  USHF.R.U64 UR16, UR15, UR20, UR16 ;  /* 0x000000140f107299 */ /* 0x000fe40008001210 */
[----:B------:R-:W-:Y:S02]  /*28e0*/  ULOP3.LUT UR15, UR15, UR13, URZ, 0xc0, !UPT ;  /* 0x0000000d0f0f7292 */ /* 0x000fe4000f8ec03f */
[----:B------:R-:W-:Y:S01]  /*28f0*/  LOP3.LUT R3, R23, UR21, RZ, 0xfc, !PT ;  /* 0x0000001517037c12 */ /* 0x000fe2000f8efcff */
[----:B------:R-:W-:-:S02]  /*2900*/  USHF.R.U64 UR14, UR16, UR19, UR14 ;  /* 0x00000013100e7299 */ /* 0x000fc4000800120e */
[----:B-1----:R-:W-:Y:S01]  /*2910*/  USEL UR11, UR56, UR18, !UP3 ;  /* 0x00000012380b7287 */ /* 0x002fe2000d800000 */
[----:B------:R-:W-:-:S13]  /*2920*/  ISETP.NE.U32.AND P1, PT, R3, RZ, PT ;  /* 0x000000ff0300720c */ /* 0x000fda0003f25070 */
[----:B------:R-:W-:Y:S05]  /*2930*/  @!P1 BRA `(.L_x_17) ;  /* 0x0000000000149947 */ /* 0x000fea0003800000 */
[----:B------:R-:W-:-:S07]  /*2940*/  MOV R12, 0x2960 ;  /* 0x00002960000c7802 */ /* 0x000fce0000000f00 */
[----:B----45:R-:W-:Y:S05]  /*2950*/  CALL.REL.NOINC `($__internal_0_$__cuda_sm20_div_u64) ;  /* 0x0000015c00b87944 */ /* 0x030fea0003c00000 */
[----:B------:R-:W-:-:S04]  /*2960*/  IMAD.MOV R13, RZ, RZ, -R3 ;  /* 0x000000ffff0d7224 */ /* 0x000fc800078e0a03 */
[----:B------:R-:W-:Y:S01]  /*2970*/  IMAD R13, R22, R13, UR14 ;  /* 0x0000000e160d7e24 */ /* 0x000fe2000f8e020d */
[----:B------:R-:W-:Y:S06]  /*2980*/  BRA `(.L_x_18) ;  /* 0x0000000000507947 */ /* 0x000fec0003800000 */
.L_x_17:
[----:B------:R-:W1:Y:S01]  /*2990*/  I2F.U32.RP R3, R22 ;  /* 0x0000001600037306 */ /* 0x000e620000209000 */
[----:B------:R-:W-:-:S07]  /*29a0*/  ISETP.NE.U32.AND P3, PT, R22, RZ, PT ;  /* 0x000000ff1600720c */ /* 0x000fce0003f65070 */
[----:B-1----:R-:W1:Y:S02]  /*29b0*/  MUFU.RCP R3, R3 ;  /* 0x0000000300037308 */ /* 0x002e640000001000 */
[----:B-1----:R-:W-:-:S06]  /*29c0*/  VIADD R12, R3, 0xffffffe ;  /* 0x0ffffffe030c7836 */ /* 0x002fcc0000000000 */
[----:B------:R1:W2:Y:S02]  /*29d0*/  F2I.FTZ.U32.TRUNC.NTZ R13, R12 ;  /* 0x0000000c000d7305 */ /* 0x0002a4000021f000 */
[----:B-1----:R-:W-:Y:S01]  /*29e0*/  IMAD.MOV.U32 R12, RZ, RZ, RZ ;  /* 0x000000ffff0c7224 */ /* 0x002fe200078e00ff */
[----:B--2---:R-:W-:-:S05]  /*29f0*/  IADD3 R11, RZ, -R13, RZ ;  /* 0x8000000dff0b7210 */ /* 0x004fca0007ffe0ff */
[----:B------:R-:W-:-:S04]  /*2a00*/  IMAD R11, R11, R22, RZ ;  /* 0x000000160b0b7224 */ /* 0x000fc800078e02ff */
[----:B------:R-:W-:-:S06]  /*2a10*/  IMAD.HI.U32 R13, R13, R11, R12 ;  /* 0x0000000b0d0d7227 */ /* 0x000fcc00078e000c */
[----:B------:R-:W-:-:S04]  /*2a20*/  IMAD.HI.U32 R3, R13, UR14, RZ ;  /* 0x0000000e0d037c27 */ /* 0x000fc8000f8e00ff */
[----:B------:R-:W-:-:S04]  /*2a30*/  IMAD.MOV R11, RZ, RZ, -R3 ;  /* 0x000000ffff0b7224 */ /* 0x000fc800078e0a03 */
[----:B------:R-:W-:-:S05]  /*2a40*/  IMAD R11, R22, R11, UR14 ;  /* 0x0000000e160b7e24 */ /* 0x000fca000f8e020b */
[----:B------:R-:W-:-:S13]  /*2a50*/  ISETP.GE.U32.AND P1, PT, R11, R22, PT ;  /* 0x000000160b00720c */ /* 0x000fda0003f26070 */
[----:B------:R-:W-:Y:S01]  /*2a60*/  @P1 IADD3 R11, R11, -R22, RZ ;  /* 0x800000160b0b1210 */ /* 0x000fe20007ffe0ff */
[----:B------:R-:W-:-:S03]  /*2a70*/  @P1 VIADD R3, R3, 0x1 ;  /* 0x0000000103031836 */ /* 0x000fc60000000000 */
[----:B------:R-:W-:-:S13]  /*2a80*/  ISETP.GE.U32.AND P2, PT, R11, R22, PT ;  /* 0x000000160b00720c */ /* 0x000fda0003f46070 */
[----:B------:R-:W-:Y:S01]  /*2a90*/  @P2 VIADD R3, R3, 0x1 ;  /* 0x0000000103032836 */ /* 0x000fe20000000000 */
[----:B------:R-:W-:-:S04]  /*2aa0*/  @!P3 LOP3.LUT R3, RZ, R22, RZ, 0x33, !PT ;  /* 0x00000016ff03b212 */ /* 0x000fc800078e33ff */
[----:B------:R-:W-:-:S05]  /*2ab0*/  IADD3 R13, -R3, RZ, RZ ;  /* 0x000000ff030d7210 */ /* 0x000fca0007ffe1ff */
[----:B------:R-:W-:-:S07]  /*2ac0*/  IMAD R13, R22, R13, UR14 ;  /* 0x0000000e160d7e24 */ /* 0x000fce000f8e020d */
.L_x_18:
[----:B------:R-:W1:Y:S01]  /*2ad0*/  LDC R16, c[0x0][0x8a8] ;  /* 0x00022a00ff107b82 */ /* 0x000e620000000800 */
[----:B------:R-:W-:Y:S01]  /*2ae0*/  ULDC UR14, c[0x0][0x904] ;  /* 0x00024100000e7ab9 */ /* 0x000fe20000000800 */
[----:B------:R-:W-:Y:S01]  /*2af0*/  UMOV UR13, 0xffffffff ;  /* 0xffffffff000d7882 */ /* 0x000fe20000000000 */
[----:B------:R-:W-:Y:S01]  /*2b00*/  PLOP3.LUT P1, PT, PT, PT, UP3, 0x80, 0x0 ;  /* 0x000000000000781c */ /* 0x000fe20003f2f038 */
[----:B------:R-:W-:-:S04]  /*2b10*/  USHF.L.U32 UR13, UR13, UR14, URZ ;  /* 0x0000000e0d0d7299 */ /* 0x000fc8000800063f */
[----:B------:R-:W2:Y:S02]  /*2b20*/  LDC R14, c[0x0][0x8b8] ;  /* 0x00022e00ff0e7b82 */ /* 0x000ea40000000800 */
[----:B------:R-:W-:Y:S01]  /*2b30*/  LOP3.LUT R11, RZ, UR13, RZ, 0x33, !PT ;  /* 0x0000000dff0b7c12 */ /* 0x000fe2000f8e33ff */
[----:B------:R-:W-:Y:S02]  /*2b40*/  UMOV UR13, 0x1 ;  /* 0x00000001000d7882 */ /* 0x000fe40000000000 */
[----:B------:R-:W-:Y:S01]  /*2b50*/  USHF.L.U32 UR13, UR13, UR14, URZ ;  /* 0x0000000e0d0d7299 */ /* 0x000fe2000800063f */
[----:B------:R-:W-:Y:S02]  /*2b60*/  LOP3.LUT R12, R11, UR16, RZ, 0xc0, !PT ;  /* 0x000000100b0c7c12 */ /* 0x000fe4000f8ec0ff */
[----:B------:R-:W-:Y:S01]  /*2b70*/  @P1 IMAD.U32 R18, RZ, RZ, UR4 ;  /* 0x00000004ff121e24 */ /* 0x000fe2000f8e00ff */
[----:B------:R-:W-:Y:S02]  /*2b80*/  @!P1 MOV R18, UR4 ;  /* 0x0000000400129c02 */ /* 0x000fe40008000f00 */
[----:B------:R-:W-:-:S02]  /*2b90*/  IMAD R3, R3, UR13, R12 ;  /* 0x0000000d03037c24 */ /* 0x000fc4000f8e020c */
[----:B-1----:R-:W-:-:S04]  /*2ba0*/  IMAD R13, R13, R16, UR15 ;  /* 0x0000000f0d0d7e24 */ /* 0x002fc8000f8e0210 */
[----:B------:R-:W-:Y:S02]  /*2bb0*/  @P1 IMAD.MOV.U32 R16, RZ, RZ, R13 ;  /* 0x000000ffff101224 */ /* 0x000fe400078e000d */
[----:B--2---:R-:W-:Y:S01]  /*2bc0*/  IMAD R17, R3, R14, UR11 ;  /* 0x0000000b03117e24 */ /* 0x004fe2000f8e020e */
[----:B------:R-:W-:-:S03]  /*2bd0*/  UMOV UR11, 0x1 ;  /* 0x00000001000b7882 */ /* 0x000fc60000000000 */
[----:B------:R-:W-:Y:S02]  /*2be0*/  @!P1 IMAD.MOV.U32 R16, RZ, RZ, R17 ;  /* 0x000000ffff109224 */ /* 0x000fe400078e0011 */
[----:B------:R-:W-:-:S07]  /*2bf0*/  @!P1 IMAD.MOV.U32 R17, RZ, RZ, R13 ;  /* 0x000000ffff119224 */ /* 0x000fce00078e000d */
.L_x_5:
[----:B------:R-:W-:-:S13]  /*2c00*/  ISETP.NE.AND P1, PT, RZ, UR11, PT ;  /* 0x0000000bff007c0c */ /* 0x000fda000bf25270 */
[----:B------:R-:W-:Y:S05]  /*2c10*/  @!P1 EXIT ;  /* 0x000000000000994d */ /* 0x000fea0003800000 */
[----:B------:R-:W1:Y:S02]  /*2c20*/  LDC.64 R24, c[0x0][0x290] ;  /* 0x0000a400ff187b82 */ /* 0x000e640000000a00 */
[----:B-1----:R-:W-:-:S05]  /*2c30*/  IMAD.WIDE R12, R18, 0xc, R24 ;  /* 0x0000000c120c7825 */ /* 0x002fca00078e0218 */
[----:B------:R1:W5:Y:S01]  /*2c40*/  LDG.E R11, desc[UR38][R12.64+0x8] ;  /* 0x000008260c0b7981 */ /* 0x000362000c1e1900 */
[----:B------:R-:W-:Y:S01]  /*2c50*/  UISETP.NE.AND UP2, UPT, UR12, 0x2, UPT ;  /* 0x000000020c00788c */ /* 0x000fe2000bf45270 */
[----:B------:R-:W2:Y:S01]  /*2c60*/  S2UR UR58, SR_CgaCtaId ;  /* 0x00000000003a79c3 */ /* 0x000ea20000008800 */
[----:B------:R-:W-:Y:S01]  /*2c70*/  UMOV UR40, URZ ;  /* 0x0000003f00287c82 */ /* 0x000fe20008000000 */
[----:B------:R-:W-:Y:S01]  /*2c80*/  UMOV UR41, URZ ;  /* 0x0000003f00297c82 */ /* 0x000fe20008000000 */
[----:B------:R-:W-:Y:S02]  /*2c90*/  SHF.R.S32.HI R19, RZ, 0x1f, R18 ;  /* 0x0000001fff137819 */ /* 0x000fe40000011412 */
[----:B------:R-:W-:Y:S02]  /*2ca0*/  PLOP3.LUT P1, PT, PT, PT, UP2, 0x80, 0x0 ;  /* 0x000000000000781c */ /* 0x000fe40003f2f028 */
[----:B------:R-:W-:-:S11]  /*2cb0*/  MOV R22, RZ ;  /* 0x000000ff00167202 */ /* 0x000fd60000000f00 */
[----:B-1----:R-:W-:Y:S05]  /*2cc0*/  @P1 BRA `(.L_x_19) ;  /* 0x0000000000901947 */ /* 0x002fea0003800000 */
[----:B------:R-:W-:-:S04]  /*2cd0*/  ULOP3.LUT UR11, UR59, 0x1, URZ, 0xfc, !UPT ;  /* 0x000000013b0b7892 */ /* 0x000fc8000f8efc3f */
[----:B------:R-:W-:-:S06]  /*2ce0*/  UISETP.NE.AND UP2, UPT, UR11, 0x3, UPT ;  /* 0x000000030b00788c */ /* 0x000fcc000bf45270 */
[----:B------:R-:W-:-:S13]  /*2cf0*/  PLOP3.LUT P2, PT, PT, PT, UP2, 0x80, 0x0 ;  /* 0x000000000000781c */ /* 0x000fda0003f4f028 */
[----:B------:R-:W-:Y:S05]  /*2d00*/  @!P2 BRA `(.L_x_20) ;  /* 0x000000000004a947 */ /* 0x000fea0003800000 */
[----:B--2---:R-:W-:Y:S01]  /*2d10*/  BPT.TRAP 0x1 ;  /* 0x000000040000795c */ /* 0x004fe20000300000 */
.L_x_20:
[----:B------:R-:W-:Y:S01]  /*2d20*/  UMOV UR11, 0x400 ;  /* 0x00000400000b7882 */ /* 0x000fe20000000000 */
[----:B------:R-:W-:Y:S01]  /*2d30*/  SHF.L.U32 R3, RZ, 0x1f, RZ ;  /* 0x0000001fff037819 */ /* 0x000fe200000006ff */
[----:B--2---:R-:W-:-:S09]  /*2d40*/  ULEA UR11, UR58, UR11, 0x18 ;  /* 0x0000000b3a0b7291 */ /* 0x004fd2000f8ec03f */
[----:B------:R-:W1:Y:S02]  /*2d50*/  SYNCS.PHASECHK.TRANS64.TRYWAIT P1, [UR11+0x34400], R3 ;  /* 0x03440003ff0075a7 */ /* 0x000e64000802014b */
[----:B-1----:R-:W-:Y:S05]  /*2d60*/  @!P1 BRA `(.L_x_21) ;  /* 0x0000014000e09947 */ /* 0x002fea0003800000 */
.L_x_358:
[----:B------:R-:W2:Y:S01]  /*2d70*/  LDS.128 R16, [UR11+0x34530] ;  /* 0x0345300bff107984 */ /* 0x000ea20008000c00 */
[----:B------:R-:W-:Y:S01]  /*2d80*/  @!PT LDS RZ, [RZ] ;  /* 0x00000000fffff984 */ /* 0x000fe20000000800 */
[----:B------:R-:W-:Y:S01]  /*2d90*/  @!PT LDS RZ, [RZ] ;  /* 0x00000000fffff984 */ /* 0x000fe20000000800 */
[----:B------:R-:W-:Y:S01]  /*2da0*/  @!PT LDS RZ, [RZ] ;  /* 0x00000000fffff984 */ /* 0x000fe20000000800 */
[----:B------:R-:W-:Y:S01]  /*2db0*/  @!PT LDS RZ, [RZ] ;  /* 0x00000000fffff984 */ /* 0x000fe20000000800 */
[----:B------:R3:W-:Y:S06]  /*2dc0*/  MEMBAR.ALL.CTA ;  /* 0x0000000000007992 */ /* 0x0007ec0000008000 */
[----:B---3--:R-:W3:Y:S01]  /*2dd0*/  FENCE.VIEW.ASYNC.S ;  /* 0x00000000000073c6 */ /* 0x008ee20000000000 */
[----:B------:R-:W-:Y:S05]  /*2de0*/  @!P2 BRA `(.L_x_22) ;  /* 0x000000000004a947 */ /* 0x000fea0003800000 */
[----:B------:R-:W-:Y:S01]  /*2df0*/  BPT.TRAP 0x1 ;  /* 0x000000040000795c */ /* 0x000fe20000300000 */
.L_x_22:
[----:B------:R-:W-:Y:S01]  /*2e00*/  UIADD3 UR11, UR11, 0x34440, URZ ;  /* 0x000344400b0b7890 */ /* 0x000fe2000fffe03f */
[----:B--2---:R-:W-:-:S03]  /*2e10*/  ISETP.NE.AND P1, PT, R19, RZ, PT ;  /* 0x000000ff1300720c */ /* 0x004fc60003f25270 */
[----:B------:R-:W-:-:S09]  /*2e20*/  UPRMT UR11, UR58, 0x654, UR11 ;  /* 0x000006543a0b7896 */ /* 0x000fd2000800000b */
[----:B---3--:R-:W-:Y:S01]  /*2e30*/  SYNCS.ARRIVE.TRANS64.RED.A1T0 RZ, [UR11], RZ ;  /* 0x000000ffffff79a7 */ /* 0x008fe2000810040b */
[----:B------:R-:W-:Y:S05]  /*2e40*/  @!P1 EXIT ;  /* 0x000000000000994d */ /* 0x000fea0003800000 */
[----:B-1----:R-:W-:Y:S01]  /*2e50*/  IMAD.WIDE R12, R18, 0xc, R24 ;  /* 0x0000000c120c7825 */ /* 0x002fe200078e0218 */
[----:B-----5:R-:W-:-:S04]  /*2e60*/  R2UR UR11, R11 ;  /* 0x000000000b0b72ca */ /* 0x020fc800000e0000 */
[----:B------:R1:W5:Y:S01]  /*2e70*/  LDG.E R11, desc[UR38][R12.64+0x8] ;  /* 0x000008260c0b7981 */ /* 0x000362000c1e1900 */
[----:B------:R-:W-:Y:S01]  /*2e80*/  SHF.R.S32.HI R19, RZ, 0x1f, R18 ;  /* 0x0000001fff137819 */ /* 0x000fe20000011412 */
[----:B------:R-:W-:-:S07]  /*2e90*/  IMAD.MOV.U32 R22, RZ, RZ, 0x1 ;  /* 0x00000001ff167424 */ /* 0x000fce00078e00ff */
[----:B------:R-:W-:-:S04]  /*2ea0*/  UIADD3 UR11, UR11, 0x3f, URZ ;  /* 0x0000003f0b0b7890 */ /* 0x000fc8000fffe03f */
[----:B------:R-:W-:-:S04]  /*2eb0*/  USHF.R.S32.HI UR13, URZ, 0x1f, UR11 ;  /* 0x0000001f3f0d7899 */ /* 0x000fc8000801140b */
[----:B------:R-:W-:-:S04]  /*2ec0*/  ULEA.HI UR13, UR13, UR11, URZ, 0x6 ;  /* 0x0000000b0d0d7291 */ /* 0x000fc8000f8f303f */
[----:B------:R-:W-:-:S04]  /*2ed0*/  USHF.R.S32.HI UR13, URZ, 0x6, UR13 ;  /* 0x000000063f0d7899 */ /* 0x000fc8000801140d */
[----:B------:R-:W-:Y:S02]  /*2ee0*/  USHF.R.U32.HI UR41, URZ, 0x2, UR13 ;  /* 0x000000023f297899 */ /* 0x000fe4000801160d */
[----:B------:R-:W-:Y:S02]  /*2ef0*/  ULOP3.LUT UR40, UR13, 0x3, URZ, 0xc0, !UPT ;  /* 0x000000030d287892 */ /* 0x000fe4000f8ec03f */
[----:B-1----:R-:W-:-:S12]  /*2f00*/  ULOP3.LUT UR41, UR41, 0x1, URZ, 0xc0, !UPT ;  /* 0x0000000129297892 */ /* 0x002fd8000f8ec03f */
.L_x_19:
[----:B------:R-:W-:-:S04]  /*2f10*/  IMAD.WIDE.U32 R24, R18, 0xc, R24 ;  /* 0x0000000c12187825 */ /* 0x000fc800078e0018 */
[----:B------:R-:W-:-:S04]  /*2f20*/  IMAD R3, R19, 0xc, RZ ;  /* 0x0000000c13037824 */ /* 0x000fc800078e02ff */
[----:B------:R-:W-:-:S05]  /*2f30*/  IMAD.IADD R25, R25, 0x1, R3 ;  /* 0x0000000119197824 */ /* 0x000fca00078e0203 */
[----:B------:R1:W5:Y:S04]  /*2f40*/  LDG.E R19, desc[UR38][R24.64+0x4] ;  /* 0x0000042618137981 */ /* 0x000368000c1e1900 */
[----:B------:R1:W5:Y:S01]  /*2f50*/  LDG.E R13, desc[UR38][R24.64] ;  /* 0x00000026180d7981 */ /* 0x000362000c1e1900 */
[----:B------:R-:W-:-:S13]  /*2f60*/  PLOP3.LUT P1, PT, PT, PT, UP1, 0x80, 0x0 ;  /* 0x000000000000781c */ /* 0x000fda0003f2f018 */
[----:B-1----:R-:W-:Y:S05]  /*2f70*/  @!P1 BRA `(.L_x_23) ;  /* 0x000000d800d09947 */ /* 0x002fea0003800000 */
[----:B------:R-:W-:-:S06]  /*2f80*/  UISETP.GT.U32.AND UP0, UPT, UR31, 0x1, UPT ;  /* 0x000000011f00788c */ /* 0x000fcc000bf04070 */
[----:B------:R-:W-:-:S13]  /*2f90*/  PLOP3.LUT P0, PT, PT, PT, UP0, 0x80, 0x0 ;  /* 0x000000000000781c */ /* 0x000fda0003f0f008 */
[----:B--2---:R-:W-:Y:S05]  /*2fa0*/  @P0 EXIT ;  /* 0x000000000000094d */ /* 0x004fea0003800000 */
.L_x_24:
[----:B------:R-:W-:-:S08]  /*2fb0*/  NOP ;  /* 0x0000000000007918 */ /* 0x000fd00000000000 */
[----:B------:R-:W1:Y:S02]  /*2fc0*/  USETMAXREG.TRY_ALLOC.CTAPOOL UP0, 0xe8 ;  /* 0x000000e8000079c8 */ /* 0x000e640008000600 */
[----:B-1----:R-:W-:-:S13]  /*2fd0*/  PLOP3.LUT P0, PT, PT, PT, UP0, 0x80, 0x0 ;  /* 0x000000000000781c */ /* 0x002fda0003f0f008 */
[----:B------:R-:W-:Y:S05]  /*2fe0*/  @!P0 BRA `(.L_x_24) ;  /* 0xfffffffc00f08947 */ /* 0x000fea000383ffff */
[----:B------:R-:W1:Y:S01]  /*2ff0*/  SHFL.IDX PT, R2, R2, RZ, 0x1f ;  /* 0x00001fff02027589 */ /* 0x000e6200000e0000 */
[----:B------:R-:W2:Y:S01]  /*3000*/  S2UR UR4, SR_CTAID.Y ;  /* 0x00000000000479c3 */ /* 0x000ea20000002600 */
[----:B------:R-:W-:Y:S01]  /*3010*/  UMOV UR36, URZ ;  /* 0x0000003f00247c82 */ /* 0x000fe20008000000 */
[----:B------:R-:W-:Y:S01]  /*3020*/  UMOV UR37, URZ ;  /* 0x0000003f00257c82 */ /* 0x000fe20008000000 */
[----:B-1----:R-:W-:Y:S01]  /*3030*/  LOP3.LUT P0, RZ, R2, 0x3, RZ, 0xc0, !PT ;  /* 0x0000000302ff7812 */ /* 0x002fe2000780c0ff */
[----:B--2---:R-:W-:-:S12]  /*3040*/  UIMAD UR4, UR4, UR60, UR56 ;  /* 0x0000003c040472a4 */ /* 0x004fd8000f8e0238 */
[----:B------:R-:W-:Y:S05]  /*3050*/  @P0 BRA `(.L_x_25) ;  /* 0x0000000000a40947 */ /* 0x000fea0003800000 */
[----:B------:R-:W-:Y:S01]  /*3060*/  ELECT P0, URZ, PT ;  /* 0x00000000003f782f */ /* 0x000fe20003800000 */
[----:B------:R-:W-:-:S12]  /*3070*/  BSSY B0, `(.L_x_26) ;  /* 0x0000020000007945 */ /* 0x000fd80003800000 */
[----:B------:R-:W-:Y:S05]  /*3080*/  @!P0 BRA `(.L_x_27) ;  /* 0x0000000000788947 */ /* 0x000fea0003800000 */
[----:B------:R-:W1:Y:S01]  /*3090*/  S2UR UR6, SR_CgaCtaId ;  /* 0x00000000000679c3 */ /* 0x000e620000008800 */
[----:B------:R-:W-:Y:S01]  /*30a0*/  UISETP.NE.AND UP0, UPT, UR12, 0x1, UPT ;  /* 0x000000010c00788c */ /* 0x000fe2000bf05270 */
[----:B------:R-:W-:-:S06]  /*30b0*/  UMOV UR5, 0x400 ;  /* 0x0000040000057882 */ /* 0x000fcc0000000000 */
[----:B------:R-:W2:Y:S08]  /*30c0*/  LDC.64 R4, c[0x0][0x700] ;  /* 0x0001c000ff047b82 */ /* 0x000eb00000000a00 */
[----:B----4-:R-:W2:Y:S08]  /*30d0*/  LDC.64 R6, c[0x0][0x708] ;  /* 0x0001c200ff067b82 */ /* 0x010eb00000000a00 */
[----:B-----5:R-:W3:Y:S01]  /*30e0*/  LDC.64 R8, c[0x0][0x710] ;  /* 0x0001c400ff087b82 */ /* 0x020ee20000000a00 */
[----:B-1----:R-:W-:-:S04]  /*30f0*/  ULEA UR5, UR6, UR5, 0x18 ;  /* 0x0000000506057291 */ /* 0x002fc8000f8ec03f */
[----:B------:R-:W-:Y:S02]  /*3100*/  UIADD3 UR6, UR5, 0x80, URZ ;  /* 0x0000008005067890 */ /* 0x000fe4000fffe03f */
[----:B------:R-:W-:Y:S01]  /*3110*/  @!UP0 UIADD3 UR6, UR5, URZ, URZ ;  /* 0x0000003f05068290 */ /* 0x000fe2000fffe03f */
[----:B------:R-:W3:Y:S08]  /*3120*/  LDC.64 R10, c[0x0][0x718] ;  /* 0x0001c600ff0a7b82 */ /* 0x000ef00000000a00 */
[----:B------:R-:W1:Y:S01]  /*3130*/  LDC.64 R24, c[0x0][0x720] ;  /* 0x0001c800ff187b82 */ /* 0x000e620000000a00 */
[----:B--2---:R2:W-:Y:S07]  /*3140*/  STS.128 [UR6+0x34780], R4 ;  /* 0x03478004ff007988 */ /* 0x0045ee0008000c06 */
[----:B------:R-:W1:Y:S08]  /*3150*/  LDC.64 R26, c[0x0][0x728] ;  /* 0x0001ca00ff1a7b82 */ /* 0x000e700000000a00 */
[----:B------:R-:W4:Y:S01]  /*3160*/  LDC.64 R28, c[0x0][0x730] ;  /* 0x0001cc00ff1c7b82 */ /* 0x000f220000000a00 */
[----:B---3--:R2:W-:Y:S07]  /*3170*/  STS.128 [UR6+0x34790], R8 ;  /* 0x03479008ff007988 */ /* 0x0085ee0008000c06 */
[----:B------:R-:W4:Y:S08]  /*3180*/  LDC.64 R30, c[0x0][0x738] ;  /* 0x0001ce00ff1e7b82 */ /* 0x000f300000000a00 */
[----:B------:R-:W3:Y:S01]  /*3190*/  LDC.64 R32, c[0x0][0x740] ;  /* 0x0001d000ff207b82 */ /* 0x000ee20000000a00 */
[----:B-1----:R2:W-:Y:S07]  /*31a0*/  STS.128 [UR6+0x347a0], R24 ;  /* 0x0347a018ff007988 */ /* 0x0025ee0008000c06 */
[----:B------:R-:W3:Y:S08]  /*31b0*/  LDC.64 R34, c[0x0][0x748] ;  /* 0x0001d200ff227b82 */ /* 0x000ef00000000a00 */
[----:B------:R-:W1:Y:S01]  /*31c0*/  LDC.64 R36, c[0x0][0x750] ;  /* 0x0001d400ff247b82 */ /* 0x000e620000000a00 */
[----:B----4-:R2:W-:Y:S07]  /*31d0*/  STS.128 [UR6+0x347b0], R28 ;  /* 0x0347b01cff007988 */ /* 0x0105ee0008000c06 */
[----:B------:R-:W1:Y:S08]  /*31e0*/  LDC.64 R38, c[0x0][0x758] ;  /* 0x0001d600ff267b82 */ /* 0x000e700000000a00 */
[----:B------:R-:W4:Y:S01]  /*31f0*/  LDC.64 R40, c[0x0][0x760] ;  /* 0x0001d800ff287b82 */ /* 0x000f220000000a00 */
[----:B---3--:R2:W-:Y:S07]  /*3200*/  STS.128 [UR6+0x347c0], R32 ;  /* 0x0347c020ff007988 */ /* 0x0085ee0008000c06 */
[----:B------:R-:W4:Y:S08]  /*3210*/  LDC.64 R42, c[0x0][0x768] ;  /* 0x0001da00ff2a7b82 */ /* 0x000f300000000a00 */
[----:B------:R-:W3:Y:S01]  /*3220*/  LDC.64 R44, c[0x0][0x770] ;  /* 0x0001dc00ff2c7b82 */ /* 0x000ee20000000a00 */
[----:B-1----:R2:W-:Y:S07]  /*3230*/  STS.128 [UR6+0x347d0], R36 ;  /* 0x0347d024ff007988 */ /* 0x0025ee0008000c06 */
[----:B------:R-:W3:Y:S01]  /*3240*/  LDC.64 R46, c[0x0][0x778] ;  /* 0x0001de00ff2e7b82 */ /* 0x000ee20000000a00 */
[----:B----4-:R2:W-:Y:S04]  /*3250*/  STS.128 [UR6+0x347e0], R40 ;  /* 0x0347e028ff007988 */ /* 0x0105e80008000c06 */
[----:B---3--:R2:W-:Y:S02]  /*3260*/  STS.128 [UR6+0x347f0], R44 ;  /* 0x0347f02cff007988 */ /* 0x0085e40008000c06 */
.L_x_27:
[----:B------:R-:W-:Y:S05]  /*3270*/  BSYNC B0 ;  /* 0x0000000000007941 */ /* 0x000fea0003800000 */
.L_x_26:
[----:B------:R-:W-:Y:S01]  /*3280*/  UISETP.NE.AND UP0, UPT, UR12, 0x1, UPT ;  /* 0x000000010c00788c */ /* 0x000fe2000bf05270 */
[----:B------:R-:W-:Y:S01]  /*3290*/  NOP ;  /* 0x0000000000007918 */ /* 0x000fe20000000000 */
[----:B------:R-:W-:Y:S01]  /*32a0*/  ULDC UR5, c[0x0][0x884] ;  /* 0x0002210000057ab9 */ /* 0x000fe20000000800 */
[----:B------:R-:W-:Y:S01]  /*32b0*/  ULDC.64 UR36, c[0x0][0x800] ;  /* 0x0002000000247ab9 */ /* 0x000fe20000000a00 */
[----:B------:R-:W-:-:S04]  /*32c0*/  USEL UR5, UR5, URZ, UP0 ;  /* 0x0000003f05057287 */ /* 0x000fc80008000000 */
[----:B------:R-:W-:-:S04]  /*32d0*/  UIADD3 UR5, UR4, UR5, URZ ;  /* 0x0000000504057290 */ /* 0x000fc8000fffe03f */
[----:B------:R-:W-:-:S12]  /*32e0*/  UIMAD.WIDE UR36, UR5, 0x80, UR36 ;  /* 0x00000080052478a5 */ /* 0x000fd8000f8e0224 */
.L_x_25:
[----:B------:R-:W-:-:S13]  /*32f0*/  ISETP.NE.AND P0, PT, RZ, UR51, PT ;  /* 0x00000033ff007c0c */ /* 0x000fda000bf05270 */
[----:B------:R-:W-:Y:S05]  /*3300*/  @P0 BRA `(.L_x_28) ;  /* 0x00000004000c0947 */ /* 0x000fea0003800000 */
[----:B------:R-:W-:Y:S01]  /*3310*/  ELECT P0, URZ, PT ;  /* 0x00000000003f782f */ /* 0x000fe20003800000 */
[----:B------:R-:W-:-:S12]  /*3320*/  BSSY B0, `(.L_x_29) ;  /* 0x000002c000007945 */ /* 0x000fd80003800000 */
[----:B------:R-:W-:Y:S05]  /*3330*/  @!P0 BRA `(.L_x_30) ;  /* 0x0000000000a88947 */ /* 0x000fea0003800000 */
[----:B--2---:R-:W1:Y:S08]  /*3340*/  LDC.64 R4, c[0x0][0x820] ;  /* 0x00020800ff047b82 */ /* 0x004e700000000a00 */
[----:B------:R-:W2:Y:S01]  /*3350*/  LDC.64 R2, c[0x0][0x818] ;  /* 0x00020600ff027b82 */ /* 0x000ea20000000a00 */
[----:B-1----:R-:W-:-:S06]  /*3360*/  IMAD.WIDE R4, R18, 0x8, R4 ;  /* 0x0000000812047825 */ /* 0x002fcc00078e0204 */
[----:B------:R-:W3:Y:S01]  /*3370*/  LDG.E.64 R4, desc[UR38][R4.64] ;  /* 0x0000002604047981 */ /* 0x000ee2000c1e1b00 */
[----:B--2---:R-:W-:-:S06]  /*3380*/  IMAD.WIDE R2, R18, 0x8, R2 ;  /* 0x0000000812027825 */ /* 0x004fcc00078e0202 */
[----:B------:R-:W2:Y:S01]  /*3390*/  LDG.E.64 R2, desc[UR38][R2.64] ;  /* 0x0000002602027981 */ /* 0x000ea2000c1e1b00 */
[----:B------:R-:W1:Y:S01]  /*33a0*/  S2UR UR5, SR_CgaCtaId ;  /* 0x00000000000579c3 */ /* 0x000e620000008800 */
[----:B------:R-:W-:Y:S01]  /*33b0*/  UISETP.NE.AND UP0, UPT, UR12, 0x1, UPT ;  /* 0x000000010c00788c */ /* 0x000fe2000bf05270 */
[----:B------:R-:W-:Y:S02]  /*33c0*/  UMOV UR4, 0x400 ;  /* 0x0000040000047882 */ /* 0x000fe40000000000 */
[----:B-1----:R-:W-:-:S04]  /*33d0*/  ULEA UR4, UR5, UR4, 0x18 ;  /* 0x0000000405047291 */ /* 0x002fc8000f8ec03f */
[----:B------:R-:W-:-:S04]  /*33e0*/  UIADD3 UR5, UR4, 0x80, URZ ;  /* 0x0000008004057890 */ /* 0x000fc8000fffe03f */
[----:B------:R-:W-:-:S04]  /*33f0*/  @!UP0 UIADD3 UR5, UR4, URZ, URZ ;  /* 0x0000003f04058290 */ /* 0x000fc8000fffe03f */
[----:B------:R-:W-:-:S05]  /*3400*/  UIADD3 UR4, UR5, 0x34780, URZ ;  /* 0x0003478005047890 */ /* 0x000fca000fffe03f */
[----:B-----5:R-:W1:Y:S01]  /*3410*/  LDS R0, [UR5+0x3479c] ;  /* 0x03479c05ff007984 */ /* 0x020e620008000800 */
[----:B------:R-:W-:-:S03]  /*3420*/  MOV R10, UR4 ;  /* 0x00000004000a7c02 */ /* 0x000fc60008000f00 */
[----:B------:R-:W-:Y:S01]  /*3430*/  STS [UR5+0x347b0], RZ ;  /* 0x0347b0ffff007988 */ /* 0x000fe20008000805 */
[----:B------:R-:W-:-:S05]  /*3440*/  SHF.R.U64 R10, R10, 0x4, RZ ;  /* 0x000000040a0a7819 */ /* 0x000fca00000012ff */
[----:B------:R-:W-:Y:S04]  /*3450*/  STS [UR5+0x34790], R10 ;  /* 0x0347900aff007988 */ /* 0x000fe80008000805 */
[----:B------:R-:W-:Y:S01]  /*3460*/  STS [UR5+0x34794], R10 ;  /* 0x0347940aff007988 */ /* 0x000fe20008000805 */
[----:B---3--:R-:W-:-:S04]  /*3470*/  SHF.L.U64.HI R9, R4, 0x1, R5 ;  /* 0x0000000104097819 */ /* 0x008fc80000010205 */
[----:B------:R-:W-:-:S04]  /*3480*/  LOP3.LUT R9, R9, 0x1fffffff, RZ, 0xc0, !PT ;  /* 0x1fffffff09097812 */ /* 0x000fc800078ec0ff */
[----:B------:R-:W-:Y:S01]  /*3490*/  SHF.R.U32.HI R5, RZ, 0x4, R9 ;  /* 0x00000004ff057819 */ /* 0x000fe20000011609 */
[----:B--2---:R-:W-:Y:S03]  /*34a0*/  STS.64 [UR5+0x34780], R2 ;  /* 0x03478002ff007988 */ /* 0x004fe60008000a05 */
[----:B-1----:R-:W-:-:S05]  /*34b0*/  LOP3.LUT R0, R0, 0xf, R5, 0xb8, !PT ;  /* 0x0000000f00007812 */ /* 0x002fca00078eb805 */
[----:B------:R1:W-:Y:S04]  /*34c0*/  STS [UR5+0x3479c], R0 ;  /* 0x03479c00ff007988 */ /* 0x0003e80008000805 */
[----:B------:R-:W2:Y:S01]  /*34d0*/  LDS R5, [UR5+0x3479c] ;  /* 0x03479c05ff057984 */ /* 0x000ea20008000800 */
[----:B-1----:R-:W-:Y:S02]  /*34e0*/  IMAD.SHL.U32 R0, R4, 0x2, RZ ;  /* 0x0000000204007824 */ /* 0x002fe400078e00ff */
[----:B------:R-:W-:-:S03]  /*34f0*/  VIADD R4, R13, 0xffffffff ;  /* 0xffffffff0d047836 */ /* 0x000fc60000000000 */
[----:B------:R-:W-:-:S04]  /*3500*/  LOP3.LUT R0, R0, 0xfffffffe, RZ, 0xc0, !PT ;  /* 0xfffffffe00007812 */ /* 0x000fc800078ec0ff */
[----:B------:R-:W-:-:S05]  /*3510*/  SHF.R.U64 R0, R0, 0x4, R9 ;  /* 0x0000000400007819 */ /* 0x000fca0000001209 */
[----:B------:R-:W-:Y:S01]  /*3520*/  STS [UR5+0x3478c], R0 ;  /* 0x03478c00ff007988 */ /* 0x000fe20008000805 */
[----:B--2---:R-:W-:-:S05]  /*3530*/  LOP3.LUT R6, R5, 0xf0, RZ, 0xb8, !PT ;  /* 0x000000f005067812 */ /* 0x004fca00078eb8ff */
[----:B------:R4:W-:Y:S04]  /*3540*/  STS [UR5+0x3479c], R6 ;  /* 0x03479c06ff007988 */ /* 0x0009e80008000805 */
[----:B------:R-:W1:Y:S01]  /*3550*/  LDS R5, [UR5+0x3479c] ;  /* 0x03479c05ff057984 */ /* 0x000e620008000800 */
[----:B----4-:R-:W-:Y:S02]  /*3560*/  CS2R R6, SRZ ;  /* 0x0000000000067805 */ /* 0x010fe4000001ff00 */
[----:B-1----:R-:W-:Y:S02]  /*3570*/  LOP3.LUT R11, R5, 0xf00, RZ, 0xb8, !PT ;  /* 0x00000f00050b7812 */ /* 0x002fe400078eb8ff */
[----:B------:R-:W-:-:S03]  /*3580*/  IADD3 R5, R19, -0x1, RZ ;  /* 0xffffffff13057810 */ /* 0x000fc60007ffe0ff */
[----:B------:R-:W-:Y:S04]  /*3590*/  STS.64 [UR5+0x34798], R10 ;  /* 0x0347980aff007988 */ /* 0x000fe80008000a05 */
[----:B------:R-:W1:Y:S04]  /*35a0*/  LDS R8, [UR5+0x3479c] ;  /* 0x03479c05ff087984 */ /* 0x000e680008000800 */
[----:B------:R3:W-:Y:S01]  /*35b0*/  STS.128 [UR5+0x347a0], R4 ;  /* 0x0347a004ff007988 */ /* 0x0007e20008000c05 */
[----:B-1----:R-:W-:-:S05]  /*35c0*/  LOP3.LUT R8, R8, 0xf000, RZ, 0xb8, !PT ;  /* 0x0000f00008087812 */ /* 0x002fca00078eb8ff */
[----:B------:R3:W-:Y:S02]  /*35d0*/  STS [UR5+0x3479c], R8 ;  /* 0x03479c08ff007988 */ /* 0x0007e40008000805 */
.L_x_30:
[----:B------:R-:W-:Y:S05]  /*35e0*/  BSYNC B0 ;  /* 0x0000000000007941 */ /* 0x000fea0003800000 */
.L_x_29:
[----:B------:R-:W-:Y:S01]  /*35f0*/  ELECT P0, URZ, PT ;  /* 0x00000000003f782f */ /* 0x000fe20003800000 */
[----:B------:R-:W-:Y:S01]  /*3600*/  NOP ;  /* 0x0000000000007918 */ /* 0x000fe20000000000 */
[----:B------:R-:W-:Y:S11]  /*3610*/  BSSY B0, `(.L_x_31) ;  /* 0x0000004000007945 */ /* 0x000ff60003800000 */
[----:B------:R-:W-:Y:S05]  /*3620*/  @!P0 BRA `(.L_x_32) ;  /* 0x0000000000088947 */ /* 0x000fea0003800000 */
[----:B------:R0:W-:Y:S01]  /*3630*/  UTMACMDFLUSH ;  /* 0x00000000000079b7 */ /* 0x0001e20000000000 */
[----:B------:R-:W-:-:S04]  /*3640*/  DEPBAR.LE SB0, 0x0 ;  /* 0x000080000000791a */ /* 0x000fc80000000000 */
.L_x_32:
[----:B------:R-:W-:Y:S05]  /*3650*/  BSYNC B0 ;  /* 0x0000000000007941 */ /* 0x000fea0003800000 */
.L_x_31:
[----:B------:R-:W1:Y:S01]  /*3660*/  S2UR UR5, SR_CgaCtaId ;  /* 0x00000000000579c3 */ /* 0x000e620000008800 */
[----:B-----5:R-:W2:Y:S01]  /*3670*/  S2R R0, SR_LANEID ;  /* 0x0000000000007919 */ /* 0x020ea20000000000 */
[----:B------:R-:W-:Y:S01]  /*3680*/  UISETP.NE.AND UP0, UPT, UR12, 0x1, UPT ;  /* 0x000000010c00788c */ /* 0x000fe2000bf05270 */
[----:B------:R-:W-:Y:S02]  /*3690*/  UMOV UR4, 0x400 ;  /* 0x0000040000047882 */ /* 0x000fe40000000000 */
[----:B-1----:R-:W-:-:S04]  /*36a0*/  ULEA UR4, UR5, UR4, 0x18 ;  /* 0x0000000405047291 */ /* 0x002fc8000f8ec03f */
[----:B------:R-:W-:-:S04]  /*36b0*/  UIADD3 UR5, UR4, 0x80, URZ ;  /* 0x0000008004057890 */ /* 0x000fc8000fffe03f */
[----:B------:R-:W-:Y:S01]  /*36c0*/  @!UP0 UIADD3 UR5, UR4, URZ, URZ ;  /* 0x0000003f04058290 */ /* 0x000fe2000fffe03f */
[----:B--2---:R-:W-:-:S05]  /*36d0*/  IMAD.SHL.U32 R0, R0, 0x4, RZ ;  /* 0x0000000400007824 */ /* 0x004fca00078e00ff */
[----:B------:R-:W-:Y:S01]  /*36e0*/  IMAD.U32 R3, RZ, RZ, UR5 ;  /* 0x00000005ff037e24 */ /* 0x000fe2000f8e00ff */
[----:B------:R-:W-:-:S04]  /*36f0*/  IADD3 R2, P0, R0, UR36, RZ ;  /* 0x0000002400027c10 */ /* 0x000fc8000ff1e0ff */
[----:B---3--:R-:W-:Y:S02]  /*3700*/  IADD3 R4, R0, 0x34780, R3 ;  /* 0x0003478000047810 */ /* 0x008fe40007ffe003 */
[----:B------:R-:W-:-:S03]  /*3710*/  IADD3.X R3, RZ, UR37, RZ, P0, !PT ;  /* 0x00000025ff037c10 */ /* 0x000fc600087fe4ff */
[----:B------:R-:W1:Y:S04]  /*3720*/  LDS R5, [R4] ;  /* 0x0000000004057984 */ /* 0x000e680000000800 */
[----:B-1----:R1:W5:Y:S02]  /*3730*/  ATOMG.E.EXCH.STRONG.GPU PT, RZ, [R2], R5 ;  /* 0x0000000502ff73a8 */ /* 0x00236400041ee100 */
.L_x_28:
[----:B-----5:R-:W-:Y:S01]  /*3740*/  SHF.R.S32.HI R0, RZ, 0x1f, R21 ;  /* 0x0000001fff007819 */ /* 0x020fe20000011415 */
[----:B------:R-:W3:Y:S01]  /*3750*/  S2UR UR57, SR_CgaCtaId ;  /* 0x00000000003979c3 */ /* 0x000ee20000008800 */
[----:B------:R-:W-:Y:S01]  /*3760*/  UISETP.NE.AND UP1, UPT, UR12, 0x1, UPT ;  /* 0x000000010c00788c */ /* 0x000fe2000bf25270 */
[----:B------:R-:W-:Y:S01]  /*3770*/  IMAD.MOV.U32 R23, RZ, RZ, RZ ;  /* 0x000000ffff177224 */ /* 0x000fe200078e00ff */
[----:B------:R-:W-:Y:S01]  /*3780*/  LEA.HI R0, R0, R21, RZ, 0x7 ;  /* 0x0000001500007211 */ /* 0x000fe200078f38ff */
[----:B------:R-:W-:Y:S01]  /*3790*/  UISETP.NE.AND UP0, UPT, UR31, URZ, UPT ;  /* 0x0000003f1f00728c */ /* 0x000fe2000bf05270 */
[----:B------:R-:W-:Y:S02]  /*37a0*/  UMOV UR47, 0x400 ;  /* 0x00000400002f7882 */ /* 0x000fe40000000000 */
[----:B------:R-:W-:Y:S01]  /*37b0*/  LOP3.LUT R0, R0, 0xffffff80, RZ, 0xc0, !PT ;  /* 0xffffff8000007812 */ /* 0x000fe200078ec0ff */
[----:B------:R-:W-:Y:S02]  /*37c0*/  USEL UR4, URZ, 0x1, UP0 ;  /* 0x000000013f047887 */ /* 0x000fe40008000000 */
[----:B------:R-:W-:-:S02]  /*37d0*/  USHF.L.U32 UR50, UR31, 0x3, URZ ;  /* 0x000000031f327899 */ /* 0x000fc4000800063f */
[----:B------:R-:W-:Y:S01]  /*37e0*/  IMAD.IADD R0, R21, 0x1, -R0 ;  /* 0x0000000115007824 */ /* 0x000fe200078e0a00 */
[----:B------:R-:W-:Y:S01]  /*37f0*/  ULOP3.LUT UR43, UR42, 0x1, URZ, 0xfc, !UPT ;  /* 0x000000012a2b7892 */ /* 0x000fe2000f8efc3f */
[----:B------:R-:W-:Y:S01]  /*3800*/  IMAD.U32 R216, RZ, RZ, UR4 ;  /* 0x00000004ffd87e24 */ /* 0x000fe2000f8e00ff */
[----:B------:R-:W-:Y:S01]  /*3810*/  ULOP3.LUT UR53, UR50, 0x8, URZ, 0xc0, !UPT ;  /* 0x0000000832357892 */ /* 0x000fe2000f8ec03f */
[C---:B-1----:R-:W-:Y:S01]  /*3820*/  IMAD.SHL.U32 R2, R0.reuse, 0x40, RZ ;  /* 0x0000004000027824 */ /* 0x042fe200078e00ff */
[----:B------:R-:W-:Y:S01]  /*3830*/  SHF.R.S32.HI R3, RZ, 0x1f, R0 ;  /* 0x0000001fff037819 */ /* 0x000fe20000011400 */
[----:B------:R-:W-:Y:S01]  /*3840*/  ULOP3.LUT UR52, UR59, 0x1, URZ, 0xfc, !UPT ;  /* 0x000000013b347892 */ /* 0x000fe2000f8efc3f */
[----:B------:R-:W-:Y:S01]  /*3850*/  IADD3 R221, R0, 0x1f, RZ ;  /* 0x0000001f00dd7810 */ /* 0x000fe20007ffe0ff */
[----:B------:R-:W-:Y:S01]  /*3860*/  ULOP3.LUT UR54, UR61, 0x1, URZ, 0xfc, !UPT ;  /* 0x000000013d367892 */ /* 0x000fe2000f8efc3f */
[CC--:B--2---:R-:W-:Y:S01]  /*3870*/  LEA.HI R4, R3.reuse, R0.reuse, RZ, 0x5 ;  /* 0x0000000003047211 */ /* 0x0c4fe200078f28ff */
[----:B------:R-:W-:Y:S01]  /*3880*/  ULOP3.LUT UR55, UR50, 0x8, URZ, 0xc, !UPT ;  /* 0x0000000832377892 */ /* 0x000fe2000f8e0c3f */
[----:B------:R-:W-:Y:S01]  /*3890*/  LOP3.LUT R5, R2, 0x40, RZ, 0xc0, !PT ;  /* 0x0000004002057812 */ /* 0x000fe200078ec0ff */
[----:B---3--:R-:W-:Y:S01]  /*38a0*/  ULEA UR47, UR57, UR47, 0x18 ;  /* 0x0000002f392f7291 */ /* 0x008fe2000f8ec03f */
[----:B------:R-:W-:Y:S01]  /*38b0*/  SHF.R.U32.HI R2, RZ, 0x1, R4 ;  /* 0x00000001ff027819 */ /* 0x000fe20000011604 */
[----:B------:R-:W-:Y:S01]  /*38c0*/  ULOP3.LUT UR53, UR53, 0x18, URZ, 0x3c, !UPT ;  /* 0x0000001835357892 */ /* 0x000fe2000f8e3c3f */
[-C--:B------:R-:W-:Y:S01]  /*38d0*/  LEA.HI R4, R3, R0.reuse, RZ, 0x3 ;  /* 0x0000000003047211 */ /* 0x080fe200078f18ff */
[----:B------:R-:W-:Y:S01]  /*38e0*/  UIADD3 UR48, UR47, 0x80, URZ ;  /* 0x000000802f307890 */ /* 0x000fe2000fffe03f */
[----:B----4-:R-:W-:Y:S01]  /*38f0*/  LOP3.LUT R7, R5, 0x30, R2, 0xf8, !PT ;  /* 0x0000003005077812 */ /* 0x010fe200078ef802 */
[----:B------:R-:W-:Y:S01]  /*3900*/  UIADD3 UR49, UR47, 0x34510, URZ ;  /* 0x000345102f317890 */ /* 0x000fe2000fffe03f */
[-C--:B------:R-:W-:Y:S01]  /*3910*/  LEA.HI R2, R0, R0.reuse, RZ, 0x1 ;  /* 0x0000000000027211 */ /* 0x080fe200078f08ff */
[----:B------:R-:W-:Y:S01]  /*3920*/  @!UP1 UIADD3 UR48, UR47, URZ, URZ ;  /* 0x0000003f2f309290 */ /* 0x000fe2000fffe03f */
[----:B------:R-:W-:Y:S01]  /*3930*/  LEA.HI R3, R3, R0, RZ, 0x4 ;  /* 0x0000000003037211 */ /* 0x000fe200078f20ff */
[----:B------:R-:W-:Y:S01]  /*3940*/  UIADD3 UR5, UR50, UR49, URZ ;  /* 0x0000003132057290 */ /* 0x000fe2000fffe03f */
[----:B------:R-:W-:Y:S01]  /*3950*/  SHF.R.S32.HI R2, RZ, 0x1, R2 ;  /* 0x00000001ff027819 */ /* 0x000fe20000011402 */
[----:B------:R-:W-:Y:S01]  /*3960*/  UIADD3 UR48, UR48, 0x34780, URZ ;  /* 0x0003478030307890 */ /* 0x000fe2000fffe03f */
[----:B------:R-:W-:-:S02]  /*3970*/  LOP3.LUT R7, R7, 0x8, R4, 0xf8, !PT ;  /* 0x0000000807077812 */ /* 0x000fc400078ef804 */
[----:B------:R-:W-:Y:S02]  /*3980*/  SHF.L.U32 R2, R2, 0x7, RZ ;  /* 0x0000000702027819 */ /* 0x000fe400000006ff */
[----:B------:R-:W-:Y:S02]  /*3990*/  SHF.R.S32.HI R4, RZ, 0x4, R3 ;  /* 0x00000004ff047819 */ /* 0x000fe40000011403 */
[----:B------:R-:W-:Y:S02]  /*39a0*/  LOP3.LUT R2, R2, 0x180, RZ, 0xc0, !PT ;  /* 0x0000018002027812 */ /* 0x000fe400078ec0ff */
[----:B------:R-:W-:Y:S02]  /*39b0*/  LEA.HI R3, R3, R4, RZ, 0x1 ;  /* 0x0000000403037211 */ /* 0x000fe400078f08ff */
[----:B------:R-:W-:Y:S02]  /*39c0*/  LOP3.LUT R5, R2, R5, RZ, 0xfc, !PT ;  /* 0x0000000502057212 */ /* 0x000fe400078efcff */
[----:B------:R-:W-:-:S02]  /*39d0*/  LOP3.LUT R3, R3, 0x7ffffe, RZ, 0xc0, !PT ;  /* 0x007ffffe03037812 */ /* 0x000fc400078ec0ff */
[----:B------:R-:W-:-:S03]  /*39e0*/  SHF.R.U32.HI R5, RZ, 0x3, R5 ;  /* 0x00000003ff057819 */ /* 0x000fc60000011605 */
[----:B------:R-:W-:Y:S01]  /*39f0*/  IMAD.IADD R3, R4, 0x1, -R3 ;  /* 0x0000000104037824 */ /* 0x000fe200078e0a03 */
[----:B------:R-:W-:Y:S01]  /*3a00*/  LOP3.LUT R220, R5, R7, R2, 0x1e, !PT ;  /* 0x0000000705dc7212 */ /* 0x000fe200078e1e02 */
[----:B------:R-:W-:-:S03]  /*3a10*/  IMAD.MOV.U32 R5, RZ, RZ, 0x1 ;  /* 0x00000001ff057424 */ /* 0x000fc600078e00ff */
[----:B------:R-:W-:-:S07]  /*3a20*/  LEA R220, R3, R220, 0x9 ;  /* 0x000000dc03dc7211 */ /* 0x000fce00078e48ff */
.L_x_156:
[----:B-1----:R-:W1:Y:S02]  /*3a30*/  LDC.64 R2, c[0x0][0x290] ;  /* 0x0000a400ff027b82 */ /* 0x002e640000000a00 */
[----:B-1----:R-:W-:-:S05]  /*3a40*/  IMAD.WIDE R2, R18, 0xc, R2 ;  /* 0x0000000c12027825 */ /* 0x002fca00078e0202 */
[----:B--2---:R-:W2:Y:S01]  /*3a50*/  LDG.E R4, desc[UR38][R2.64+0x8] ;  /* 0x0000082602047981 */ /* 0x004ea2000c1e1900 */
[----:B------:R-:W-:Y:S01]  /*3a60*/  SHF.L.U32 R7, R216, 0x1f, RZ ;  /* 0x0000001fd8077819 */ /* 0x000fe200000006ff */
[----:B------:R-:W-:Y:S02]  /*3a70*/  IMAD.U32 R6, RZ, RZ, UR49 ;  /* 0x00000031ff067e24 */ /* 0x000fe4000f8e00ff */
[----:B------:R-:W-:Y:S02]  /*3a80*/  IMAD.MOV.U32 R218, RZ, RZ, R18 ;  /* 0x000000ffffda7224 */ /* 0x000fe400078e0012 */
[----:B------:R-:W1:Y:S01]  /*3a90*/  SYNCS.PHASECHK.TRANS64.TRYWAIT P0, [R6+UR50], R7 ;  /* 0x00000007060075a7 */ /* 0x000e620008000172 */
[----:B--2---:R-:W-:-:S13]  /*3aa0*/  R2UR UR4, R4 ;  /* 0x00000000040472ca */ /* 0x004fda00000e0000 */
[----:B------:R-:W-:-:S04]  /*3ab0*/  UIADD3 UR4, UR4, 0x3f, URZ ;  /* 0x0000003f04047890 */ /* 0x000fc8000fffe03f */
[----:B------:R-:W-:-:S04]  /*3ac0*/  USHF.R.S32.HI UR5, URZ, 0x1f, UR4 ;  /* 0x0000001f3f057899 */ /* 0x000fc80008011404 */
[----:B------:R-:W-:-:S03]  /*3ad0*/  ULEA.HI UR16, UR5, UR4, URZ, 0x6 ;  /* 0x0000000405107291 */ /* 0x000fc6000f8f303f */
[----:B------:R-:W-:Y:S01]  /*3ae0*/  UMOV UR5, UR40 ;  /* 0x0000002800057c82 */ /* 0x000fe20008000000 */
[----:B------:R-:W-:Y:S01]  /*3af0*/  USHF.R.S32.HI UR16, URZ, 0x6, UR16 ;  /* 0x000000063f107899 */ /* 0x000fe20008011410 */
[----:B-1----:R-:W-:Y:S11]  /*3b00*/  @!P0 BRA `(.L_x_33) ;  /* 0x0000013400908947 */ /* 0x002ff60003800000 */
.L_x_359:
[----:B------:R2:W-:Y:S01]  /*3b10*/  STL [R1], RZ ;  /* 0x000000ff01007387 */ /* 0x0005e20000100800 */
[----:B------:R-:W-:Y:S01]  /*3b20*/  ISETP.GE.AND P0, PT, R4, 0x1, PT ;  /* 0x000000010400780c */ /* 0x000fe20003f06270 */
[----:B------:R-:W-:Y:S01]  /*3b30*/  UMOV UR4, URZ ;  /* 0x0000003f00047c82 */ /* 0x000fe20008000000 */
[----:B------:R-:W-:Y:S01]  /*3b40*/  SHF.R.S32.HI R19, RZ, 0x1f, R18 ;  /* 0x0000001fff137819 */ /* 0x000fe20000011412 */
[----:B------:R2:W-:Y:S01]  /*3b50*/  STL [R1+0x4], RZ ;  /* 0x000004ff01007387 */ /* 0x0005e20000100800 */
[----:B-1----:R-:W-:Y:S02]  /*3b60*/  MOV R0, UR41 ;  /* 0x0000002900007c02 */ /* 0x002fe40008000f00 */
[----:B------:R-:W-:Y:S02]  /*3b70*/  CS2R R86, SRZ ;  /* 0x0000000000567805 */ /* 0x000fe4000001ff00 */
[----:B------:R-:W-:Y:S01]  /*3b80*/  CS2R R152, SRZ ;  /* 0x0000000000987805 */ /* 0x000fe2000001ff00 */
[----:B------:R2:W-:Y:S01]  /*3b90*/  STL [R1+0x8], RZ ;  /* 0x000008ff01007387 */ /* 0x0005e20000100800 */
[----:B------:R-:W-:-:S02]  /*3ba0*/  CS2R R154, SRZ ;  /* 0x00000000009a7805 */ /* 0x000fc4000001ff00 */
[----:B------:R-:W-:Y:S02]  /*3bb0*/  CS2R R156, SRZ ;  /* 0x00000000009c7805 */ /* 0x000fe4000001ff00 */
[----:B------:R-:W-:Y:S01]  /*3bc0*/  CS2R R158, SRZ ;  /* 0x00000000009e7805 */ /* 0x000fe2000001ff00 */
[----:B------:R2:W-:Y:S01]  /*3bd0*/  STL [R1+0xc], RZ ;  /* 0x00000cff01007387 */ /* 0x0005e20000100800 */
[----:B------:R-:W-:Y:S02]  /*3be0*/  CS2R R160, SRZ ;  /* 0x0000000000a07805 */ /* 0x000fe4000001ff00 */
        /* <DEDUP_REMOVED lines=119> */
[----:B------:R-:W-:-:S03]  /*4360*/  CS2R R84, SRZ ;  /* 0x0000000000547805 */ /* 0x000fc6000001ff00 */
[----:B------:R2:W-:Y:S04]  /*4370*/  STL [R1+0x88], RZ ;  /* 0x000088ff01007387 */ /* 0x0005e80000100800 */
        /* <DEDUP_REMOVED lines=28> */
[----:B------:R2:W-:Y:S01]  /*4540*/  STL [R1+0xfc], RZ ;  /* 0x0000fcff01007387 */ /* 0x0005e20000100800 */
[----:B------:R-:W-:Y:S05]  /*4550*/  @!P0 BRA `(.L_x_34) ;  /* 0x00000028002c8947 */ /* 0x000fea0003800000 */
[----:B------:R-:W-:-:S06]  /*4560*/  UISETP.NE.AND UP0, UPT, UR43, 0x3, UPT ;  /* 0x000000032b00788c */ /* 0x000fcc000bf05270 */
[----:B------:R-:W-:-:S13]  /*4570*/  PLOP3.LUT P1, PT, PT, PT, UP0, 0x80, 0x0 ;  /* 0x000000000000781c */ /* 0x000fda0003f2f008 */
[----:B------:R-:W-:Y:S05]  /*4580*/  @!P1 BRA `(.L_x_35) ;  /* 0x0000000000049947 */ /* 0x000fea0003800000 */
[----:B------:R-:W-:Y:S01]  /*4590*/  BPT.TRAP 0x1 ;  /* 0x000000040000795c */ /* 0x000fe20000300000 */
.L_x_35:
[----:B------:R-:W-:Y:S01]  /*45a0*/  ULEA UR4, UR40, UR47, 0x3 ;  /* 0x0000002f28047291 */ /* 0x000fe2000f8e183f */
[----:B------:R-:W-:-:S05]  /*45b0*/  IMAD.U32 R0, RZ, RZ, UR41 ;  /* 0x00000029ff007e24 */ /* 0x000fca000f8e00ff */
[----:B------:R-:W-:-:S04]  /*45c0*/  SHF.L.U32 R0, R0, 0x1f, RZ ;  /* 0x0000001f00007819 */ /* 0x000fc800000006ff */
[----:B------:R1:W3:Y:S01]  /*45d0*/  SYNCS.PHASECHK.TRANS64.TRYWAIT P0, [UR4+0x34480], R0 ;  /* 0x03448000ff0075a7 */ /* 0x0002e20008000144 */
[----:B------:R-:W-:Y:S05]  /*45e0*/  @!P1 BRA `(.L_x_36) ;  /* 0x0000000000049947 */ /* 0x000fea0003800000 */
[----:B------:R-:W-:Y:S01]  /*45f0*/  BPT.TRAP 0x1 ;  /* 0x000000040000795c */ /* 0x000fe20000300000 */
.L_x_36:
[----:B---3--:R-:W-:Y:S05]  /*4600*/  @P0 BRA `(.L_x_37) ;  /* 0x0000000000080947 */ /* 0x008fea0003800000 */
[----:B------:R-:W3:Y:S02]  /*4610*/  SYNCS.PHASECHK.TRANS64.TRYWAIT P0, [UR4+0x34480], R0 ;  /* 0x03448000ff0075a7 */ /* 0x000ee40008000144 */
[----:B---3--:R-:W-:Y:S05]  /*4620*/  @!P0 BRA `(.L_x_38) ;  /* 0x0000012800e48947 */ /* 0x008fea0003800000 */
.L_x_37:
[----:B------:R-:W-:Y:S01]  /*4630*/  UIADD3 UR5, UR47, 0x20000, URZ ;  /* 0x000200002f057890 */ /* 0x000fe2000fffe03f */
[----:B------:R-:W-:Y:S01]  /*4640*/  WARPGROUP.ARRIVE ;  /* 0x00000000000079c5 */ /* 0x000fe20000000000 */
[----:B------:R-:W-:Y:S01]  /*4650*/  USHF.R.U32.HI UR4, URZ, 0x4, UR47 ;  /* 0x000000043f047899 */ /* 0x000fe2000801162f */
[----:B------:R4:W-:Y:S01]  /*4660*/  STL [R1+0x200], R23 ;  /* 0x0002001701007387 */ /* 0x0009e20000100800 */
[----:B------:R-:W-:Y:S02]  /*4670*/  USHF.R.U32.HI UR5, URZ, 0x4, UR5 ;  /* 0x000000043f057899 */ /* 0x000fe40008011605 */
[----:B------:R-:W-:Y:S01]  /*4680*/  ULOP3.LUT UR4, UR4, 0x3fff, URZ, 0xc0, !UPT ;  /* 0x00003fff04047892 */ /* 0x000fe2000f8ec03f */
[----:B------:R1:W-:Y:S01]  /*4690*/  STL [R1+0x1fc], R22 ;  /* 0x0001fc1601007387 */ /* 0x0003e20000100800 */
[----:B------:R-:W-:Y:S02]  /*46a0*/  ULOP3.LUT UR5, UR5, 0x3fff, URZ, 0xc0, !UPT ;  /* 0x00003fff05057892 */ /* 0x000fe4000f8ec03f */
[----:B------:R-:W-:Y:S01]  /*46b0*/  ULOP3.LUT UR6, UR4, 0x10000, URZ, 0xfc, !UPT ;  /* 0x0001000004067892 */ /* 0x000fe2000f8efc3f */
[----:B------:R2:W-:Y:S01]  /*46c0*/  STL [R1+0x1f8], R19 ;  /* 0x0001f81301007387 */ /* 0x0005e20000100800 */
[----:B------:R-:W-:-:S02]  /*46d0*/  ULOP3.LUT UR4, UR5, 0x10000, URZ, 0xfc, !UPT ;  /* 0x0001000005047892 */ /* 0x000fc4000f8efc3f */
[----:B------:R-:W-:Y:S01]  /*46e0*/  ULEA UR5, UR40, UR6, 0xb ;  /* 0x0000000628057291 */ /* 0x000fe2000f8e583f */
[----:B------:R3:W-:Y:S01]  /*46f0*/  STL [R1+0x1f4], R18 ;  /* 0x0001f41201007387 */ /* 0x0007e20000100800 */
[----:B------:R-:W-:Y:S01]  /*4700*/  ULEA UR4, UR40, UR4, 0xa ;  /* 0x0000000428047291 */ /* 0x000fe2000f8e503f */
[----:B------:R-:W-:Y:S01]  /*4710*/  UMOV UR9, 0x40000040 ;  /* 0x4000004000097882 */ /* 0x000fe20000000000 */
[----:B------:R-:W-:Y:S01]  /*4720*/  UMOV UR11, 0x40000040 ;  /* 0x40000040000b7882 */ /* 0x000fe20000000000 */
[----:B------:R3:W-:Y:S02]  /*4730*/  STL [R1+0x1f0], R17 ;  /* 0x0001f01101007387 */ /* 0x0007e40000100800 */
[----:B------:R-:W-:Y:S02]  /*4740*/  UMOV UR8, UR5 ;  /* 0x0000000500087c82 */ /* 0x000fe40008000000 */
[----:B------:R-:W-:Y:S01]  /*4750*/  UMOV UR10, UR4 ;  /* 0x00000004000a7c82 */ /* 0x000fe20008000000 */
[----:B------:R3:W-:Y:S01]  /*4760*/  STL [R1+0x1ec], R16 ;  /* 0x0001ec1001007387 */ /* 0x0007e20000100800 */
[----:B------:R-:W-:Y:S01]  /*4770*/  HGMMA.64x128x16.F32.BF16 R68, gdesc[UR8], RZ, !UPT, gsb0 ;  /* 0x01e00000084479f0 */ /* 0x000fe2000c0018ff */
[----:B------:R-:W-:Y:S01]  /*4780*/  UIADD3 UR8, UR5, 0x200, URZ ;  /* 0x0000020005087890 */ /* 0x000fe2000fffe03f */
[----:B------:R-:W-:Y:S01]  /*4790*/  UMOV UR9, 0x40000040 ;  /* 0x4000004000097882 */ /* 0x000fe20000000000 */
[----:B------:R3:W-:Y:S04]  /*47a0*/  STL [R1+0x1e8], R6 ;  /* 0x0001e80601007387 */ /* 0x0007e80000100800 */
[----:B------:R3:W-:Y:S04]  /*47b0*/  STL [R1+0x1e4], R5 ;  /* 0x0001e40501007387 */ /* 0x0007e80000100800 */
[----:B------:R3:W-:Y:S04]  /*47c0*/  STL [R1+0x1e0], R4 ;  /* 0x0001e00401007387 */ /* 0x0007e80000100800 */
[----:B------:R-:W-:Y:S04]  /*47d0*/  STL.64 [R1+0x3e0], R220 ;  /* 0x0003e0dc01007387 */ /* 0x000fe80000100a00 */
[----:B------:R-:W-:Y:S04]  /*47e0*/  STL [R1+0x3dc], R218 ;  /* 0x0003dcda01007387 */ /* 0x000fe80000100800 */
[----:B------:R3:W-:Y:S01]  /*47f0*/  STL [R1+0x3d8], R216 ;  /* 0x0003d8d801007387 */ /* 0x0007e20000100800 */
[----:B------:R-:W-:-:S02]  /*4800*/  WARPGROUP.DEPBAR.LE gsb0, 0x0 ;  /* 0x00008000000079c5 */ /* 0x000fc40000010000 */
[----:B------:R-:W-:Y:S01]  /*4810*/  WARPGROUP.ARRIVE ;  /* 0x00000000000079c5 */ /* 0x000fe20000000000 */
[----:B------:R-:W-:Y:S01]  /*4820*/  MOV R44, R88 ;  /* 0x00000058002c7202 */ /* 0x000fe20000000f00 */
[----:B------:R-:W-:Y:S01]  /*4830*/  IMAD.MOV.U32 R43, RZ, RZ, R89 ;  /* 0x000000ffff2b7224 */ /* 0x000fe200078e0059 */
[----:B------:R-:W-:Y:S01]  /*4840*/  MOV R42, R90 ;  /* 0x0000005a002a7202 */ /* 0x000fe20000000f00 */
[----:B------:R-:W-:Y:S01]  /*4850*/  IMAD.MOV.U32 R41, RZ, RZ, R91 ;  /* 0x000000ffff297224 */ /* 0x000fe200078e005b */
[----:B------:R-:W-:Y:S01]  /*4860*/  MOV R40, R92 ;  /* 0x0000005c00287202 */ /* 0x000fe20000000f00 */
[----:B------:R-:W-:Y:S01]  /*4870*/  HGMMA.64x128x16.F32.BF16 R152, gdesc[UR8], RZ, !UPT, gsb0 ;  /* 0x01e00000089879f0 */ /* 0x000fe2000c0018ff */
[----:B------:R-:W-:Y:S01]  /*4880*/  UIADD3 UR8, UR5, 0x400, URZ ;  /* 0x0000040005087890 */ /* 0x000fe2000fffe03f */
[----:B------:R-:W-:Y:S01]  /*4890*/  IMAD.MOV.U32 R39, RZ, RZ, R93 ;  /* 0x000000ffff277224 */ /* 0x000fe200078e005d */
[----:B------:R-:W-:Y:S01]  /*48a0*/  MOV R38, R94 ;  /* 0x0000005e00267202 */ /* 0x000fe20000000f00 */
        /* <DEDUP_REMOVED lines=14> */
[----:B----4-:R-:W-:Y:S01]  /*4990*/  IMAD.MOV.U32 R23, RZ, RZ, R109 ;  /* 0x000000ffff177224 */ /* 0x010fe200078e006d */
[----:B-1----:R-:W-:Y:S01]  /*49a0*/  MOV R22, R110 ;  /* 0x0000006e00167202 */ /* 0x002fe20000000f00 */
[----:B------:R-:W-:Y:S01]  /*49b0*/  IMAD.MOV.U32 R21, RZ, RZ, R111 ;  /* 0x000000ffff157224 */ /* 0x000fe200078e006f */
[----:B------:R-:W-:Y:S01]  /*49c0*/  MOV R20, R112 ;  /* 0x0000007000147202 */ /* 0x000fe20000000f00 */
[----:B--2---:R-:W-:Y:S01]  /*49d0*/  IMAD.MOV.U32 R19, RZ, RZ, R113 ;  /* 0x000000ffff137224 */ /* 0x004fe200078e0071 */
[----:B---3--:R-:W-:Y:S01]  /*49e0*/  MOV R18, R114 ;  /* 0x0000007200127202 */ /* 0x008fe20000000f00 */
        /* <DEDUP_REMOVED lines=17> */
[----:B------:R-:W-:Y:S01]  /*4b00*/  UMOV UR9, 0x40000040 ;  /* 0x4000004000097882 */ /* 0x000fe20000000000 */
        /* <DEDUP_REMOVED lines=32> */
[----:B------:R-:W-:-:S02]  /*4d10*/  WARPGROUP.DEPBAR.LE gsb0, 0x0 ;  /* 0x00008000000079c5 */ /* 0x000fc40000010000 */
[----:B------:R-:W-:Y:S01]  /*4d20*/  WARPGROUP.ARRIVE ;  /* 0x00000000000079c5 */ /* 0x000fe20000000000 */
[----:B------:R1:W-:Y:S04]  /*4d30*/  STL.64 [R1+0x3d0], R214 ;  /* 0x0003d0d601007387 */ /* 0x0003e80000100a00 */
[----:B------:R2:W-:Y:S01]  /*4d40*/  STL.64 [R1+0x3c8], R212 ;  /* 0x0003c8d401007387 */ /* 0x0005e20000100a00 */
[----:B------:R-:W-:Y:S01]  /*4d50*/  HGMMA.64x128x16.F32.BF16 R88, gdesc[UR8], RZ, !UPT, gsb0 ;  /* 0x01e00000085879f0 */ /* 0x000fe2000c0018ff */
[----:B------:R-:W-:Y:S02]  /*4d60*/  UIADD3 UR8, UR5, 0x600, URZ ;  /* 0x0000060005087890 */ /* 0x000fe4000fffe03f */
[----:B------:R3:W-:Y:S01]  /*4d70*/  STL.64 [R1+0x3c0], R210 ;  /* 0x0003c0d201007387 */ /* 0x0007e20000100a00 */
[----:B------:R-:W-:-:S03]  /*4d80*/  UMOV UR9, 0x40000040 ;  /* 0x4000004000097882 */ /* 0x000fc60000000000 */
[----:B------:R4:W-:Y:S01]  /*4d90*/  STL.64 [R1+0x3b8], R208 ;  /* 0x0003b8d001007387 */ /* 0x0009e20000100a00 */
[----:B-1----:R-:W-:Y:S01]  /*4da0*/  MOV R214, R14 ;  /* 0x0000000e00d67202 */ /* 0x002fe20000000f00 */
[----:B------:R-:W-:Y:S02]  /*4db0*/  IMAD.MOV.U32 R215, RZ, RZ, R13 ;  /* 0x000000ffffd77224 */ /* 0x000fe400078e000d */
[----:B------:R1:W-:Y:S01]  /*4dc0*/  STL.64 [R1+0x3b0], R206 ;  /* 0x0003b0ce01007387 */ /* 0x0003e20000100a00 */
[----:B--2---:R-:W-:Y:S01]  /*4dd0*/  MOV R212, R16 ;  /* 0x0000001000d47202 */ /* 0x004fe20000000f00 */
[----:B------:R-:W-:Y:S02]  /*4de0*/  IMAD.MOV.U32 R213, RZ, RZ, R15 ;  /* 0x000000ffffd57224 */ /* 0x000fe400078e000f */
[----:B------:R2:W-:Y:S01]  /*4df0*/  STL.64 [R1+0x3a8], R204 ;  /* 0x0003a8cc01007387 */ /* 0x0005e20000100a00 */
[----:B---3--:R-:W-:Y:S01]  /*4e00*/  MOV R210, R18 ;  /* 0x0000001200d27202 */ /* 0x008fe20000000f00 */
[----:B------:R-:W-:-:S02]  /*4e10*/  IMAD.MOV.U32 R211, RZ, RZ, R17 ;  /* 0x000000ffffd37224 */ /* 0x000fc400078e0011 */
[----:B------:R3:W-:Y:S01]  /*4e20*/  STL.64 [R1+0x3a0], R202 ;  /* 0x0003a0ca01007387 */ /* 0x0007e20000100a00 */
[----:B----4-:R-:W-:Y:S01]  /*4e30*/  MOV R208, R20 ;  /* 0x0000001400d07202 */ /* 0x010fe20000000f00 */
[----:B------:R-:W-:Y:S02]  /*4e40*/  IMAD.MOV.U32 R209, RZ, RZ, R19 ;  /* 0x000000ffffd17224 */ /* 0x000fe400078e0013 */
[----:B------:R4:W-:Y:S01]  /*4e50*/  STL.64 [R1+0x398], R200 ;  /* 0x000398c801007387 */ /* 0x0009e20000100a00 */
[----:B-1----:R-:W-:Y:S01]  /*4e60*/  MOV R206, R22 ;  /* 0x0000001600ce7202 */ /* 0x002fe20000000f00 */
[----:B------:R-:W-:Y:S02]  /*4e70*/  IMAD.MOV.U32 R207, RZ, RZ, R21 ;  /* 0x000000ffffcf7224 */ /* 0x000fe400078e0015 */
[----:B------:R1:W-:Y:S01]  /*4e80*/  STL.64 [R1+0x390], R198 ;  /* 0x000390c601007387 */ /* 0x0003e20000100a00 */
[----:B--2---:R-:W-:Y:S01]  /*4e90*/  MOV R204, R24 ;  /* 0x0000001800cc7202 */ /* 0x004fe20000000f00 */
[----:B------:R-:W-:-:S02]  /*4ea0*/  IMAD.MOV.U32 R205, RZ, RZ, R23 ;  /* 0x000000ffffcd7224 */ /* 0x000fc400078e0017 */
[----:B------:R2:W-:Y:S01]  /*4eb0*/  STL.64 [R1+0x388], R196 ;  /* 0x000388c401007387 */ /* 0x0005e20000100a00 */
[----:B---3--:R-:W-:Y:S01]  /*4ec0*/  MOV R202, R26 ;  /* 0x0000001a00ca7202 */ /* 0x008fe20000000f00 */
[----:B------:R-:W-:Y:S02]  /*4ed0*/  IMAD.MOV.U32 R203, RZ, RZ, R25 ;  /* 0x000000ffffcb7224 */ /* 0x000fe400078e0019 */
[----:B------:R3:W-:Y:S01]  /*4ee0*/  STL.64 [R1+0x380], R194 ;  /* 0x000380c201007387 */ /* 0x0007e20000100a00 */
[----:B----4-:R-:W-:Y:S01]  /*4ef0*/  MOV R200, R28 ;  /* 0x0000001c00c87202 */ /* 0x010fe20000000f00 */
[----:B------:R-:W-:Y:S02]  /*4f00*/  IMAD.MOV.U32 R201, RZ, RZ, R27 ;  /* 0x000000ffffc97224 */ /* 0x000fe400078e001b */
[----:B------:R4:W-:Y:S01]  /*4f10*/  STL.64 [R1+0x378], R192 ;  /* 0x000378c001007387 */ /* 0x0009e20000100a00 */
[----:B-1----:R-:W-:Y:S01]  /*4f20*/  MOV R198, R30 ;  /* 0x0000001e00c67202 */ /* 0x002fe20000000f00 */
[----:B------:R-:W-:-:S02]  /*4f30*/  IMAD.MOV.U32 R199, RZ, RZ, R29 ;  /* 0x000000ffffc77224 */ /* 0x000fc400078e001d */
[----:B------:R1:W-:Y:S01]  /*4f40*/  STL.64 [R1+0x370], R190 ;  /* 0x000370be01007387 */ /* 0x0003e20000100a00 */
[----:B--2---:R-:W-:Y:S01]  /*4f50*/  MOV R196, R32 ;  /* 0x0000002000c47202 */ /* 0x004fe20000000f00 */
[----:B------:R-:W-:Y:S02]  /*4f60*/  IMAD.MOV.U32 R197, RZ, RZ, R31 ;  /* 0x000000ffffc57224 */ /* 0x000fe400078e001f */
[----:B------:R2:W-:Y:S01]  /*4f70*/  STL.64 [R1+0x368], R188 ;  /* 0x000368bc01007387 */ /* 0x0005e20000100a00 */
[----:B---3--:R-:W-:Y:S01]  /*4f80*/  MOV R194, R34 ;  /* 0x0000002200c27202 */ /* 0x008fe20000000f00 */
[----:B------:R-:W-:Y:S02]  /*4f90*/  IMAD.MOV.U32 R195, RZ, RZ, R33 ;  /* 0x000000ffffc37224 */ /* 0x000fe400078e0021 */
[----:B------:R3:W-:Y:S01]  /*4fa0*/  STL.64 [R1+0x360], R186 ;  /* 0x000360ba01007387 */ /* 0x0007e20000100a00 */
[----:B----4-:R-:W-:Y:S01]  /*4fb0*/  MOV R192, R36 ;  /* 0x0000002400c07202 */ /* 0x010fe20000000f00 */
[----:B------:R-:W-:-:S02]  /*4fc0*/  IMAD.MOV.U32 R193, RZ, RZ, R35 ;  /* 0x000000ffffc17224 */ /* 0x000fc400078e0023 */
        /* <DEDUP_REMOVED lines=32> */
[----:B------:R-:W-:Y:S01]  /*51d0*/  IMAD.MOV.U32 R171, RZ, RZ, R57 ;  /* 0x000000ffffab7224 */ /* 0x000fe200078e0039 */
[----:B----4-:R-:W-:Y:S01]  /*51e0*/  MOV R168, R60 ;  /* 0x0000003c00a87202 */ /* 0x010fe20000000f00 */
[----:B------:R-:W-:Y:S01]  /*51f0*/  IMAD.MOV.U32 R169, RZ, RZ, R59 ;  /* 0x000000ffffa97224 */ /* 0x000fe200078e003b */
[----:B-1----:R-:W-:Y:S01]  /*5200*/  MOV R166, R62 ;  /* 0x0000003e00a67202 */ /* 0x002fe20000000f00 */
[----:B------:R-:W-:Y:S01]  /*5210*/  IMAD.MOV.U32 R167, RZ, RZ, R61 ;  /* 0x000000ffffa77224 */ /* 0x000fe200078e003d */
[----:B--2---:R-:W-:Y:S01]  /*5220*/  MOV R164, R64 ;  /* 0x0000004000a47202 */ /* 0x004fe20000000f00 */
[----:B------:R-:W-:Y:S01]  /*5230*/  IMAD.MOV.U32 R165, RZ, RZ, R63 ;  /* 0x000000ffffa57224 */ /* 0x000fe200078e003f */
[----:B------:R-:W-:-:S02]  /*5240*/  WARPGROUP.DEPBAR.LE gsb0, 0x0 ;  /* 0x00008000000079c5 */ /* 0x000fc40000010000 */
[----:B------:R-:W-:-:S06]  /*5250*/  WARPGROUP.ARRIVE ;  /* 0x00000000000079c5 */ /* 0x000fcc0000000000 */
[----:B------:R-:W-:Y:S01]  /*5260*/  HGMMA.64x128x16.F32.BF16 R24, gdesc[UR8], RZ, !UPT, gsb0 ;  /* 0x01e00000081879f0 */ /* 0x000fe2000c0018ff */
[----:B------:R-:W-:Y:S02]  /*5270*/  UIADD3 UR8, UR5, 0x2, URZ ;  /* 0x0000000205087890 */ /* 0x000fe4000fffe03f */
[----:B------:R-:W-:Y:S01]  /*5280*/  UIADD3 UR10, UR4, 0x2, URZ ;  /* 0x00000002040a7890 */ /* 0x000fe2000fffe03f */
[----:B------:R-:W-:Y:S01]  /*5290*/  UMOV UR9, 0x40000040 ;  /* 0x4000004000097882 */ /* 0x000fe20000000000 */
[----:B------:R-:W-:Y:S01]  /*52a0*/  UMOV UR11, 0x40000040 ;  /* 0x40000040000b7882 */ /* 0x000fe20000000000 */
[----:B------:R-:W-:Y:S02]  /*52b0*/  WARPGROUP.DEPBAR.LE gsb0, 0x0 ;  /* 0x00008000000079c5 */ /* 0x000fe40000010000 */
[----:B------:R-:W-:-:S06]  /*52c0*/  WARPGROUP.ARRIVE ;  /* 0x00000000000079c5 */ /* 0x000fcc0000000000 */
[----:B------:R-:W-:Y:S03]  /*52d0*/  HGMMA.64x128x16.F32.BF16 R164, gdesc[UR8], R164, gsb0 ;  /* 0x01e0000008a479f0 */ /* 0x000fe600080018a4 */
[----:B------:R-:W-:Y:S02]  /*52e0*/  WARPGROUP.DEPBAR.LE gsb0, 0x0 ;  /* 0x00008000000079c5 */ /* 0x000fe40000010000 */
[----:B------:R-:W-:Y:S04]  /*52f0*/  STL.64 [R1], R164 ;  /* 0x000000a401007387 */ /* 0x000fe80000100a00 */
[----:B------:R-:W-:Y:S04]  /*5300*/  STL.64 [R1+0x8], R166 ;  /* 0x000008a601007387 */ /* 0x000fe80000100a00 */
        /* <DEDUP_REMOVED lines=26> */
[----:B------:R1:W-:Y:S04]  /*54b0*/  STL.64 [R1+0xe0], R220 ;  /* 0x0000e0dc01007387 */ /* 0x0003e80000100a00 */
[----:B------:R-:W-:Y:S04]  /*54c0*/  STL.64 [R1+0xe8], R222 ;  /* 0x0000e8de01007387 */ /* 0x000fe80000100a00 */
[----:B------:R-:W-:Y:S04]  /*54d0*/  STL.64 [R1+0xf0], R224 ;  /* 0x0000f0e001007387 */ /* 0x000fe80000100a00 */
[----:B------:R-:W-:Y:S04]  /*54e0*/  STL.64 [R1+0xf8], R226 ;  /* 0x0000f8e201007387 */ /* 0x000fe80000100a00 */
[----:B-1----:R-:W2:Y:S04]  /*54f0*/  LDL.LU.64 R220, [R1+0x3e0] ;  /* 0x0003e00001dc7983 */ /* 0x002ea80000300a00 */
[----:B------:R-:W3:Y:S04]  /*5500*/  LDL.LU R218, [R1+0x3dc] ;  /* 0x0003dc0001da7983 */ /* 0x000ee80000300800 */
[----:B------:R-:W4:Y:S04]  /*5510*/  LDL.LU R216, [R1+0x3d8] ;  /* 0x0003d80001d87983 */ /* 0x000f280000300800 */
[----:B------:R-:W2:Y:S04]  /*5520*/  LDL.LU.64 R214, [R1+0x3d0] ;  /* 0x0003d00001d67983 */ /* 0x000ea80000300a00 */
        /* <DEDUP_REMOVED lines=24> */
[----:B------:R-:W2:Y:S01]  /*56b0*/  LDL.LU.64 R164, [R1+0x308] ;  /* 0x0003080001a47983 */ /* 0x000ea20000300a00 */
[----:B------:R-:W-:Y:S01]  /*56c0*/  UIADD3 UR8, UR5, 0x202, URZ ;  /* 0x0000020205087890 */ /* 0x000fe2000fffe03f */
[----:B------:R-:W-:Y:S01]  /*56d0*/  UMOV UR9, 0x40000040 ;  /* 0x4000004000097882 */ /* 0x000fe20000000000 */
[----:B--2---:R-:W-:-:S07]  /*56e0*/  WARPGROUP.ARRIVE ;  /* 0x00000000000079c5 */ /* 0x004fce0000000000 */
[----:B------:R-:W-:Y:S01]  /*56f0*/  HGMMA.64x128x16.F32.BF16 R152, gdesc[UR8], R152, gsb0 ;  /* 0x01e00000089879f0 */ /* 0x000fe20008001898 */
[----:B------:R-:W-:Y:S02]  /*5700*/  UIADD3 UR8, UR5, 0x402, URZ ;  /* 0x0000040205087890 */ /* 0x000fe4000fffe03f */
[----:B------:R-:W-:Y:S02]  /*5710*/  WARPGROUP.DEPBAR.LE gsb0, 0x0 ;  /* 0x00008000000079c5 */ /* 0x000fe40000010000 */
        /* <DEDUP_REMOVED lines=32> */
[----:B-1----:R-:W2:Y:S04]  /*5920*/  LDL.LU.64 R152, [R1] ;  /* 0x0000000001987983 */ /* 0x002ea80000300a00 */
        /* <DEDUP_REMOVED lines=31> */
[----:B------:R-:W-:Y:S01]  /*5b20*/  WARPGROUP.ARRIVE ;  /* 0x00000000000079c5 */ /* 0x000fe20000000000 */
[----:B------:R-:W-:-:S05]  /*5b30*/  UMOV UR9, 0x40000040 ;  /* 0x4000004000097882 */ /* 0x000fca0000000000 */
[----:B------:R-:W-:Y:S01]  /*5b40*/  HGMMA.64x128x16.F32.BF16 R88, gdesc[UR8], R88, gsb0 ;  /* 0x01e00000085879f0 */ /* 0x000fe20008001858 */
[----:B------:R-:W-:Y:S01]  /*5b50*/  UIADD3 UR8, UR5, 0x602, URZ ;  /* 0x0000060205087890 */ /* 0x000fe2000fffe03f */
[----:B------:R-:W-:Y:S01]  /*5b60*/  UMOV UR9, 0x40000040 ;  /* 0x4000004000097882 */ /* 0x000fe20000000000 */
[----:B------:R-:W-:Y:S02]  /*5b70*/  WARPGROUP.DEPBAR.LE gsb0, 0x0 ;  /* 0x00008000000079c5 */ /* 0x000fe40000010000 */
[----:B------:R-:W-:-:S07]  /*5b80*/  WARPGROUP.ARRIVE ;  /* 0x00000000000079c5 */ /* 0x000fce0000000000 */
[----:B------:R-:W-:Y:S01]  /*5b90*/  HGMMA.64x128x16.F32.BF16 R24, gdesc[UR8], R24, gsb0 ;  /* 0x01e00000081879f0 */ /* 0x000fe20008001818 */
[----:B------:R-:W-:Y:S02]  /*5ba0*/  UIADD3 UR8, UR5, 0x4, URZ ;  /* 0x0000000405087890 */ /* 0x000fe4000fffe03f */
[----:B------:R-:W-:Y:S01]  /*5bb0*/  UIADD3 UR10, UR4, 0x4, URZ ;  /* 0x00000004040a7890 */ /* 0x000fe2000fffe03f */
[----:B------:R-:W-:Y:S01]  /*5bc0*/  UMOV UR9, 0x40000040 ;  /* 0x4000004000097882 */ /* 0x000fe20000000000 */
[----:B------:R-:W-:Y:S01]  /*5bd0*/  UMOV UR11, 0x40000040 ;  /* 0x40000040000b7882 */ /* 0x000fe20000000000 */
[----:B------:R-:W-:Y:S02]  /*5be0*/  WARPGROUP.DEPBAR.LE gsb0, 0x0 ;  /* 0x00008000000079c5 */ /* 0x000fe40000010000 */
[----:B--2---:R-:W-:-:S06]  /*5bf0*/  WARPGROUP.ARRIVE ;  /* 0x00000000000079c5 */ /* 0x004fcc0000000000 */
[----:B------:R-:W-:Y:S03]  /*5c00*/  HGMMA.64x128x16.F32.BF16 R152, gdesc[UR8], R152, gsb0 ;  /* 0x01e00000089879f0 */ /* 0x000fe60008001898 */
[----:B------:R-:W-:Y:S02]  /*5c10*/  WARPGROUP.DEPBAR.LE gsb0, 0x0 ;  /* 0x00008000000079c5 */ /* 0x000fe40000010000 */
[----:B------:R-:W-:Y:S01]  /*5c20*/  STL.64 [R1], R152 ;  /* 0x0000009801007387 */ /* 0x000fe20000100a00 */
[----:B------:R-:W-:Y:S01]  /*5c30*/  IMAD.MOV.U32 R2, RZ, RZ, R214 ;  /* 0x000000ffff027224 */ /* 0x000fe200078e00d6 */
[----:B------:R-:W-:Y:S01]  /*5c40*/  MOV R0, R215 ;  /* 0x000000d700007202 */ /* 0x000fe20000000f00 */
[----:B------:R-:W-:Y:S01]  /*5c50*/  IMAD.MOV.U32 R7, RZ, RZ, R212 ;  /* 0x000000ffff077224 */ /* 0x000fe200078e00d4 */
[----:B------:R-:W-:Y:S01]  /*5c60*/  STL.64 [R1+0x8], R154 ;  /* 0x0000089a01007387 */ /* 0x000fe20000100a00 */
[----:B------:R-:W-:Y:S01]  /*5c70*/  MOV R3, R213 ;  /* 0x000000d500037202 */ /* 0x000fe20000000f00 */
[----:B------:R-:W-:Y:S01]  /*5c80*/  IMAD.MOV.U32 R9, RZ, RZ, R210 ;  /* 0x000000ffff097224 */ /* 0x000fe200078e00d2 */
[----:B------:R-:W-:Y:S01]  /*5c90*/  MOV R8, R211 ;  /* 0x000000d300087202 */ /* 0x000fe20000000f00 */
[----:B------:R-:W-:Y:S01]  /*5ca0*/  STL.64 [R1+0x10], R156 ;  /* 0x0000109c01007387 */ /* 0x000fe20000100a00 */
        /* <DEDUP_REMOVED lines=32> */
[----:B------:R-:W-:-:S03]  /*5eb0*/  MOV R23, R185 ;  /* 0x000000b900177202 */ /* 0x000fc60000000f00 */
[----:B------:R-:W-:Y:S04]  /*5ec0*/  STL.64 [R1+0x58], R174 ;  /* 0x000058ae01007387 */ /* 0x000fe80000100a00 */
[----:B------:R-:W-:Y:S04]  /*5ed0*/  STL.64 [R1+0x60], R176 ;  /* 0x000060b001007387 */ /* 0x000fe80000100a00 */
[----:B------:R-:W-:Y:S04]  /*5ee0*/  STL.64 [R1+0x68], R178 ;  /* 0x000068b201007387 */ /* 0x000fe80000100a00 */
[----:B------:R-:W-:Y:S04]  /*5ef0*/  STL.64 [R1+0x70], R180 ;  /* 0x000070b401007387 */ /* 0x000fe80000100a00 */
[----:B------:R-:W-:Y:S04]  /*5f00*/  STL.64 [R1+0x78], R182 ;  /* 0x000078b601007387 */ /* 0x000fe80000100a00 */
[----:B------:R1:W-:Y:S04]  /*5f10*/  STL [R1+0x80], R184 ;  /* 0x000080b801007387 */ /* 0x0003e80000100800 */
        /* <DEDUP_REMOVED lines=15> */
[----:B-1----:R-:W2:Y:S04]  /*6010*/  LDL.LU.64 R184, [R1+0x288] ;  /* 0x0002880001b87983 */ /* 0x002ea80000300a00 */
        /* <DEDUP_REMOVED lines=17> */
[----:B------:R-:W-:-:S02]  /*6130*/  UMOV UR9, 0x40000040 ;  /* 0x4000004000097882 */ /* 0x000fc40000000000 */
[----:B------:R-:W-:Y:S04]  /*6140*/  STL.64 [R1+0x1d8], R220 ;  /* 0x0001d8dc01007387 */ /* 0x000fe80000100a00 */
[----:B---3--:R-:W-:Y:S04]  /*6150*/  STL [R1+0x1d4], R218 ;  /* 0x0001d4da01007387 */ /* 0x008fe80000100800 */
[----:B----4-:R-:W-:Y:S01]  /*6160*/  STL [R1+0x1d0], R216 ;  /* 0x0001d0d801007387 */ /* 0x010fe20000100800 */
[----:B--2---:R-:W-:-:S06]  /*6170*/  WARPGROUP.ARRIVE ;  /* 0x00000000000079c5 */ /* 0x004fcc0000000000 */
        /* <DEDUP_REMOVED lines=29> */
[----:B-1----:R-:W2:Y:S04]  /*6350*/  LDL.LU R164, [R1] ;  /* 0x0000000001a47983 */ /* 0x002ea80000300800 */
[----:B------:R-:W2:Y:S04]  /*6360*/  LDL.LU R165, [R1+0x4] ;  /* 0x0000040001a57983 */ /* 0x000ea80000300800 */
        /* <DEDUP_REMOVED lines=30> */
[----:B------:R-:W2:Y:S01]  /*6550*/  LDL.LU R196, [R1+0x80] ;  /* 0x0000800001c47983 */ /* 0x000ea20000300800 */
[----:B------:R-:W-:Y:S01]  /*6560*/  WARPGROUP.ARRIVE ;  /* 0x00000000000079c5 */ /* 0x000fe20000000000 */
[----:B------:R-:W-:Y:S01]  /*6570*/  UMOV UR9, 0x40000040 ;  /* 0x4000004000097882 */ /* 0x000fe20000000000 */
[----:B------:R-:W-:Y:S01]  /*6580*/  MOV R206, R227 ;  /* 0x000000e300ce7202 */ /* 0x000fe20000000f00 */
[----:B------:R-:W-:Y:S01]  /*6590*/  IMAD.MOV.U32 R207, RZ, RZ, R226 ;  /* 0x000000ffffcf7224 */ /* 0x000fe200078e00e2 */
[----:B------:R-:W-:Y:S01]  /*65a0*/  MOV R208, R225 ;  /* 0x000000e100d07202 */ /* 0x000fe20000000f00 */
[----:B------:R-:W-:Y:S01]  /*65b0*/  IMAD.MOV.U32 R209, RZ, RZ, R224 ;  /* 0x000000ffffd17224 */ /* 0x000fe200078e00e0 */
[----:B------:R-:W-:Y:S01]  /*65c0*/  HGMMA.64x128x16.F32.BF16 R88, gdesc[UR8], R88, gsb0 ;  /* 0x01e00000085879f0 */ /* 0x000fe20008001858 */
[----:B------:R-:W-:Y:S01]  /*65d0*/  UIADD3 UR8, UR5, 0x604, URZ ;  /* 0x0000060405087890 */ /* 0x000fe2000fffe03f */
[----:B------:R-:W-:Y:S01]  /*65e0*/  MOV R210, R223 ;  /* 0x000000df00d27202 */ /* 0x000fe20000000f00 */
[----:B------:R-:W-:Y:S01]  /*65f0*/  UMOV UR9, 0x40000040 ;  /* 0x4000004000097882 */ /* 0x000fe20000000000 */
        /* <DEDUP_REMOVED lines=22> */
[----:B------:R-:W-:-:S02]  /*6760*/  WARPGROUP.DEPBAR.LE gsb0, 0x0 ;  /* 0x00008000000079c5 */ /* 0x000fc40000010000 */
[----:B------:R-:W-:Y:S01]  /*6770*/  WARPGROUP.ARRIVE ;  /* 0x00000000000079c5 */ /* 0x000fe20000000000 */
[----:B------:R-:W-:Y:S01]  /*6780*/  IMAD.MOV.U32 R223, RZ, RZ, R8 ;  /* 0x000000ffffdf7224 */ /* 0x000fe200078e0008 */
[----:B------:R-:W-:Y:S01]  /*6790*/  MOV R226, R2 ;  /* 0x0000000200e27202 */ /* 0x000fe20000000f00 */
[----:B------:R-:W-:Y:S01]  /*67a0*/  IMAD.MOV.U32 R225, RZ, RZ, R3 ;  /* 0x000000ffffe17224 */ /* 0x000fe200078e0003 */
[----:B------:R1:W5:Y:S02]  /*67b0*/  LDL.LU R23, [R1+0x200] ;  /* 0x0002000001177983 */ /* 0x0003640000300800 */
[----:B------:R-:W-:Y:S01]  /*67c0*/  HGMMA.64x128x16.F32.BF16 R24, gdesc[UR8], R24, gsb0 ;  /* 0x01e00000081879f0 */ /* 0x000fe20008001818 */
[----:B------:R-:W-:Y:S01]  /*67d0*/  IMAD.MOV.U32 R227, RZ, RZ, R0 ;  /* 0x000000ffffe37224 */ /* 0x000fe200078e0000 */
[----:B------:R-:W-:Y:S01]  /*67e0*/  UIADD3 UR8, UR5, 0x6, URZ ;  /* 0x0000000605087890 */ /* 0x000fe2000fffe03f */
[----:B------:R1:W5:Y:S01]  /*67f0*/  LDL.LU R22, [R1+0x1fc] ;  /* 0x0001fc0001167983 */ /* 0x0003620000300800 */
[----:B------:R-:W-:Y:S01]  /*6800*/  UIADD3 UR10, UR4, 0x6, URZ ;  /* 0x00000006040a7890 */ /* 0x000fe2000fffe03f */
[----:B------:R-:W-:Y:S01]  /*6810*/  UMOV UR9, 0x40000040 ;  /* 0x4000004000097882 */ /* 0x000fe20000000000 */
[----:B------:R-:W-:Y:S01]  /*6820*/  UMOV UR11, 0x40000040 ;  /* 0x40000040000b7882 */ /* 0x000fe20000000000 */
[----:B------:R1:W5:Y:S04]  /*6830*/  LDL.LU R19, [R1+0x1f8] ;  /* 0x0001f80001137983 */ /* 0x0003680000300800 */
[----:B------:R1:W5:Y:S04]  /*6840*/  LDL.LU R18, [R1+0x1f4] ;  /* 0x0001f40001127983 */ /* 0x0003680000300800 */
[----:B------:R1:W5:Y:S04]  /*6850*/  LDL.LU R17, [R1+0x1f0] ;  /* 0x0001f00001117983 */ /* 0x0003680000300800 */
[----:B------:R1:W5:Y:S04]  /*6860*/  LDL.LU R16, [R1+0x1ec] ;  /* 0x0001ec0001107983 */ /* 0x0003680000300800 */
[----:B------:R1:W5:Y:S04]  /*6870*/  LDL.LU R6, [R1+0x1e8] ;  /* 0x0001e80001067983 */ /* 0x0003680000300800 */
[----:B------:R1:W5:Y:S04]  /*6880*/  LDL.LU R5, [R1+0x1e4] ;  /* 0x0001e40001057983 */ /* 0x0003680000300800 */
[----:B------:R1:W5:Y:S01]  /*6890*/  LDL.LU R4, [R1+0x1e0] ;  /* 0x0001e00001047983 */ /* 0x0003620000300800 */
[----:B------:R-:W-:-:S02]  /*68a0*/  WARPGROUP.DEPBAR.LE gsb0, 0x0 ;  /* 0x00008000000079c5 */ /* 0x000fc40000010000 */
[----:B--2---:R-:W-:-:S06]  /*68b0*/  WARPGROUP.ARRIVE ;  /* 0x00000000000079c5 */ /* 0x004fcc0000000000 */
        /* <DEDUP_REMOVED lines=31> */
[----:B------:R1:W-:Y:S04]  /*6ab0*/  STL.64 [R1+0xe8], R222 ;  /* 0x0000e8de01007387 */ /* 0x0003e80000100a00 */
[----:B------:R1:W-:Y:S04]  /*6ac0*/  STL.64 [R1+0xf0], R224 ;  /* 0x0000f0e001007387 */ /* 0x0003e80000100a00 */
[----:B------:R1:W-:Y:S04]  /*6ad0*/  STL.64 [R1+0xf8], R226 ;  /* 0x0000f8e201007387 */ /* 0x0003e80000100a00 */
[----:B--2---:R1:W5:Y:S04]  /*6ae0*/  LDL.LU.64 R220, [R1+0x1d8] ;  /* 0x0001d80001dc7983 */ /* 0x0043680000300a00 */
[----:B------:R1:W5:Y:S04]  /*6af0*/  LDL.LU R218, [R1+0x1d4] ;  /* 0x0001d40001da7983 */ /* 0x0003680000300800 */
[----:B------:R1:W5:Y:S04]  /*6b00*/  LDL.LU R216, [R1+0x1d0] ;  /* 0x0001d00001d87983 */ /* 0x0003680000300800 */
        /* <DEDUP_REMOVED lines=30> */
[----:B------:R-:W-:Y:S01]  /*6cf0*/  UIADD3 UR8, UR5, 0x406, URZ ;  /* 0x0000040605087890 */ /* 0x000fe2000fffe03f */
[----:B------:R-:W-:Y:S01]  /*6d00*/  UMOV UR9, 0x40000040 ;  /* 0x4000004000097882 */ /* 0x000fe20000000000 */
[----:B------:R-:W-:Y:S02]  /*6d10*/  WARPGROUP.DEPBAR.LE gsb0, 0x0 ;  /* 0x00008000000079c5 */ /* 0x000fe40000010000 */
[----:B------:R-:W-:-:S07]  /*6d20*/  WARPGROUP.ARRIVE ;  /* 0x00000000000079c5 */ /* 0x000fce0000000000 */
[----:B------:R-:W-:Y:S01]  /*6d30*/  HGMMA.64x128x16.F32.BF16 R88, gdesc[UR8], R88, gsb0 ;  /* 0x01e00000085879f0 */ /* 0x000fe20008001858 */
[----:B------:R-:W-:Y:S01]  /*6d40*/  UIADD3 UR8, UR5, 0x606, URZ ;  /* 0x0000060605087890 */ /* 0x000fe2000fffe03f */
[----:B------:R-:W-:Y:S01]  /*6d50*/  UMOV UR9, 0x40000040 ;  /* 0x4000004000097882 */ /* 0x000fe20000000000 */
[----:B------:R-:W-:-:S04]  /*6d60*/  UIADD3 UR5, UR40, 0x1, URZ ;  /* 0x0000000128057890 */ /* 0x000fc8000fffe03f */
[----:B------:R-:W-:-:S04]  /*6d70*/  UISETP.NE.AND UP0, UPT, UR5, 0x4, UPT ;  /* 0x000000040500788c */ /* 0x000fc8000bf05270 */
[----:B------:R-:W-:Y:S02]  /*6d80*/  USEL UR4, URZ, 0x1, UP0 ;  /* 0x000000013f047887 */ /* 0x000fe40008000000 */
[----:B------:R-:W-:Y:S02]  /*6d90*/  USEL UR5, UR5, URZ, UP0 ;  /* 0x0000003f05057287 */ /* 0x000fe40008000000 */
[----:B------:R-:W-:-:S06]  /*6da0*/  ULOP3.LUT UR4, UR41, UR4, URZ, 0x3c, !UPT ;  /* 0x0000000429047292 */ /* 0x000fcc000f8e3c3f */
[----:B------:R-:W-:Y:S01]  /*6db0*/  MOV R0, UR4 ;  /* 0x0000000400007c02 */ /* 0x000fe20008000f00 */
[----:B------:R-:W-:Y:S01]  /*6dc0*/  UMOV UR4, 0x1 ;  /* 0x0000000100047882 */ /* 0x000fe20000000000 */
[----:B------:R-:W-:Y:S02]  /*6dd0*/  WARPGROUP.DEPBAR.LE gsb0, 0x0 ;  /* 0x00008000000079c5 */ /* 0x000fe40000010000 */
[----:B------:R-:W-:-:S06]  /*6de0*/  WARPGROUP.ARRIVE ;  /* 0x00000000000079c5 */ /* 0x000fcc0000000000 */
[----:B-1----:R-:W-:Y:S03]  /*6df0*/  HGMMA.64x128x16.F32.BF16 R24, gdesc[UR8], R24, gsb0 ;  /* 0x01e00000081879f0 */ /* 0x002fe60008001818 */
[----:B------:R-:W-:Y:S02]  /*6e00*/  WARPGROUP.DEPBAR.LE gsb0, 0x0 ;  /* 0x00008000000079c5 */ /* 0x000fe40000010000 */
.L_x_34:
[----:B------:R-:W-:-:S04]  /*6e10*/  UISETP.LT.AND UP0, UPT, UR16, 0x1, UPT ;  /* 0x000000011000788c */ /* 0x000fc8000bf01270 */
[----:B------:R-:W-:-:S04]  /*6e20*/  USEL UR6, UR16, 0x1, UP0 ;  /* 0x0000000110067887 */ /* 0x000fc80008000000 */
[----:B------:R-:W-:-:S04]  /*6e30*/  UIADD3 UR16, UR16, -UR6, URZ ;  /* 0x8000000610107290 */ /* 0x000fc8000fffe03f */
[----:B------:R-:W-:-:S06]  /*6e40*/  UISETP.GE.AND UP0, UPT, UR16, 0x1, UPT ;  /* 0x000000011000788c */ /* 0x000fcc000bf06270 */
[----:B------:R-:W-:-:S13]  /*6e50*/  PLOP3.LUT P0, PT, PT, PT, UP0, 0x80, 0x0 ;  /* 0x000000000000781c */ /* 0x000fda0003f0f008 */
[----:B------:R-:W-:Y:S05]  /*6e60*/  @!P0 BRA `(.L_x_39) ;  /* 0x0000002c00d08947 */ /* 0x000fea0003800000 */
[----:B------:R-:W-:Y:S01]  /*6e70*/  IMAD.U32 R2, RZ, RZ, UR16 ;  /* 0x00000010ff027e24 */ /* 0x000fe2000f8e00ff */
[----:B------:R-:W-:-:S06]  /*6e80*/  UMOV UR6, UR40 ;  /* 0x0000002800067c82 */ /* 0x000fcc0008000000 */
.L_x_46:
[----:B------:R-:W-:-:S06]  /*6e90*/  UISETP.NE.AND UP0, UPT, UR43, 0x3, UPT ;  /* 0x000000032b00788c */ /* 0x000fcc000bf05270 */
[----:B------:R-:W-:-:S13]  /*6ea0*/  PLOP3.LUT P1, PT, PT, PT, UP0, 0x80, 0x0 ;  /* 0x000000000000781c */ /* 0x000fda0003f2f008 */
[----:B------:R-:W-:Y:S05]  /*6eb0*/  @!P1 BRA `(.L_x_40) ;  /* 0x0000000000049947 */ /* 0x000fea0003800000 */
[----:B------:R-:W-:Y:S01]  /*6ec0*/  BPT.TRAP 0x1 ;  /* 0x000000040000795c */ /* 0x000fe20000300000 */
.L_x_40:
[----:B------:R-:W-:Y:S01]  /*6ed0*/  ULEA UR7, UR5, UR47, 0x3 ;  /* 0x0000002f05077291 */ /* 0x000fe2000f8e183f */
[----:B------:R-:W-:-:S08]  /*6ee0*/  SHF.L.U32 R3, R0, 0x1f, RZ ;  /* 0x0000001f00037819 */ /* 0x000fd000000006ff */
[----:B------:R1:W3:Y:S01]  /*6ef0*/  SYNCS.PHASECHK.TRANS64.TRYWAIT P0, [UR7+0x34480], R3 ;  /* 0x03448003ff0075a7 */ /* 0x0002e20008000147 */
[----:B------:R-:W-:Y:S05]  /*6f00*/  @!P1 BRA `(.L_x_41) ;  /* 0x0000000000049947 */ /* 0x000fea0003800000 */
[----:B------:R-:W-:Y:S01]  /*6f10*/  BPT.TRAP 0x1 ;  /* 0x000000040000795c */ /* 0x000fe20000300000 */
.L_x_41:
[----:B---3--:R-:W-:Y:S05]  /*6f20*/  @P0 BRA `(.L_x_42) ;  /* 0x0000000000080947 */ /* 0x008fea0003800000 */
[----:B------:R-:W3:Y:S02]  /*6f30*/  SYNCS.PHASECHK.TRANS64.TRYWAIT P0, [UR7+0x34480], R3 ;  /* 0x03448003ff0075a7 */ /* 0x000ee40008000147 */
[----:B---3--:R-:W-:Y:S05]  /*6f40*/  @!P0 BRA `(.L_x_43) ;  /* 0x0000010000b48947 */ /* 0x008fea0003800000 */
.L_x_42:
        /* <DEDUP_REMOVED lines=32> */
[----:B----4-:R-:W4:Y:S04]  /*7150*/  LDL.LU.64 R24, [R1] ;  /* 0x0000000001187983 */ /* 0x010f280000300a00 */
[----:B------:R-:W4:Y:S04]  /*7160*/  LDL.LU.64 R26, [R1+0x8] ;  /* 0x00000800011a7983 */ /* 0x000f280000300a00 */
        /* <DEDUP_REMOVED lines=29> */
[----:B------:R-:W4:Y:S01]  /*7340*/  LDL.LU.64 R86, [R1+0xf8] ;  /* 0x0000f80001567983 */ /* 0x000f220000300a00 */
[----:B------:R-:W-:-:S02]  /*7350*/  UIADD3 UR8, UR47, 0x20000, URZ ;  /* 0x000200002f087890 */ /* 0x000fc4000fffe03f */
[----:B------:R-:W-:Y:S01]  /*7360*/  USHF.R.U32.HI UR7, URZ, 0x4, UR47 ;  /* 0x000000043f077899 */ /* 0x000fe2000801162f */
[----:B-----5:R-:W-:Y:S01]  /*7370*/  STL [R1+0x208], R23 ;  /* 0x0002081701007387 */ /* 0x020fe20000100800 */
[----:B------:R-:W-:Y:S02]  /*7380*/  USHF.R.U32.HI UR8, URZ, 0x4, UR8 ;  /* 0x000000043f087899 */ /* 0x000fe40008011608 */
[----:B------:R-:W-:Y:S01]  /*7390*/  ULOP3.LUT UR7, UR7, 0x3fff, URZ, 0xc0, !UPT ;  /* 0x00003fff07077892 */ /* 0x000fe2000f8ec03f */
[----:B------:R-:W-:Y:S01]  /*73a0*/  STL [R1+0x204], R22 ;  /* 0x0002041601007387 */ /* 0x000fe20000100800 */
[----:B------:R-:W-:Y:S02]  /*73b0*/  ULOP3.LUT UR8, UR8, 0x3fff, URZ, 0xc0, !UPT ;  /* 0x00003fff08087892 */ /* 0x000fe4000f8ec03f */
[----:B------:R-:W-:Y:S01]  /*73c0*/  ULOP3.LUT UR7, UR7, 0x10000, URZ, 0xfc, !UPT ;  /* 0x0001000007077892 */ /* 0x000fe2000f8efc3f */
[----:B------:R-:W-:Y:S01]  /*73d0*/  STL [R1+0x200], R19 ;  /* 0x0002001301007387 */ /* 0x000fe20000100800 */
[----:B------:R-:W-:-:S02]  /*73e0*/  ULOP3.LUT UR9, UR8, 0x10000, URZ, 0xfc, !UPT ;  /* 0x0001000008097892 */ /* 0x000fc4000f8efc3f */
[----:B------:R-:W-:Y:S01]  /*73f0*/  UISETP.NE.U32.AND UP0, UPT, UR4, URZ, UPT ;  /* 0x0000003f0400728c */ /* 0x000fe2000bf05070 */
[----:B------:R-:W-:Y:S01]  /*7400*/  STL [R1+0x1fc], R18 ;  /* 0x0001fc1201007387 */ /* 0x000fe20000100800 */
[----:B------:R-:W-:Y:S02]  /*7410*/  ULEA UR8, UR5, UR7, 0xb ;  /* 0x0000000705087291 */ /* 0x000fe4000f8e583f */
[----:B------:R-:W-:Y:S01]  /*7420*/  ULEA UR7, UR5, UR9, 0xa ;  /* 0x0000000905077291 */ /* 0x000fe2000f8e503f */
[----:B------:R-:W-:Y:S01]  /*7430*/  STL [R1+0x1f8], R17 ;  /* 0x0001f81101007387 */ /* 0x000fe20000100800 */
[----:B------:R-:W-:Y:S01]  /*7440*/  UMOV UR11, 0x40000040 ;  /* 0x40000040000b7882 */ /* 0x000fe20000000000 */
[----:B------:R-:W-:-:S04]  /*7450*/  UMOV UR9, 0x40000040 ;  /* 0x4000004000097882 */ /* 0x000fc80000000000 */
[----:B------:R-:W-:Y:S01]  /*7460*/  UMOV UR10, UR7 ;  /* 0x00000007000a7c82 */ /* 0x000fe20008000000 */
[----:B------:R-:W-:Y:S01]  /*7470*/  UIADD3 UR12, UR8, 0x200, URZ ;  /* 0x00000200080c7890 */ /* 0x000fe2000fffe03f */
[----:B------:R-:W-:Y:S01]  /*7480*/  STL [R1+0x1f4], R16 ;  /* 0x0001f41001007387 */ /* 0x000fe20000100800 */
[----:B------:R-:W-:Y:S01]  /*7490*/  UMOV UR14, UR10 ;  /* 0x0000000a000e7c82 */ /* 0x000fe20008000000 */
[----:B------:R-:W-:Y:S01]  /*74a0*/  UMOV UR15, UR11 ;  /* 0x0000000b000f7c82 */ /* 0x000fe20008000000 */
[----:B------:R-:W-:Y:S01]  /*74b0*/  UMOV UR13, 0x40000040 ;  /* 0x40000040000d7882 */ /* 0x000fe20000000000 */
[----:B------:R-:W-:Y:S04]  /*74c0*/  STL [R1+0x1f0], R6 ;  /* 0x0001f00601007387 */ /* 0x000fe80000100800 */
[----:B------:R-:W-:Y:S04]  /*74d0*/  STL [R1+0x1ec], R5 ;  /* 0x0001ec0501007387 */ /* 0x000fe80000100800 */
[----:B------:R-:W-:Y:S04]  /*74e0*/  STL [R1+0x1e8], R4 ;  /* 0x0001e80401007387 */ /* 0x000fe80000100800 */
[----:B------:R1:W-:Y:S04]  /*74f0*/  STL [R1+0x1e4], R2 ;  /* 0x0001e40201007387 */ /* 0x0003e80000100800 */
[----:B------:R2:W-:Y:S01]  /*7500*/  STL [R1+0x1e0], R0 ;  /* 0x0001e00001007387 */ /* 0x0005e20000100800 */
[----:B----4-:R-:W-:-:S06]  /*7510*/  WARPGROUP.ARRIVE ;  /* 0x00000000000079c5 */ /* 0x010fcc0000000000 */
[----:B------:R-:W-:Y:S03]  /*7520*/  HGMMA.64x128x16.F32.BF16 R24, gdesc[UR8], R24, UP0, gsb0 ;  /* 0x01e00000081879f0 */ /* 0x000fe6000b801818 */
[----:B------:R-:W-:Y:S02]  /*7530*/  WARPGROUP.DEPBAR.LE gsb0, 0x0 ;  /* 0x00008000000079c5 */ /* 0x000fe40000010000 */
[----:B------:R-:W-:Y:S01]  /*7540*/  WARPGROUP.ARRIVE ;  /* 0x00000000000079c5 */ /* 0x000fe20000000000 */
[----:B------:R-:W-:Y:S01]  /*7550*/  STL.64 [R1], R24 ;  /* 0x0000001801007387 */ /* 0x000fe20000100a00 */
[----:B-1----:R-:W-:Y:S01]  /*7560*/  IMAD.MOV.U32 R2, RZ, RZ, R86 ;  /* 0x000000ffff027224 */ /* 0x002fe200078e0056 */
[----:B--2---:R-:W-:Y:S01]  /*7570*/  MOV R0, R87 ;  /* 0x0000005700007202 */ /* 0x004fe20000000f00 */
[----:B------:R-:W-:Y:S01]  /*7580*/  IMAD.MOV.U32 R4, RZ, RZ, R84 ;  /* 0x000000ffff047224 */ /* 0x000fe200078e0054 */
[----:B------:R-:W-:Y:S02]  /*7590*/  STL.64 [R1+0x8], R26 ;  /* 0x0000081a01007387 */ /* 0x000fe40000100a00 */
[----:B------:R-:W-:Y:S01]  /*75a0*/  HGMMA.64x128x16.F32.BF16 R152, gdesc[UR12], R152, UP0, gsb0 ;  /* 0x01e000000c9879f0 */ /* 0x000fe2000b801898 */
[----:B---3--:R-:W-:Y:S01]  /*75b0*/  MOV R3, R85 ;  /* 0x0000005500037202 */ /* 0x008fe20000000f00 */
        /* <DEDUP_REMOVED lines=34> */
[----:B------:R-:W-:-:S02]  /*77e0*/  MOV R225, R59 ;  /* 0x0000003b00e17202 */ /* 0x000fc40000000f00 */
[----:B------:R-:W-:Y:S01]  /*77f0*/  MOV R227, R57 ;  /* 0x0000003900e37202 */ /* 0x000fe20000000f00 */
        /* <DEDUP_REMOVED lines=38> */
[----:B------:R-:W-:-:S03]  /*7a60*/  WARPGROUP.DEPBAR.LE gsb0, 0x0 ;  /* 0x00008000000079c5 */ /* 0x000fc60000010000 */
[----:B------:R-:W-:Y:S04]  /*7a70*/  STL.64 [R1+0x3e8], R220 ;  /* 0x0003e8dc01007387 */ /* 0x000fe80000100a00 */
[----:B------:R-:W-:Y:S04]  /*7a80*/  STL [R1+0x3e4], R218 ;  /* 0x0003e4da01007387 */ /* 0x000fe80000100800 */
[----:B------:R-:W-:Y:S04]  /*7a90*/  STL [R1+0x3e0], R216 ;  /* 0x0003e0d801007387 */ /* 0x000fe80000100800 */
        /* <DEDUP_REMOVED lines=26> */
[----:B-1----:R-:W3:Y:S04]  /*7c40*/  LDL.LU R164, [R1] ;  /* 0x0000000001a47983 */ /* 0x002ee80000300800 */
[----:B------:R-:W3:Y:S04]  /*7c50*/  LDL.LU R165, [R1+0x4] ;  /* 0x0000040001a57983 */ /* 0x000ee80000300800 */
        /* <DEDUP_REMOVED lines=30> */
[----:B------:R-:W3:Y:S01]  /*7e40*/  LDL.LU R196, [R1+0x80] ;  /* 0x0000800001c47983 */ /* 0x000ee20000300800 */
[----:B------:R-:W-:Y:S01]  /*7e50*/  UIADD3 UR12, UR8, 0x400, URZ ;  /* 0x00000400080c7890 */ /* 0x000fe2000fffe03f */
[----:B------:R-:W-:Y:S01]  /*7e60*/  WARPGROUP.ARRIVE ;  /* 0x00000000000079c5 */ /* 0x000fe20000000000 */
[----:B------:R-:W-:Y:S01]  /*7e70*/  UMOV UR14, UR10 ;  /* 0x0000000a000e7c82 */ /* 0x000fe20008000000 */
[----:B------:R-:W-:Y:S01]  /*7e80*/  UMOV UR15, UR11 ;  /* 0x0000000b000f7c82 */ /* 0x000fe20008000000 */
[----:B------:R-:W-:Y:S01]  /*7e90*/  UMOV UR13, 0x40000040 ;  /* 0x40000040000d7882 */ /* 0x000fe20000000000 */
[----:B------:R-:W-:Y:S01]  /*7ea0*/  IMAD.MOV.U32 R197, RZ, RZ, R227 ;  /* 0x000000ffffc57224 */ /* 0x000fe200078e00e3 */
[----:B------:R-:W-:Y:S01]  /*7eb0*/  MOV R198, R226 ;  /* 0x000000e200c67202 */ /* 0x000fe20000000f00 */
[----:B------:R-:W-:Y:S01]  /*7ec0*/  IMAD.MOV.U32 R199, RZ, RZ, R225 ;  /* 0x000000ffffc77224 */ /* 0x000fe200078e00e1 */
[----:B------:R-:W-:Y:S01]  /*7ed0*/  MOV R200, R224 ;  /* 0x000000e000c87202 */ /* 0x000fe20000000f00 */
[----:B------:R-:W-:Y:S01]  /*7ee0*/  HGMMA.64x128x16.F32.BF16 R88, gdesc[UR12], R88, UP0, gsb0 ;  /* 0x01e000000c5879f0 */ /* 0x000fe2000b801858 */
[----:B------:R-:W-:Y:S01]  /*7ef0*/  UIADD3 UR12, UR8, 0x600, URZ ;  /* 0x00000600080c7890 */ /* 0x000fe2000fffe03f */
[----:B------:R-:W-:Y:S01]  /*7f00*/  IMAD.MOV.U32 R201, RZ, RZ, R223 ;  /* 0x000000ffffc97224 */ /* 0x000fe200078e00df */
[----:B------:R-:W-:Y:S01]  /*7f10*/  UMOV UR14, UR10 ;  /* 0x0000000a000e7c82 */ /* 0x000fe20008000000 */
[----:B------:R-:W-:Y:S01]  /*7f20*/  UMOV UR15, UR11 ;  /* 0x0000000b000f7c82 */ /* 0x000fe20008000000 */
        /* <DEDUP_REMOVED lines=28> */
[----:B--2---:R-:W-:-:S06]  /*80f0*/  WARPGROUP.ARRIVE ;  /* 0x00000000000079c5 */ /* 0x004fcc0000000000 */
[----:B------:R-:W-:Y:S01]  /*8100*/  HGMMA.64x128x16.F32.BF16 R24, gdesc[UR12], R24, UP0, gsb0 ;  /* 0x01e000000c1879f0 */ /* 0x000fe2000b801818 */
[----:B------:R-:W-:Y:S02]  /*8110*/  UIADD3 UR12, UR8, 0x2, URZ ;  /* 0x00000002080c7890 */ /* 0x000fe4000fffe03f */
[----:B------:R-:W-:Y:S01]  /*8120*/  UIADD3 UR14, UR7, 0x2, URZ ;  /* 0x00000002070e7890 */ /* 0x000fe2000fffe03f */
[----:B------:R-:W-:Y:S01]  /*8130*/  UMOV UR13, 0x40000040 ;  /* 0x40000040000d7882 */ /* 0x000fe20000000000 */
[----:B------:R-:W-:Y:S01]  /*8140*/  UMOV UR15, 0x40000040 ;  /* 0x40000040000f7882 */ /* 0x000fe20000000000 */
[----:B------:R-:W-:Y:S02]  /*8150*/  WARPGROUP.DEPBAR.LE gsb0, 0x0 ;  /* 0x00008000000079c5 */ /* 0x000fe40000010000 */
[----:B---3--:R-:W-:-:S06]  /*8160*/  WARPGROUP.ARRIVE ;  /* 0x00000000000079c5 */ /* 0x008fcc0000000000 */
[----:B------:R-:W-:Y:S03]  /*8170*/  HGMMA.64x128x16.F32.BF16 R164, gdesc[UR12], R164, UP0, gsb0 ;  /* 0x01e000000ca479f0 */ /* 0x000fe6000b8018a4 */
        /* <DEDUP_REMOVED lines=65> */
[----:B------:R-:W-:Y:S01]  /*8590*/  HGMMA.64x128x16.F32.BF16 R152, gdesc[UR12], R152, UP0, gsb0 ;  /* 0x01e000000c9879f0 */ /* 0x000fe2000b801898 */
        /* <DEDUP_REMOVED lines=68> */
[----:B------:R-:W-:Y:S01]  /*89e0*/  HGMMA.64x128x16.F32.BF16 R88, gdesc[UR12], R88, UP0, gsb0 ;  /* 0x01e000000c5879f0 */ /* 0x000fe2000b801858 */
[----:B------:R-:W-:Y:S01]  /*89f0*/  UIADD3 UR12, UR8, 0x602, URZ ;  /* 0x00000602080c7890 */ /* 0x000fe2000fffe03f */
[----:B------:R-:W-:Y:S01]  /*8a00*/  UMOV UR13, 0x40000040 ;  /* 0x40000040000d7882 */ /* 0x000fe20000000000 */
[----:B------:R-:W-:Y:S02]  /*8a10*/  WARPGROUP.DEPBAR.LE gsb0, 0x0 ;  /* 0x00008000000079c5 */ /* 0x000fe40000010000 */
[----:B------:R-:W-:-:S07]  /*8a20*/  WARPGROUP.ARRIVE ;  /* 0x00000000000079c5 */ /* 0x000fce0000000000 */
[----:B------:R-:W-:Y:S01]  /*8a30*/  HGMMA.64x128x16.F32.BF16 R24, gdesc[UR12], R24, UP0, gsb0 ;  /* 0x01e000000c1879f0 */ /* 0x000fe2000b801818 */
[----:B------:R-:W-:Y:S02]  /*8a40*/  UIADD3 UR12, UR8, 0x4, URZ ;  /* 0x00000004080c7890 */ /* 0x000fe4000fffe03f */
[----:B------:R-:W-:Y:S01]  /*8a50*/  UIADD3 UR14, UR7, 0x4, URZ ;  /* 0x00000004070e7890 */ /* 0x000fe2000fffe03f */
[----:B------:R-:W-:Y:S01]  /*8a60*/  UMOV UR13, 0x40000040 ;  /* 0x40000040000d7882 */ /* 0x000fe20000000000 */
[----:B------:R-:W-:Y:S01]  /*8a70*/  UMOV UR15, 0x40000040 ;  /* 0x40000040000f7882 */ /* 0x000fe20000000000 */
[----:B------:R-:W-:Y:S02]  /*8a80*/  WARPGROUP.DEPBAR.LE gsb0, 0x0 ;  /* 0x00008000000079c5 */ /* 0x000fe40000010000 */
[----:B--2---:R-:W-:-:S06]  /*8a90*/  WARPGROUP.ARRIVE ;  /* 0x00000000000079c5 */ /* 0x004fcc0000000000 */
[----:B------:R-:W-:Y:S03]  /*8aa0*/  HGMMA.64x128x16.F32.BF16 R152, gdesc[UR12], R152, UP0, gsb0 ;  /* 0x01e000000c9879f0 */ /* 0x000fe6000b801898 */
        /* <DEDUP_REMOVED lines=155> */
[----:B------:R-:W-:Y:S01]  /*9460*/  HGMMA.64x128x16.F32.BF16 R88, gdesc[UR12], R88, UP0, gsb0 ;  /* 0x01e000000c5879f0 */ /* 0x000fe2000b801858 */
        /* <DEDUP_REMOVED lines=31> */
[----:B------:R-:W-:Y:S01]  /*9660*/  HGMMA.64x128x16.F32.BF16 R24, gdesc[UR12], R24, UP0, gsb0 ;  /* 0x01e000000c1879f0 */ /* 0x000fe2000b801818 */
        /* <DEDUP_REMOVED lines=84> */
[----:B------:R-:W-:Y:S01]  /*9bb0*/  UIADD3 UR12, UR8, 0x406, URZ ;  /* 0x00000406080c7890 */ /* 0x000fe2000fffe03f */
[----:B------:R-:W-:Y:S01]  /*9bc0*/  UMOV UR13, 0x40000040 ;  /* 0x40000040000d7882 */ /* 0x000fe20000000000 */
[----:B------:R-:W-:Y:S02]  /*9bd0*/  WARPGROUP.DEPBAR.LE gsb0, 0x0 ;  /* 0x00008000000079c5 */ /* 0x000fe40000010000 */
[----:B------:R-:W-:-:S07]  /*9be0*/  WARPGROUP.ARRIVE ;  /* 0x00000000000079c5 */ /* 0x000fce0000000000 */
[----:B------:R-:W-:Y:S01]  /*9bf0*/  HGMMA.64x128x16.F32.BF16 R88, gdesc[UR12], R88, UP0, gsb0 ;  /* 0x01e000000c5879f0 */ /* 0x000fe2000b801858 */
[----:B------:R-:W-:Y:S01]  /*9c00*/  UIADD3 UR12, UR8, 0x606, URZ ;  /* 0x00000606080c7890 */ /* 0x000fe2000fffe03f */
[----:B------:R-:W-:Y:S01]  /*9c10*/  UMOV UR13, 0x40000040 ;  /* 0x40000040000d7882 */ /* 0x000fe20000000000 */
[----:B------:R-:W-:Y:S02]  /*9c20*/  WARPGROUP.DEPBAR.LE gsb0, 0x0 ;  /* 0x00008000000079c5 */ /* 0x000fe40000010000 */
[----:B------:R-:W-:-:S07]  /*9c30*/  WARPGROUP.ARRIVE ;  /* 0x00000000000079c5 */ /* 0x000fce0000000000 */
[----:B------:R-:W-:Y:S03]  /*9c40*/  HGMMA.64x128x16.F32.BF16 R24, gdesc[UR12], R24, UP0, gsb0 ;  /* 0x01e000000c1879f0 */ /* 0x000fe6000b801818 */
[----:B------:R-:W-:Y:S02]  /*9c50*/  WARPGROUP.DEPBAR.LE gsb0, 0x0 ;  /* 0x00008000000079c5 */ /* 0x000fe40000010000 */
[----:B-1----:R-:W-:Y:S05]  /*9c60*/  @!P1 BRA `(.L_x_44) ;  /* 0x0000000000049947 */ /* 0x002fea0003800000 */
[----:B------:R-:W-:Y:S01]  /*9c70*/  BPT.TRAP 0x1 ;  /* 0x000000040000795c */ /* 0x000fe20000300000 */
.L_x_44:
[----:B------:R-:W-:Y:S02]  /*9c80*/  UISETP.GT.U32.AND UP0, UPT, UR42, 0x1, UPT ;  /* 0x000000012a00788c */ /* 0x000fe4000bf04070 */
[----:B------:R-:W-:-:S04]  /*9c90*/  ULEA UR7, UR6, UR47, 0x3 ;  /* 0x0000002f06077291 */ /* 0x000fc8000f8e183f */
[----:B------:R-:W-:Y:S01]  /*9ca0*/  UIADD3 UR7, UR7, 0x344a0, URZ ;  /* 0x000344a007077890 */ /* 0x000fe2000fffe03f */
[----:B------:R-:W-:-:S03]  /*9cb0*/  PLOP3.LUT P0, PT, PT, PT, UP0, 0x80, 0x0 ;  /* 0x000000000000781c */ /* 0x000fc60003f0f008 */
[----:B------:R-:W-:-:S09]  /*9cc0*/  UPRMT UR7, URZ, 0x654, UR7 ;  /* 0x000006543f077896 */ /* 0x000fd20008000007 */
[----:B------:R-:W-:Y:S01]  /*9cd0*/  SYNCS.ARRIVE.TRANS64.RED.A1T0 RZ, [UR7], RZ ;  /* 0x000000ffffff79a7 */ /* 0x000fe20008100407 */
[----:B------:R-:W-:Y:S05]  /*9ce0*/  @P0 BRA `(.L_x_45) ;  /* 0x0000000000040947 */ /* 0x000fea0003800000 */
[----:B------:R-:W-:Y:S01]  /*9cf0*/  BPT.TRAP 0x1 ;  /* 0x000000040000795c */ /* 0x000fe20000300000 */
.L_x_45:
[----:B------:R-:W-:Y:S01]  /*9d00*/  UIADD3 UR5, UR5, 0x1, URZ ;  /* 0x0000000105057890 */ /* 0x000fe2000fffe03f */
[C---:B-----5:R-:W-:Y:S01]  /*9d10*/  ISETP.GT.AND P0, PT, R2.reuse, 0x1, PT ;  /* 0x000000010200780c */ /* 0x060fe20003f04270 */
[----:B------:R-:W-:Y:S01]  /*9d20*/  UIADD3 UR6, UR6, 0x1, URZ ;  /* 0x0000000106067890 */ /* 0x000fe2000fffe03f */
[----:B------:R-:W-:Y:S01]  /*9d30*/  IADD3 R2, R2, -0x1, RZ ;  /* 0xffffffff02027810 */ /* 0x000fe20007ffe0ff */
[----:B------:R-:W-:Y:S02]  /*9d40*/  UISETP.NE.AND UP0, UPT, UR5, 0x4, UPT ;  /* 0x000000040500788c */ /* 0x000fe4000bf05270 */
[----:B------:R-:W-:Y:S02]  /*9d50*/  UISETP.NE.AND UP1, UPT, UR6, 0x4, UPT ;  /* 0x000000040600788c */ /* 0x000fe4000bf25270 */
[----:B------:R-:W-:Y:S02]  /*9d60*/  USEL UR7, URZ, 0x1, UP0 ;  /* 0x000000013f077887 */ /* 0x000fe40008000000 */
[----:B------:R-:W-:-:S02]  /*9d70*/  USEL UR5, UR5, URZ, UP0 ;  /* 0x0000003f05057287 */ /* 0x000fc40008000000 */
[----:B------:R-:W-:Y:S02]  /*9d80*/  USEL UR6, UR6, URZ, UP1 ;  /* 0x0000003f06067287 */ /* 0x000fe40008800000 */
[----:B------:R-:W-:Y:S01]  /*9d90*/  LOP3.LUT R0, R0, UR7, RZ, 0x3c, !PT ;  /* 0x0000000700007c12 */ /* 0x000fe2000f8e3cff */
[----:B------:R-:W-:Y:S09]  /*9da0*/  @P0 BRA `(.L_x_46) ;  /* 0xffffffd000380947 */ /* 0x000ff2000383ffff */
.L_x_39:
[----:B-----5:R-:W-:Y:S01]  /*9db0*/  ISETP.GE.AND P0, PT, R4, 0x1, PT ;  /* 0x000000010400780c */ /* 0x020fe20003f06270 */
[----:B------:R-:W-:-:S04]  /*9dc0*/  IMAD.U32 R0, RZ, RZ, UR55 ;  /* 0x00000037ff007e24 */ /* 0x000fc8000f8e00ff */
[----:B------:R1:W-:Y:S08]  /*9dd0*/  SYNCS.ARRIVE.TRANS64.A1T0 RZ, [R0+UR49], RZ ;  /* 0x000000ff00ff79a7 */ /* 0x0003f00008100031 */
[----:B-1----:R-:W-:Y:S05]  /*9de0*/  @!P0 BRA `(.L_x_47) ;  /* 0x0000000000388947 */ /* 0x002fea0003800000 */
[----:B------:R-:W-:-:S06]  /*9df0*/  UISETP.NE.AND UP0, UPT, UR43, 0x3, UPT ;  /* 0x000000032b00788c */ /* 0x000fcc000bf05270 */
[----:B------:R-:W-:-:S13]  /*9e00*/  PLOP3.LUT P0, PT, PT, PT, UP0, 0x80, 0x0 ;  /* 0x000000000000781c */ /* 0x000fda0003f0f008 */
[----:B------:R-:W-:Y:S05]  /*9e10*/  @!P0 BRA `(.L_x_48) ;  /* 0x0000000000048947 */ /* 0x000fea0003800000 */
[----:B------:R-:W-:Y:S01]  /*9e20*/  BPT.TRAP 0x1 ;  /* 0x000000040000795c */ /* 0x000fe20000300000 */
.L_x_48:
[----:B------:R-:W-:Y:S02]  /*9e30*/  UIADD3 UR16, UR16, UR40, URZ ;  /* 0x0000002810107290 */ /* 0x000fe4000fffe03f */
[----:B------:R-:W-:Y:S02]  /*9e40*/  UISETP.GT.U32.AND UP0, UPT, UR42, 0x1, UPT ;  /* 0x000000012a00788c */ /* 0x000fe4000bf04070 */
[----:B------:R-:W-:-:S04]  /*9e50*/  USHF.L.U32 UR16, UR16, 0x3, URZ ;  /* 0x0000000310107899 */ /* 0x000fc8000800063f */
[----:B------:R-:W-:Y:S01]  /*9e60*/  ULOP3.LUT UR16, UR16, 0x18, URZ, 0xc0, !UPT ;  /* 0x0000001810107892 */ /* 0x000fe2000f8ec03f */
[----:B------:R-:W-:-:S03]  /*9e70*/  PLOP3.LUT P0, PT, PT, PT, UP0, 0x80, 0x0 ;  /* 0x000000000000781c */ /* 0x000fc60003f0f008 */
[----:B------:R-:W-:-:S04]  /*9e80*/  UIADD3 UR16, UR47, 0x344a0, UR16 ;  /* 0x000344a02f107890 */ /* 0x000fc8000fffe010 */
[----:B------:R-:W-:-:S09]  /*9e90*/  UPRMT UR16, URZ, 0x654, UR16 ;  /* 0x000006543f107896 */ /* 0x000fd20008000010 */
[----:B------:R-:W-:Y:S01]  /*9ea0*/  SYNCS.ARRIVE.TRANS64.RED.A1T0 RZ, [UR16], RZ ;  /* 0x000000ffffff79a7 */ /* 0x000fe20008100410 */
[----:B------:R-:W-:Y:S05]  /*9eb0*/  @P0 BRA `(.L_x_47) ;  /* 0x0000000000040947 */ /* 0x000fea0003800000 */
[----:B------:R-:W-:Y:S01]  /*9ec0*/  BPT.TRAP 0x1 ;  /* 0x000000040000795c */ /* 0x000fe20000300000 */
.L_x_47:
[----:B------:R-:W-:Y:S02]  /*9ed0*/  SHF.L.U32 R0, R216, 0x1f, RZ ;  /* 0x0000001fd8007819 */ /* 0x000fe400000006ff */
[----:B------:R-:W-:Y:S02]  /*9ee0*/  R2UR UR4, R4 ;  /* 0x00000000040472ca */ /* 0x000fe400000e0000 */
[----:B------:R-:W1:Y:S11]  /*9ef0*/  SYNCS.PHASECHK.TRANS64.TRYWAIT P0, [R6+UR50+0x10], R0 ;  /* 0x00001000060075a7 */ /* 0x000e760008000172 */
[----:B------:R-:W-:-:S04]  /*9f00*/  UIADD3 UR4, UR4, 0x3f, URZ ;  /* 0x0000003f04047890 */ /* 0x000fc8000fffe03f */
[----:B------:R-:W-:-:S04]  /*9f10*/  USHF.R.S32.HI UR5, URZ, 0x1f, UR4 ;  /* 0x0000001f3f057899 */ /* 0x000fc80008011404 */
[----:B------:R-:W-:-:S04]  /*9f20*/  ULEA.HI UR5, UR5, UR4, URZ, 0x6 ;  /* 0x0000000405057291 */ /* 0x000fc8000f8f303f */
[----:B------:R-:W-:Y:S01]  /*9f30*/  USHF.R.S32.HI UR5, URZ, 0x6, UR5 ;  /* 0x000000063f057899 */ /* 0x000fe20008011405 */
[----:B-1----:R-:W-:Y:S11]  /*9f40*/  @!P0 BRA `(.L_x_49) ;  /* 0x000000d000cc8947 */ /* 0x002ff60003800000 */
.L_x_360:
[----:B------:R-:W-:Y:S01]  /*9f50*/  UIADD3 UR40, UR5, UR40, URZ ;  /* 0x0000002805287290 */ /* 0x000fe2000fffe03f */
[----:B------:R-:W-:-:S03]  /*9f60*/  LOP3.LUT P0, RZ, R5, 0xff, RZ, 0xc0, !PT ;  /* 0x000000ff05ff7812 */ /* 0x000fc6000780c0ff */
[----:B------:R-:W-:Y:S02]  /*9f70*/  USHF.R.U32.HI UR4, URZ, 0x2, UR40 ;  /* 0x000000023f047899 */ /* 0x000fe40008011628 */
[----:B------:R-:W-:Y:S02]  /*9f80*/  UISETP.GT.U32.AND UP0, UPT, UR40, 0x3, UPT ;  /* 0x000000032800788c */ /* 0x000fe4000bf04070 */
[----:B------:R-:W-:Y:S02]  /*9f90*/  ULOP3.LUT UR4, UR4, 0x1, URZ, 0xc0, !UPT ;  /* 0x0000000104047892 */ /* 0x000fe4000f8ec03f */
[----:B------:R-:W-:Y:S02]  /*9fa0*/  UISETP.LT.U32.AND UP0, UPT, UR5, 0x4, UP0 ;  /* 0x000000040500788c */ /* 0x000fe40008701070 */
[----:B------:R-:W-:Y:S02]  /*9fb0*/  UISETP.NE.U32.AND UP1, UPT, UR4, 0x1, UPT ;  /* 0x000000010400788c */ /* 0x000fe4000bf25070 */
[----:B------:R-:W-:-:S02]  /*9fc0*/  ULOP3.LUT UR40, UR40, 0x3, URZ, 0xc0, !UPT ;  /* 0x0000000328287892 */ /* 0x000fc4000f8ec03f */
[----:B------:R-:W-:Y:S02]  /*9fd0*/  UISETP.GT.U32.AND UP1, UPT, UR5, 0x3, !UP1 ;  /* 0x000000030500788c */ /* 0x000fe4000cf24070 */
[----:B------:R-:W-:Y:S02]  /*9fe0*/  USEL UR5, URZ, 0x1, !UP0 ;  /* 0x000000013f057887 */ /* 0x000fe4000c000000 */
[----:B------:R-:W-:-:S04]  /*9ff0*/  USEL UR4, URZ, 0x1, !UP1 ;  /* 0x000000013f047887 */ /* 0x000fc8000c800000 */
[----:B------:R-:W-:Y:S01]  /*a000*/  ULOP3.LUT UR41, UR4, UR41, UR5, 0x96, !UPT ;  /* 0x0000002904297292 */ /* 0x000fe2000f8e9605 */
[----:B------:R-:W-:Y:S11]  /*a010*/  @!P0 BRA `(.L_x_50) ;  /* 0x00000000000c8947 */ /* 0x000ff60003800000 */
[----:B------:R-:W-:-:S04]  /*a020*/  DEPBAR {5,4,3,2,1,0} ;  /* 0x0000003f0000791a */ /* 0x000fc80000000000 */
[----:B------:R3:W-:Y:S02]  /*a030*/  UTMACCTL.IV [UR36] ;  /* 0x00000000240079b9 */ /* 0x0007e40008000000 */
[----:B---3--:R-:W-:Y:S01]  /*a040*/  NOP ;  /* 0x0000000000007918 */ /* 0x008fe20000000000 */
.L_x_50:
[----:B------:R-:W-:Y:S01]  /*a050*/  UIADD3 UR4, UR47, 0x30000, URZ ;  /* 0x000300002f047890 */ /* 0x000fe2000fffe03f */
[----:B------:R-:W-:Y:S02]  /*a060*/  R2UR UR45, R16 ;  /* 0x00000000102d72ca */ /* 0x000fe400000e0000 */
[----:B------:R-:W-:Y:S01]  /*a070*/  R2UR UR46, R17 ;  /* 0x00000000112e72ca */ /* 0x000fe200000e0000 */
[----:B------:R-:W-:-:S06]  /*a080*/  ULOP3.LUT UP0, URZ, UR4, 0x3ff, URZ, 0xc0, !UPT ;  /* 0x000003ff043f7892 */ /* 0x000fcc000f80c03f */
[----:B------:R-:W-:-:S04]  /*a090*/  PLOP3.LUT P0, PT, PT, PT, UP0, 0x80, 0x0 ;  /* 0x000000000000781c */ /* 0x000fc80003f0f008 */
[----:B------:R-:W-:Y:S02]  /*a0a0*/  USHF.L.U32 UR45, UR45, 0x8, URZ ;  /* 0x000000082d2d7899 */ /* 0x000fe4000800063f */
[----:B------:R-:W-:-:S07]  /*a0b0*/  USHF.L.U32 UR46, UR46, 0x7, URZ ;  /* 0x000000072e2e7899 */ /* 0x000fce000800063f */
[----:B------:R-:W-:Y:S05]  /*a0c0*/  @!P0 BRA `(.L_x_51) ;  /* 0x00000000007c8947 */ /* 0x000fea0003800000 */
[----:B------:R-:W-:Y:S01]  /*a0d0*/  MOV R16, 0x0 ;  /* 0x0000000000107802 */ /* 0x000fe20000000f00 */
[----:B------:R-:W-:Y:S01]  /*a0e0*/  ULDC.64 UR4, c[0x4][0x68] ;  /* 0x01001a0000047ab9 */ /* 0x000fe20000000a00 */
[----:B------:R-:W-:Y:S01]  /*a0f0*/  ULDC.64 UR6, c[0x4][0x70] ;  /* 0x01001c0000067ab9 */ /* 0x000fe20000000a00 */
[----:B------:R-:W-:Y:S01]  /*a100*/  ULDC.64 UR8, c[0x4][0x8] ;  /* 0x0100020000087ab9 */ /* 0x000fe20000000a00 */
[----:B-1----:R1:W3:Y:S01]  /*a110*/  LDC.64 R2, c[0x4][R16] ;  /* 0x0100000010027b82 */ /* 0x0022e20000000a00 */
[----:B------:R-:W-:Y:S01]  /*a120*/  MOV R4, UR4 ;  /* 0x0000000400047c02 */ /* 0x000fe20008000f00 */
[----:B------:R-:W-:Y:S01]  /*a130*/  IMAD.U32 R5, RZ, RZ, UR5 ;  /* 0x00000005ff057e24 */ /* 0x000fe2000f8e00ff */
[----:B------:R-:W-:Y:S01]  /*a140*/  MOV R6, UR6 ;  /* 0x0000000600067c02 */ /* 0x000fe20008000f00 */
[----:B------:R-:W-:Y:S01]  /*a150*/  IMAD.U32 R7, RZ, RZ, UR7 ;  /* 0x00000007ff077e24 */ /* 0x000fe2000f8e00ff */
[----:B------:R-:W-:Y:S01]  /*a160*/  MOV R10, UR8 ;  /* 0x00000008000a7c02 */ /* 0x000fe20008000f00 */
[----:B------:R-:W-:Y:S01]  /*a170*/  IMAD.U32 R11, RZ, RZ, UR9 ;  /* 0x00000009ff0b7e24 */ /* 0x000fe2000f8e00ff */
[----:B------:R-:W-:Y:S01]  /*a180*/  MOV R8, 0x70 ;  /* 0x0000007000087802 */ /* 0x000fe20000000f00 */
[----:B------:R-:W-:Y:S01]  /*a190*/  IMAD.MOV.U32 R12, RZ, RZ, 0x1 ;  /* 0x00000001ff0c7424 */ /* 0x000fe200078e00ff */
[----:B-1----:R-:W-:-:S07]  /*a1a0*/  MOV R13, RZ ;  /* 0x000000ff000d7202 */ /* 0x002fce0000000f00 */
[----:B------:R-:W-:-:S07]  /*a1b0*/  LEPC R20, `(.L_x_52) ;  /* 0x000000001014794e */ /* 0x000fce0000000000 */
[----:B--23--:R-:W-:Y:S05]  /*a1c0*/  CALL.ABS.NOINC R2 ;  /* 0x0000000002007343 */ /* 0x00cfea0003c00000 */
.L_x_52:
[----:B------:R1:W2:Y:S01]  /*a1d0*/  LDC.64 R2, c[0x4][R16] ;  /* 0x0100000010027b82 */ /* 0x0002a20000000a00 */
[----:B------:R-:W-:Y:S01]  /*a1e0*/  ULDC.64 UR4, c[0x4][0x68] ;  /* 0x01001a0000047ab9 */ /* 0x000fe20000000a00 */
[----:B------:R-:W-:Y:S01]  /*a1f0*/  ULDC.64 UR6, c[0x4][0x70] ;  /* 0x01001c0000067ab9 */ /* 0x000fe20000000a00 */
[----:B------:R-:W-:Y:S01]  /*a200*/  ULDC.64 UR8, c[0x4][0x8] ;  /* 0x0100020000087ab9 */ /* 0x000fe20000000a00 */
[----:B------:R-:W-:Y:S01]  /*a210*/  IMAD.U32 R4, RZ, RZ, UR4 ;  /* 0x00000004ff047e24 */ /* 0x000fe2000f8e00ff */
[----:B------:R-:W-:Y:S01]  /*a220*/  MOV R5, UR5 ;  /* 0x0000000500057c02 */ /* 0x000fe20008000f00 */
[----:B------:R-:W-:Y:S01]  /*a230*/  IMAD.U32 R6, RZ, RZ, UR6 ;  /* 0x00000006ff067e24 */ /* 0x000fe2000f8e00ff */
[----:B------:R-:W-:Y:S01]  /*a240*/  MOV R7, UR7 ;  /* 0x0000000700077c02 */ /* 0x000fe20008000f00 */
[----:B------:R-:W-:Y:S01]  /*a250*/  IMAD.U32 R10, RZ, RZ, UR8 ;  /* 0x00000008ff0a7e24 */ /* 0x000fe2000f8e00ff */
[----:B------:R-:W-:Y:S01]  /*a260*/  MOV R11, UR9 ;  /* 0x00000009000b7c02 */ /* 0x000fe20008000f00 */
[----:B------:R-:W-:Y:S01]  /*a270*/  IMAD.MOV.U32 R8, RZ, RZ, 0x70 ;  /* 0x00000070ff087424 */ /* 0x000fe200078e00ff */
[----:B------:R-:W-:Y:S01]  /*a280*/  MOV R12, 0x1 ;  /* 0x00000001000c7802 */ /* 0x000fe20000000f00 */
[----:B-1----:R-:W-:-:S07]  /*a290*/  IMAD.MOV.U32 R13, RZ, RZ, RZ ;  /* 0x000000ffff0d7224 */ /* 0x002fce00078e00ff */
[----:B------:R-:W-:-:S07]  /*a2a0*/  LEPC R20, `(.L_x_51) ;  /* 0x000000001014794e */ /* 0x000fce0000000000 */
[----:B--2---:R-:W-:Y:S05]  /*a2b0*/  CALL.ABS.NOINC R2 ;  /* 0x0000000002007343 */ /* 0x004fea0003c00000 */
.L_x_51:
[----:B------:R-:W-:Y:S02]  /*a2c0*/  ULDC.64 UR4, c[0x0][0x590] ;  /* 0x0001640000047ab9 */ /* 0x000fe40000000a00 */
[----:B------:R-:W-:-:S04]  /*a2d0*/  ISETP.NE.U32.AND P0, PT, RZ, UR4, PT ;  /* 0x00000004ff007c0c */ /* 0x000fc8000bf05070 */
[----:B------:R-:W-:-:S13]  /*a2e0*/  ISETP.NE.AND.EX P0, PT, RZ, UR5, PT, P0 ;  /* 0x00000005ff007c0c */ /* 0x000fda000bf05300 */
[----:B------:R-:W-:Y:S05]  /*a2f0*/  @!P0 BRA `(.L_x_53) ;  /* 0x0000000000148947 */ /* 0x000fea0003800000 */
[----:B-1----:R-:W-:-:S04]  /*a300*/  LEA R2, P0, R18, UR4, 0x3 ;  /* 0x0000000412027c11 */ /* 0x002fc8000f8018ff */
[----:B------:R-:W-:-:S06]  /*a310*/  LEA.HI.X R3, R18, UR5, R19, 0x3, P0 ;  /* 0x0000000512037c11 */ /* 0x000fcc00080f1c13 */
[----:B------:R-:W3:Y:S04]  /*a320*/  LDG.E.64 R2, desc[UR38][R2.64] ;  /* 0x0000002602027981 */ /* 0x000ee8000c1e1b00 */
[----:B---3--:R3:W5:Y:S01]  /*a330*/  LD.E R0, desc[UR38][R2.64] ;  /* 0x0000002602007980 */ /* 0x008762000c101900 */
[----:B------:R-:W-:Y:S05]  /*a340*/  BRA `(.L_x_54) ;  /* 0x0000000000307947 */ /* 0x000fea0003800000 */
.L_x_53:
[----:B------:R-:W-:Y:S02]  /*a350*/  ULDC.64 UR4, c[0x0][0x588] ;  /* 0x0001620000047ab9 */ /* 0x000fe40000000a00 */
[----:B------:R-:W-:-:S04]  /*a360*/  ISETP.NE.U32.AND P0, PT, RZ, UR4, PT ;  /* 0x00000004ff007c0c */ /* 0x000fc8000bf05070 */
[----:B------:R-:W-:-:S13]  /*a370*/  ISETP.NE.AND.EX P0, PT, RZ, UR5, PT, P0 ;  /* 0x00000005ff007c0c */ /* 0x000fda000bf05300 */
[----:B------:R-:W-:Y:S05]  /*a380*/  @!P0 BRA `(.L_x_55) ;  /* 0x0000000000188947 */ /* 0x000fea0003800000 */
[----:B------:R-:W3:Y:S01]  /*a390*/  LDC.64 R4, c[0x0][0x588] ;  /* 0x00016200ff047b82 */ /* 0x000ee20000000a00 */
[----:B------:R-:W-:Y:S02]  /*a3a0*/  ULDC UR4, c[0x0][0x598] ;  /* 0x0001660000047ab9 */ /* 0x000fe40000000800 */
[----:B-1----:R-:W-:-:S04]  /*a3b0*/  IMAD R2, R18, UR4, RZ ;  /* 0x0000000412027c24 */ /* 0x002fc8000f8e02ff */
[----:B---3--:R-:W-:-:S05]  /*a3c0*/  IMAD.WIDE R2, R2, 0x4, R4 ;  /* 0x0000000402027825 */ /* 0x008fca00078e0204 */
[----:B------:R1:W5:Y:S01]  /*a3d0*/  LDG.E R0, desc[UR38][R2.64] ;  /* 0x0000002602007981 */ /* 0x000362000c1e1900 */
[----:B------:R-:W-:Y:S05]  /*a3e0*/  BRA `(.L_x_54) ;  /* 0x0000000000087947 */ /* 0x000fea0003800000 */
.L_x_55:
[----:B------:R-:W-:Y:S02]  /*a3f0*/  ULDC UR4, c[0x0][0x580] ;  /* 0x0001600000047ab9 */ /* 0x000fe40000000800 */
[----:B-1----:R-:W-:-:S07]  /*a400*/  MOV R0, UR4 ;  /* 0x0000000400007c02 */ /* 0x002fce0008000f00 */
.L_x_54:
[----:B------:R-:W-:Y:S02]  /*a410*/  ULDC.64 UR4, c[0x0][0x5b8] ;  /* 0x00016e0000047ab9 */ /* 0x000fe40000000a00 */
[----:B------:R-:W-:-:S04]  /*a420*/  ISETP.NE.U32.AND P0, PT, RZ, UR4, PT ;  /* 0x00000004ff007c0c */ /* 0x000fc8000bf05070 */
[----:B------:R-:W-:-:S13]  /*a430*/  ISETP.NE.AND.EX P0, PT, RZ, UR5, PT, P0 ;  /* 0x00000005ff007c0c */ /* 0x000fda000bf05300 */
[----:B------:R-:W-:Y:S05]  /*a440*/  @!P0 BRA `(.L_x_56) ;  /* 0x0000000000148947 */ /* 0x000fea0003800000 */
[----:B-1-3--:R-:W-:-:S04]  /*a450*/  LEA R2, P0, R18, UR4, 0x3 ;  /* 0x0000000412027c11 */ /* 0x00afc8000f8018ff */
[----:B------:R-:W-:-:S06]  /*a460*/  LEA.HI.X R3, R18, UR5, R19, 0x3, P0 ;  /* 0x0000000512037c11 */ /* 0x000fcc00080f1c13 */
[----:B------:R-:W3:Y:S04]  /*a470*/  LDG.E.64 R2, desc[UR38][R2.64] ;  /* 0x0000002602027981 */ /* 0x000ee8000c1e1b00 */
[----:B---3--:R1:W5:Y:S01]  /*a480*/  LD.E R2, desc[UR38][R2.64] ;  /* 0x0000002602027980 */ /* 0x008362000c101900 */
[----:B------:R-:W-:Y:S05]  /*a490*/  BRA `(.L_x_57) ;  /* 0x0000000000307947 */ /* 0x000fea0003800000 */
.L_x_56:
[----:B------:R-:W-:Y:S02]  /*a4a0*/  ULDC.64 UR4, c[0x0][0x5b0] ;  /* 0x00016c0000047ab9 */ /* 0x000fe40000000a00 */
[----:B------:R-:W-:-:S04]  /*a4b0*/  ISETP.NE.U32.AND P0, PT, RZ, UR4, PT ;  /* 0x00000004ff007c0c */ /* 0x000fc8000bf05070 */
[----:B------:R-:W-:-:S13]  /*a4c0*/  ISETP.NE.AND.EX P0, PT, RZ, UR5, PT, P0 ;  /* 0x00000005ff007c0c */ /* 0x000fda000bf05300 */
[----:B------:R-:W-:Y:S05]  /*a4d0*/  @!P0 BRA `(.L_x_58) ;  /* 0x0000000000188947 */ /* 0x000fea0003800000 */
[----:B------:R-:W4:Y:S01]  /*a4e0*/  LDC.64 R4, c[0x0][0x5b0] ;  /* 0x00016c00ff047b82 */ /* 0x000f220000000a00 */
[----:B------:R-:W-:Y:S02]  /*a4f0*/  ULDC UR4, c[0x0][0x5c0] ;  /* 0x0001700000047ab9 */ /* 0x000fe40000000800 */
[----:B-1-3--:R-:W-:-:S04]  /*a500*/  IMAD R2, R18, UR4, RZ ;  /* 0x0000000412027c24 */ /* 0x00afc8000f8e02ff */
[----:B----4-:R-:W-:-:S06]  /*a510*/  IMAD.WIDE R2, R2, 0x4, R4 ;  /* 0x0000000402027825 */ /* 0x010fcc00078e0204 */
[----:B------:R3:W5:Y:S01]  /*a520*/  LDG.E R2, desc[UR38][R2.64] ;  /* 0x0000002602027981 */ /* 0x000762000c1e1900 */
[----:B------:R-:W-:Y:S05]  /*a530*/  BRA `(.L_x_57) ;  /* 0x0000000000087947 */ /* 0x000fea0003800000 */
.L_x_58:
[----:B------:R-:W-:Y:S02]  /*a540*/  ULDC UR4, c[0x0][0x5a8] ;  /* 0x00016a0000047ab9 */ /* 0x000fe40000000800 */
[----:B-1-3--:R-:W-:-:S07]  /*a550*/  IMAD.U32 R2, RZ, RZ, UR4 ;  /* 0x00000004ff027e24 */ /* 0x00afce000f8e00ff */
.L_x_57:
[----:B------:R-:W-:Y:S01]  /*a560*/  ISETP.GT.U32.AND P0, PT, R221, 0x3e, PT ;  /* 0x0000003edd00780c */ /* 0x000fe20003f04070 */
[----:B------:R-:W-:Y:S01]  /*a570*/  BSSY B0, `(.L_x_59) ;  /* 0x0000007000007945 */ /* 0x000fe20003800000 */
[----:B------:R-:W-:-:S11]  /*a580*/  PRMT R16, RZ, 0x7610, R16 ;  /* 0x00007610ff107816 */ /* 0x000fd60000000010 */
[----:B------:R-:W-:Y:S05]  /*a590*/  @P0 BRA `(.L_x_60) ;  /* 0x0000000000100947 */ /* 0x000fea0003800000 */
[----:B------:R-:W-:-:S03]  /*a5a0*/  UMOV UR4, 0xffffffff ;  /* 0xffffffff00047882 */ /* 0x000fc60000000000 */
[----:B------:R-:W-:Y:S05]  /*a5b0*/  BRA.DIV UR4, `(.L_x_61) ;  /* 0x000000ce044c7947 */ /* 0x000fea000b800000 */
[----:B------:R-:W-:-:S13]  /*a5c0*/  ELECT P6, URZ, PT ;  /* 0x00000000003f782f */ /* 0x000fda00038c0000 */
.L_x_362:
[----:B------:R-:W-:-:S07]  /*a5d0*/  SEL R16, RZ, 0x1, !P6 ;  /* 0x00000001ff107807 */ /* 0x000fce0007000000 */
.L_x_60:
[----:B------:R-:W-:Y:S05]  /*a5e0*/  BSYNC B0 ;  /* 0x0000000000007941 */ /* 0x000fea0003800000 */
.L_x_59:
[----:B-1-3--:R-:W-:-:S04]  /*a5f0*/  MOV R3, UR54 ;  /* 0x0000003600037c02 */ /* 0x00afc80008000f00 */
[----:B------:R-:W-:-:S13]  /*a600*/  ISETP.NE.AND P0, PT, R3, 0x3, PT ;  /* 0x000000030300780c */ /* 0x000fda0003f05270 */
[----:B------:R-:W-:Y:S05]  /*a610*/  @!P0 BRA `(.L_x_62) ;  /* 0x0000000000048947 */ /* 0x000fea0003800000 */
[----:B------:R-:W-:Y:S01]  /*a620*/  BPT.TRAP 0x1 ;  /* 0x000000040000795c */ /* 0x000fe20000300000 */
.L_x_62:
[----:B------:R-:W-:Y:S02]  /*a630*/  SHF.L.U32 R222, RZ, 0x1f, RZ ;  /* 0x0000001fffde7819 */ /* 0x000fe400000006ff */
[----:B-----5:R-:W-:Y:S02]  /*a640*/  FSETP.NEU.AND P1, PT, R0, RZ, PT ;  /* 0x000000ff0000720b */ /* 0x020fe40003f2d000 */
[----:B------:R-:W1:Y:S02]  /*a650*/  SYNCS.PHASECHK.TRANS64.TRYWAIT P2, [UR47+0x344c0], R222 ;  /* 0x0344c0deff0075a7 */ /* 0x000e64000804016f */
[----:B-1----:R-:W-:Y:S09]  /*a660*/  @!P2 BRA `(.L_x_63) ;  /* 0x000000cc0038a947 */ /* 0x002ff20003800000 */
.L_x_363:
[----:B-1----:R-:W3:Y:S04]  /*a670*/  LDL.LU R3, [R1] ;  /* 0x0000000001037983 */ /* 0x002ee80000300800 */
[----:B------:R-:W4:Y:S04]  /*a680*/  LDL.LU R7, [R1+0x4] ;  /* 0x0000040001077983 */ /* 0x000f280000300800 */
[----:B------:R-:W5:Y:S01]  /*a690*/  LDL.LU R6, [R1+0x8] ;  /* 0x0000080001067983 */ /* 0x000f620000300800 */
[----:B------:R-:W-:Y:S01]  /*a6a0*/  IMAD.MOV.U32 R8, RZ, RZ, RZ ;  /* 0x000000ffff087224 */ /* 0x000fe200078e00ff */
[----:B------:R-:W-:Y:S01]  /*a6b0*/  @P1 LEA R4, R220, UR47, 0x1 ;  /* 0x0000002fdc041c11 */ /* 0x000fe2000f8e08ff */
[----:B------:R-:W-:Y:S05]  /*a6c0*/  @P1 WARPSYNC.ALL ;  /* 0x0000000000001948 */ /* 0x000fea0003800000 */
[----:B------:R-:W1:Y:S01]  /*a6d0*/  @P1 LDSM.16.MT88.4 R8, [R4+0x30000] ;  /* 0x030000000408183b */ /* 0x000e620000004200 */
[----:B------:R-:W-:Y:S01]  /*a6e0*/  BSSY B0, `(.L_x_64) ;  /* 0x000000f000007945 */ /* 0x000fe20003800000 */
[----:B-1----:R-:W-:-:S02]  /*a6f0*/  HADD2.F32 R5, -RZ, R8.H0_H0 ;  /* 0x20000008ff057230 */ /* 0x002fc40000004100 */
[----:B---3--:R-:W-:-:S04]  /*a700*/  FMUL R3, R3, R2 ;  /* 0x0000000203037220 */ /* 0x008fc80000400000 */
[----:B------:R-:W-:Y:S01]  /*a710*/  FFMA R5, R5, R0, R3 ;  /* 0x0000000005057223 */ /* 0x000fe20000000003 */
[----:B------:R-:W-:Y:S02]  /*a720*/  HADD2.F32 R3, -RZ, R8.H1_H1 ;  /* 0x30000008ff037230 */ /* 0x000fe40000004100 */
[-C--:B----4-:R-:W-:Y:S01]  /*a730*/  FMUL R12, R7, R2.reuse ;  /* 0x00000002070c7220 */ /* 0x090fe20000400000 */
[----:B-----5:R-:W-:-:S03]  /*a740*/  FMUL R13, R6, R2 ;  /* 0x00000002060d7220 */ /* 0x020fc60000400000 */
[----:B------:R-:W-:-:S05]  /*a750*/  FFMA R12, R3, R0, R12 ;  /* 0x00000000030c7223 */ /* 0x000fca000000000c */
[----:B------:R-:W-:Y:S02]  /*a760*/  F2FP.F16.F32.PACK_AB R12, R12, R5 ;  /* 0x000000050c0c723e */ /* 0x000fe400000000ff */
[----:B------:R-:W1:Y:S01]  /*a770*/  @P1 LDSM.16.MT88.4 R4, [R4+0x30800] ;  /* 0x030800000404183b */ /* 0x000e620000004200 */
[----:B------:R-:W-:Y:S05]  /*a780*/  @P1 BRA `(.L_x_65) ;  /* 0x0000000000101947 */ /* 0x000fea0003800000 */
[----:B------:R-:W-:Y:S02]  /*a790*/  MOV R9, RZ ;  /* 0x000000ff00097202 */ /* 0x000fe40000000f00 */
[----:B------:R-:W-:Y:S02]  /*a7a0*/  CS2R R10, SRZ ;  /* 0x00000000000a7805 */ /* 0x000fe4000001ff00 */
[----:B-1----:R-:W-:Y:S02]  /*a7b0*/  CS2R R4, SRZ ;  /* 0x0000000000047805 */ /* 0x002fe4000001ff00 */
[----:B------:R-:W-:-:S07]  /*a7c0*/  CS2R R6, SRZ ;  /* 0x0000000000067805 */ /* 0x000fce000001ff00 */
.L_x_65:
[----:B------:R-:W-:Y:S05]  /*a7d0*/  BSYNC B0 ;  /* 0x0000000000007941 */ /* 0x000fea0003800000 */
.L_x_64:
[----:B------:R-:W3:Y:S04]  /*a7e0*/  LDL.LU R227, [R1+0xc] ;  /* 0x00000c0001e37983 */ /* 0x000ee80000300800 */
[----:B------:R-:W4:Y:S04]  /*a7f0*/  LDL.LU R18, [R1+0x10] ;  /* 0x0000100001127983 */ /* 0x000f280000300800 */
[----:B------:R-:W5:Y:S04]  /*a800*/  LDL.LU R17, [R1+0x14] ;  /* 0x0000140001117983 */ /* 0x000f680000300800 */
        /* <DEDUP_REMOVED lines=10> */
[--C-:B------:R-:W-:Y:S01]  /*a8b0*/  HADD2.F32 R3, -RZ, R9.reuse.H0_H0 ;  /* 0x20000009ff037230 */ /* 0x100fe20000004100 */
[----:B------:R-:W-:Y:S05]  /*a8c0*/  WARPSYNC.ALL ;  /* 0x0000000000007948 */ /* 0x000fea0003800000 */
[----:B------:R-:W-:Y:S01]  /*a8d0*/  FFMA R14, R3, R0, R13 ;  /* 0x00000000030e7223 */ /* 0x000fe2000000000d */
[----:B------:R-:W-:Y:S01]  /*a8e0*/  HADD2.F32 R3, -RZ, R9.H1_H1 ;  /* 0x30000009ff037230 */ /* 0x000fe20000004100 */
[----:B------:R-:W-:Y:S01]  /*a8f0*/  PRMT R16, R16, 0x9910, RZ ;  /* 0x0000991010107816 */ /* 0x000fe200000000ff */
[----:B------:R-:W-:Y:S01]  /*a900*/  BSSY B0, `(.L_x_66) ;  /* 0x000003f000007945 */ /* 0x000fe20003800000 */
[----:B---3--:R-:W-:-:S04]  /*a910*/  FMUL R13, R227, R2 ;  /* 0x00000002e30d7220 */ /* 0x008fc80000400000 */
[----:B------:R-:W-:Y:S01]  /*a920*/  FFMA R13, R3, R0, R13 ;  /* 0x00000000030d7223 */ /* 0x000fe2000000000d */
[----:B----4-:R-:W-:-:S04]  /*a930*/  FMUL R3, R18, R2 ;  /* 0x0000000212037220 */ /* 0x010fc80000400000 */
[----:B------:R-:W-:Y:S01]  /*a940*/  F2FP.F16.F32.PACK_AB R13, R13, R14 ;  /* 0x0000000e0d0d723e */ /* 0x000fe200000000ff */
[----:B------:R-:W-:-:S05]  /*a950*/  HADD2.F32 R14, -RZ, R10.H0_H0 ;  /* 0x2000000aff0e7230 */ /* 0x000fca0000004100 */
[----:B------:R-:W-:Y:S01]  /*a960*/  FFMA R18, R14, R0, R3 ;  /* 0x000000000e127223 */ /* 0x000fe20000000003 */
[----:B------:R-:W-:Y:S02]  /*a970*/  HADD2.F32 R14, -RZ, R10.H1_H1 ;  /* 0x3000000aff0e7230 */ /* 0x000fe40000004100 */
[----:B-----5:R-:W-:-:S04]  /*a980*/  FMUL R3, R17, R2 ;  /* 0x0000000211037220 */ /* 0x020fc80000400000 */
[----:B------:R-:W-:Y:S01]  /*a990*/  FFMA R17, R14, R0, R3 ;  /* 0x000000000e117223 */ /* 0x000fe20000000003 */
[----:B------:R-:W-:Y:S02]  /*a9a0*/  HADD2.F32 R14, -RZ, R11.H0_H0 ;  /* 0x2000000bff0e7230 */ /* 0x000fe40000004100 */
[----:B--2---:R-:W-:-:S04]  /*a9b0*/  FMUL R3, R15, R2 ;  /* 0x000000020f037220 */ /* 0x004fc80000400000 */
[----:B------:R-:W-:Y:S01]  /*a9c0*/  FFMA R15, R14, R0, R3 ;  /* 0x000000000e0f7223 */ /* 0x000fe20000000003 */
[----:B------:R-:W-:Y:S02]  /*a9d0*/  HADD2.F32 R14, -RZ, R11.H1_H1 ;  /* 0x3000000bff0e7230 */ /* 0x000fe40000004100 */
[----:B------:R-:W-:-:S04]  /*a9e0*/  FMUL R3, R226, R2 ;  /* 0x00000002e2037220 */ /* 0x000fc80000400000 */
[----:B------:R-:W-:Y:S01]  /*a9f0*/  FFMA R3, R14, R0, R3 ;  /* 0x000000000e037223 */ /* 0x000fe20000000003 */
[----:B------:R-:W-:-:S04]  /*aa00*/  F2FP.F16.F32.PACK_AB R14, R17, R18 ;  /* 0x00000012110e723e */ /* 0x000fc800000000ff */
[----:B------:R-:W-:Y:S02]  /*aa10*/  F2FP.F16.F32.PACK_AB R15, R3, R15 ;  /* 0x0000000f030f723e */ /* 0x000fe400000000ff */
[----:B------:R-:W-:-:S05]  /*aa20*/  LEA R3, R220, UR47, 0x1 ;  /* 0x0000002fdc037c11 */ /* 0x000fca000f8e08ff */
[----:B------:R1:W-:Y:S02]  /*aa30*/  STSM.16.MT88.4 [R3+0x30000], R12 ;  /* 0x0300000c03007844 */ /* 0x0003e40000004200 */
[--C-:B-1----:R-:W-:Y:S02]  /*aa40*/  HADD2.F32 R13, -RZ, R4.reuse.H1_H1 ;  /* 0x30000004ff0d7230 */ /* 0x102fe40000004100 */
[-C--:B------:R-:W-:Y:S01]  /*aa50*/  FMUL R12, R21, R2.reuse ;  /* 0x00000002150c7220 */ /* 0x080fe20000400000 */
[----:B------:R-:W-:Y:S02]  /*aa60*/  HADD2.F32 R14, -RZ, R4.H0_H0 ;  /* 0x20000004ff0e7230 */ /* 0x000fe40000004100 */
[----:B------:R-:W-:Y:S01]  /*aa70*/  FMUL R15, R217, R2 ;  /* 0x00000002d90f7220 */ /* 0x000fe20000400000 */
[-C--:B------:R-:W-:Y:S01]  /*aa80*/  FFMA R21, R13, R0.reuse, R12 ;  /* 0x000000000d157223 */ /* 0x080fe2000000000c */
[--C-:B------:R-:W-:Y:S02]  /*aa90*/  HADD2.F32 R13, -RZ, R5.reuse.H1_H1 ;  /* 0x30000005ff0d7230 */ /* 0x100fe40000004100 */
[----:B------:R-:W-:Y:S01]  /*aaa0*/  FFMA R217, R14, R0, R15 ;  /* 0x000000000ed97223 */ /* 0x000fe2000000000f */
[----:B------:R-:W-:Y:S01]  /*aab0*/  FMUL R12, R19, R2 ;  /* 0x00000002130c7220 */ /* 0x000fe20000400000 */
[----:B------:R-:W-:-:S02]  /*aac0*/  HADD2.F32 R14, -RZ, R5.H0_H0 ;  /* 0x20000005ff0e7230 */ /* 0x000fc40000004100 */
[----:B------:R-:W-:Y:S01]  /*aad0*/  FMUL R15, R20, R2 ;  /* 0x00000002140f7220 */ /* 0x000fe20000400000 */
[-C--:B------:R-:W-:Y:S01]  /*aae0*/  FFMA R19, R13, R0.reuse, R12 ;  /* 0x000000000d137223 */ /* 0x080fe2000000000c */
[--C-:B------:R-:W-:Y:S02]  /*aaf0*/  HADD2.F32 R13, -RZ, R6.reuse.H1_H1 ;  /* 0x30000006ff0d7230 */ /* 0x100fe40000004100 */
[----:B------:R-:W-:Y:S01]  /*ab00*/  FFMA R20, R14, R0, R15 ;  /* 0x000000000e147223 */ /* 0x000fe2000000000f */
[-C--:B------:R-:W-:Y:S01]  /*ab10*/  FMUL R12, R224, R2.reuse ;  /* 0x00000002e00c7220 */ /* 0x080fe20000400000 */
[----:B------:R-:W-:Y:S02]  /*ab20*/  HADD2.F32 R14, -RZ, R6.H0_H0 ;  /* 0x20000006ff0e7230 */ /* 0x000fe40000004100 */
[----:B------:R-:W-:Y:S01]  /*ab30*/  FMUL R15, R225, R2 ;  /* 0x00000002e10f7220 */ /* 0x000fe20000400000 */
[----:B------:R-:W-:Y:S01]  /*ab40*/  FFMA R17, R13, R0, R12 ;  /* 0x000000000d117223 */ /* 0x000fe2000000000c */
[----:B------:R-:W-:-:S02]  /*ab50*/  HADD2.F32 R13, -RZ, R7.H0_H0 ;  /* 0x20000007ff0d7230 */ /* 0x000fc40000004100 */
[----:B------:R-:W-:Y:S01]  /*ab60*/  FFMA R18, R14, R0, R15 ;  /* 0x000000000e127223 */ /* 0x000fe2000000000f */
[----:B------:R-:W-:Y:S02]  /*ab70*/  HADD2.F32 R12, -RZ, R7.H1_H1 ;  /* 0x30000007ff0c7230 */ /* 0x000fe40000004100 */
[-C--:B------:R-:W-:Y:S01]  /*ab80*/  FMUL R14, R223, R2.reuse ;  /* 0x00000002df0e7220 */ /* 0x080fe20000400000 */
[----:B------:R-:W-:Y:S01]  /*ab90*/  FMUL R15, R219, R2 ;  /* 0x00000002db0f7220 */ /* 0x000fe20000400000 */
[----:B------:R-:W-:Y:S02]  /*aba0*/  IMAD.MOV.U32 R219, RZ, RZ, R16 ;  /* 0x000000ffffdb7224 */ /* 0x000fe400078e0010 */
[-C--:B------:R-:W-:Y:S01]  /*abb0*/  FFMA R16, R13, R0.reuse, R14 ;  /* 0x000000000d107223 */ /* 0x080fe2000000000e */
[----:B------:R-:W-:Y:S01]  /*abc0*/  FFMA R15, R12, R0, R15 ;  /* 0x000000000c0f7223 */ /* 0x000fe2000000000f */
[----:B------:R-:W-:Y:S02]  /*abd0*/  F2FP.F16.F32.PACK_AB R12, R21, R217 ;  /* 0x000000d9150c723e */ /* 0x000fe400000000ff */
[----:B------:R-:W-:-:S02]  /*abe0*/  F2FP.F16.F32.PACK_AB R13, R19, R20 ;  /* 0x00000014130d723e */ /* 0x000fc400000000ff */
[----:B------:R-:W-:Y:S02]  /*abf0*/  F2FP.F16.F32.PACK_AB R14, R17, R18 ;  /* 0x00000012110e723e */ /* 0x000fe400000000ff */
[----:B------:R-:W-:Y:S02]  /*ac00*/  F2FP.F16.F32.PACK_AB R15, R15, R16 ;  /* 0x000000100f0f723e */ /* 0x000fe400000000ff */
[----:B------:R-:W-:-:S03]  /*ac10*/  ISETP.NE.AND P2, PT, R219, RZ, PT ;  /* 0x000000ffdb00720c */ /* 0x000fc60003f45270 */
[----:B------:R1:W-:Y:S01]  /*ac20*/  STSM.16.MT88.4 [R3+0x30800], R12 ;  /* 0x0308000c03007844 */ /* 0x0003e20000004200 */
[----:B------:R-:W-:Y:S01]  /*ac30*/  @!PT LDS RZ, [RZ] ;  /* 0x00000000fffff984 */ /* 0x000fe20000000800 */
[----:B------:R-:W-:Y:S01]  /*ac40*/  @!PT LDS RZ, [RZ] ;  /* 0x00000000fffff984 */ /* 0x000fe20000000800 */
[----:B------:R-:W-:Y:S01]  /*ac50*/  @!PT LDS RZ, [RZ] ;  /* 0x00000000fffff984 */ /* 0x000fe20000000800 */
[----:B------:R-:W-:Y:S01]  /*ac60*/  @!PT LDS RZ, [RZ] ;  /* 0x00000000fffff984 */ /* 0x000fe20000000800 */
[----:B------:R2:W-:Y:S06]  /*ac70*/  MEMBAR.ALL.CTA ;  /* 0x0000000000007992 */ /* 0x0005ec0000008000 */
[----:B--2---:R-:W2:Y:S02]  /*ac80*/  FENCE.VIEW.ASYNC.S ;  /* 0x00000000000073c6 */ /* 0x004ea40000000000 */
[----:B--2---:R-:W-:Y:S06]  /*ac90*/  BAR.SYNC.DEFER_BLOCKING 0x1, 0x80 ;  /* 0x0042000000007b1d */ /* 0x004fec0000010000 */
[----:B------:R-:W-:Y:S05]  /*aca0*/  @!P2 BRA `(.L_x_67) ;  /* 0x000000000010a947 */ /* 0x000fea0003800000 */
[----:B------:R-:W-:-:S09]  /*acb0*/  UIADD3 UR44, UR47, 0x30000, URZ ;  /* 0x000300002f2c7890 */ /* 0x000fd2000fffe03f */
[----:B------:R2:W-:Y:S01]  /*acc0*/  UTMASTG.2D [UR44], [UR36] ;  /* 0x0000002c240073b5 */ /* 0x0005e20008008000 */
[----:B------:R0:W-:Y:S01]  /*acd0*/  UTMACMDFLUSH ;  /* 0x00000000000079b7 */ /* 0x0001e20000000000 */
[----:B--2---:R-:W-:-:S04]  /*ace0*/  DEPBAR.LE SB0, 0x1 ;  /* 0x000080400000791a */ /* 0x004fc80000000000 */
.L_x_67:
[----:B------:R-:W-:Y:S05]  /*acf0*/  BSYNC B0 ;  /* 0x0000000000007941 */ /* 0x000fea0003800000 */
.L_x_66:
[----:B------:R-:W-:Y:S06]  /*ad00*/  BAR.SYNC.DEFER_BLOCKING 0x1, 0x80 ;  /* 0x0042000000007b1d */ /* 0x000fec0000010000 */
[----:B------:R-:W-:Y:S05]  /*ad10*/  @!P0 BRA `(.L_x_68) ;  /* 0x0000000000048947 */ /* 0x000fea0003800000 */
[----:B------:R-:W-:Y:S01]  /*ad20*/  BPT.TRAP 0x1 ;  /* 0x000000040000795c */ /* 0x000fe20000300000 */
.L_x_68:
[----:B------:R-:W2:Y:S02]  /*ad30*/  SYNCS.PHASECHK.TRANS64.TRYWAIT P3, [UR47+0x344c8], R222 ;  /* 0x0344c8deff0075a7 */ /* 0x000ea4000806016f */
[----:B--2---:R-:W-:Y:S05]  /*ad40*/  @!P3 BRA `(.L_x_69) ;  /* 0x000000c40098b947 */ /* 0x004fea0003800000 */
.L_x_364:
[----:B------:R-:W-:Y:S05]  /*ad50*/  @P1 WARPSYNC.ALL ;  /* 0x0000000000001948 */ /* 0x000fea0003800000 */
[----:B------:R-:W2:Y:S01]  /*ad60*/  @P1 LDSM.16.MT88.4 R8, [R3+0x31000] ;  /* 0x031000000308183b */ /* 0x000ea20000004200 */
[-C--:B------:R-:W-:Y:S01]  /*ad70*/  FMUL R156, R156, R2.reuse ;  /* 0x000000029c9c7220 */ /* 0x080fe20000400000 */
[-C--:B------:R-:W-:Y:S01]  /*ad80*/  FMUL R157, R157, R2.reuse ;  /* 0x000000029d9d7220 */ /* 0x080fe20000400000 */
[-C--:B------:R-:W-:Y:S01]  /*ad90*/  FMUL R152, R152, R2.reuse ;  /* 0x0000000298987220 */ /* 0x080fe20000400000 */
[----:B------:R-:W3:Y:S01]  /*ada0*/  @P1 LDSM.16.MT88.4 R4, [R3+0x31800] ;  /* 0x031800000304183b */ /* 0x000ee20000004200 */
[-C--:B------:R-:W-:Y:S01]  /*adb0*/  FMUL R154, R154, R2.reuse ;  /* 0x000000029a9a7220 */ /* 0x080fe20000400000 */
[-C--:B------:R-:W-:Y:S01]  /*adc0*/  FMUL R158, R158, R2.reuse ;  /* 0x000000029e9e7220 */ /* 0x080fe20000400000 */
[-C--:B------:R-:W-:Y:S01]  /*add0*/  FMUL R153, R153, R2.reuse ;  /* 0x0000000299997220 */ /* 0x080fe20000400000 */
[-C--:B------:R-:W-:Y:S01]  /*ade0*/  FMUL R155, R155, R2.reuse ;  /* 0x000000029b9b7220 */ /* 0x080fe20000400000 */
[-C--:B-1----:R-:W-:Y:S01]  /*adf0*/  FMUL R15, R159, R2.reuse ;  /* 0x000000029f0f7220 */ /* 0x082fe20000400000 */
[----:B------:R-:W-:Y:S05]  /*ae00*/  WARPSYNC.ALL ;  /* 0x0000000000007948 */ /* 0x000fea0003800000 */
[-C--:B------:R-:W-:Y:S01]  /*ae10*/  FMUL R160, R160, R2.reuse ;  /* 0x00000002a0a07220 */ /* 0x080fe20000400000 */
[-C--:B------:R-:W-:Y:S01]  /*ae20*/  FMUL R161, R161, R2.reuse ;  /* 0x00000002a1a17220 */ /* 0x080fe20000400000 */
[-C--:B------:R-:W-:Y:S01]  /*ae30*/  FMUL R162, R162, R2.reuse ;  /* 0x00000002a2a27220 */ /* 0x080fe20000400000 */
[-C--:B------:R-:W-:Y:S01]  /*ae40*/  FMUL R163, R163, R2.reuse ;  /* 0x00000002a3a37220 */ /* 0x080fe20000400000 */
[-C--:B------:R-:W-:Y:S01]  /*ae50*/  FMUL R164, R164, R2.reuse ;  /* 0x00000002a4a47220 */ /* 0x080fe20000400000 */
[-C--:B------:R-:W-:Y:S01]  /*ae60*/  FMUL R165, R165, R2.reuse ;  /* 0x00000002a5a57220 */ /* 0x080fe20000400000 */
[-C--:B------:R-:W-:Y:S01]  /*ae70*/  FMUL R166, R166, R2.reuse ;  /* 0x00000002a6a67220 */ /* 0x080fe20000400000 */
[----:B------:R-:W-:Y:S01]  /*ae80*/  FMUL R167, R167, R2 ;  /* 0x00000002a7a77220 */ /* 0x000fe20000400000 */
[----:B------:R-:W-:Y:S01]  /*ae90*/  BSSY B0, `(.L_x_70) ;  /* 0x0000039000007945 */ /* 0x000fe20003800000 */
[----:B--2---:R-:W-:-:S02]  /*aea0*/  HADD2.F32 R14, -RZ, R10.H0_H0 ;  /* 0x2000000aff0e7230 */ /* 0x004fc40000004100 */
[----:B------:R-:W-:Y:S02]  /*aeb0*/  HADD2.F32 R12, -RZ, R8.H0_H0 ;  /* 0x20000008ff0c7230 */ /* 0x000fe40000004100 */
[--C-:B------:R-:W-:Y:S02]  /*aec0*/  HADD2.F32 R13, -RZ, R9.reuse.H0_H0 ;  /* 0x20000009ff0d7230 */ /* 0x100fe40000004100 */
[-C--:B------:R-:W-:Y:S01]  /*aed0*/  FFMA R156, R14, R0.reuse, R156 ;  /* 0x000000000e9c7223 */ /* 0x080fe2000000009c */
[----:B------:R-:W-:Y:S02]  /*aee0*/  HADD2.F32 R14, -RZ, R10.H1_H1 ;  /* 0x3000000aff0e7230 */ /* 0x000fe40000004100 */
[-C--:B------:R-:W-:Y:S01]  /*aef0*/  FFMA R152, R12, R0.reuse, R152 ;  /* 0x000000000c987223 */ /* 0x080fe20000000098 */
[----:B------:R-:W-:Y:S02]  /*af00*/  HADD2.F32 R12, -RZ, R8.H1_H1 ;  /* 0x30000008ff0c7230 */ /* 0x000fe40000004100 */
[----:B------:R-:W-:Y:S01]  /*af10*/  FFMA R154, R13, R0, R154 ;  /* 0x000000000d9a7223 */ /* 0x000fe2000000009a */
[----:B------:R-:W-:-:S02]  /*af20*/  HADD2.F32 R13, -RZ, R9.H1_H1 ;  /* 0x30000009ff0d7230 */ /* 0x000fc40000004100 */
[-C--:B------:R-:W-:Y:S01]  /*af30*/  FFMA R157, R14, R0.reuse, R157 ;  /* 0x000000000e9d7223 */ /* 0x080fe2000000009d */
[--C-:B------:R-:W-:Y:S02]  /*af40*/  HADD2.F32 R14, -RZ, R11.reuse.H0_H0 ;  /* 0x2000000bff0e7230 */ /* 0x100fe40000004100 */
[-C--:B------:R-:W-:Y:S01]  /*af50*/  FFMA R12, R12, R0.reuse, R153 ;  /* 0x000000000c0c7223 */ /* 0x080fe20000000099 */
[-C--:B------:R-:W-:Y:S02]  /*af60*/  FFMA R13, R13, R0.reuse, R155 ;  /* 0x000000000d0d7223 */ /* 0x080fe4000000009b */
[----:B------:R-:W-:Y:S01]  /*af70*/  FFMA R158, R14, R0, R158 ;  /* 0x000000000e9e7223 */ /* 0x000fe2000000009e */
[----:B------:R-:W-:Y:S01]  /*af80*/  HADD2.F32 R14, -RZ, R11.H1_H1 ;  /* 0x3000000bff0e7230 */ /* 0x000fe20000004100 */
[----:B------:R-:W-:Y:S02]  /*af90*/  F2FP.F16.F32.PACK_AB R12, R12, R152 ;  /* 0x000000980c0c723e */ /* 0x000fe400000000ff */
[----:B------:R-:W-:-:S02]  /*afa0*/  F2FP.F16.F32.PACK_AB R13, R13, R154 ;  /* 0x0000009a0d0d723e */ /* 0x000fc400000000ff */
[----:B------:R-:W-:Y:S01]  /*afb0*/  FFMA R15, R14, R0, R15 ;  /* 0x000000000e0f7223 */ /* 0x000fe2000000000f */
[----:B------:R-:W-:-:S04]  /*afc0*/  F2FP.F16.F32.PACK_AB R14, R157, R156 ;  /* 0x0000009c9d0e723e */ /* 0x000fc800000000ff */
[----:B------:R-:W-:-:S05]  /*afd0*/  F2FP.F16.F32.PACK_AB R15, R15, R158 ;  /* 0x0000009e0f0f723e */ /* 0x000fca00000000ff */
[----:B------:R3:W-:Y:S02]  /*afe0*/  STSM.16.MT88.4 [R3+0x31000], R12 ;  /* 0x0310000c03007844 */ /* 0x0007e40000004200 */
[--C-:B---3--:R-:W-:Y:S02]  /*aff0*/  HADD2.F32 R13, -RZ, R4.reuse.H0_H0 ;  /* 0x20000004ff0d7230 */ /* 0x108fe40000004100 */
[----:B------:R-:W-:-:S03]  /*b000*/  HADD2.F32 R12, -RZ, R4.H1_H1 ;  /* 0x30000004ff0c7230 */ /* 0x000fc60000004100 */
[-C--:B------:R-:W-:Y:S01]  /*b010*/  FFMA R160, R13, R0.reuse, R160 ;  /* 0x000000000da07223 */ /* 0x080fe200000000a0 */
[--C-:B------:R-:W-:Y:S02]  /*b020*/  HADD2.F32 R13, -RZ, R5.reuse.H0_H0 ;  /* 0x20000005ff0d7230 */ /* 0x100fe40000004100 */
[-C--:B------:R-:W-:Y:S01]  /*b030*/  FFMA R161, R12, R0.reuse, R161 ;  /* 0x000000000ca17223 */ /* 0x080fe200000000a1 */
[----:B------:R-:W-:Y:S02]  /*b040*/  HADD2.F32 R12, -RZ, R5.H1_H1 ;  /* 0x30000005ff0c7230 */ /* 0x000fe40000004100 */
[-C--:B------:R-:W-:Y:S01]  /*b050*/  FFMA R162, R13, R0.reuse, R162 ;  /* 0x000000000da27223 */ /* 0x080fe200000000a2 */
[--C-:B------:R-:W-:Y:S02]  /*b060*/  HADD2.F32 R13, -RZ, R6.reuse.H0_H0 ;  /* 0x20000006ff0d7230 */ /* 0x100fe40000004100 */
[----:B------:R-:W-:Y:S01]  /*b070*/  FFMA R163, R12, R0, R163 ;  /* 0x000000000ca37223 */ /* 0x000fe200000000a3 */
[----:B------:R-:W-:-:S02]  /*b080*/  HADD2.F32 R12, -RZ, R6.H1_H1 ;  /* 0x30000006ff0c7230 */ /* 0x000fc40000004100 */
[-C--:B------:R-:W-:Y:S01]  /*b090*/  FFMA R164, R13, R0.reuse, R164 ;  /* 0x000000000da47223 */ /* 0x080fe200000000a4 */
[--C-:B------:R-:W-:Y:S02]  /*b0a0*/  HADD2.F32 R13, -RZ, R7.reuse.H0_H0 ;  /* 0x20000007ff0d7230 */ /* 0x100fe40000004100 */
[-C--:B------:R-:W-:Y:S01]  /*b0b0*/  FFMA R14, R12, R0.reuse, R165 ;  /* 0x000000000c0e7223 */ /* 0x080fe200000000a5 */
[----:B------:R-:W-:Y:S02]  /*b0c0*/  HADD2.F32 R12, -RZ, R7.H1_H1 ;  /* 0x30000007ff0c7230 */ /* 0x000fe40000004100 */
[----:B------:R-:W-:Y:S01]  /*b0d0*/  FFMA R166, R13, R0, R166 ;  /* 0x000000000da67223 */ /* 0x000fe200000000a6 */
[----:B------:R-:W-:Y:S02]  /*b0e0*/  F2FP.F16.F32.PACK_AB R13, R163, R162 ;  /* 0x000000a2a30d723e */ /* 0x000fe400000000ff */
[----:B------:R-:W-:Y:S01]  /*b0f0*/  FFMA R15, R12, R0, R167 ;  /* 0x000000000c0f7223 */ /* 0x000fe200000000a7 */
[----:B------:R-:W-:-:S02]  /*b100*/  F2FP.F16.F32.PACK_AB R12, R161, R160 ;  /* 0x000000a0a10c723e */ /* 0x000fc400000000ff */
[----:B------:R-:W-:Y:S02]  /*b110*/  F2FP.F16.F32.PACK_AB R14, R14, R164 ;  /* 0x000000a40e0e723e */ /* 0x000fe400000000ff */
[----:B------:R-:W-:-:S05]  /*b120*/  F2FP.F16.F32.PACK_AB R15, R15, R166 ;  /* 0x000000a60f0f723e */ /* 0x000fca00000000ff */
        /* <DEDUP_REMOVED lines=9> */
[----:B------:R-:W-:Y:S02]  /*b1c0*/  UIADD3 UR5, UR45, 0x40, URZ ;  /* 0x000000402d057890 */ /* 0x000fe4000fffe03f */
[----:B------:R-:W-:Y:S01]  /*b1d0*/  UIADD3 UR4, UR47, 0x31000, URZ ;  /* 0x000310002f047890 */ /* 0x000fe2000fffe03f */
[----:B------:R-:W-:-:S08]  /*b1e0*/  UMOV UR6, UR46 ;  /* 0x0000002e00067c82 */ /* 0x000fd00008000000 */
[----:B------:R2:W-:Y:S01]  /*b1f0*/  UTMASTG.2D [UR4], [UR36] ;  /* 0x00000004240073b5 */ /* 0x0005e20008008000 */
[----:B------:R0:W-:Y:S01]  /*b200*/  UTMACMDFLUSH ;  /* 0x00000000000079b7 */ /* 0x0001e20000000000 */
[----:B--2---:R-:W-:-:S04]  /*b210*/  DEPBAR.LE SB0, 0x1 ;  /* 0x000080400000791a */ /* 0x004fc80000000000 */
.L_x_71:
[----:B------:R-:W-:Y:S05]  /*b220*/  BSYNC B0 ;  /* 0x0000000000007941 */ /* 0x000fea0003800000 */
.L_x_70:
[----:B------:R-:W-:Y:S06]  /*b230*/  BAR.SYNC.DEFER_BLOCKING 0x1, 0x80 ;  /* 0x0042000000007b1d */ /* 0x000fec0000010000 */
[----:B------:R-:W-:Y:S05]  /*b240*/  @!P0 BRA `(.L_x_72) ;  /* 0x0000000000048947 */ /* 0x000fea0003800000 */
[----:B------:R-:W-:Y:S01]  /*b250*/  BPT.TRAP 0x1 ;  /* 0x000000040000795c */ /* 0x000fe20000300000 */
.L_x_72:
[----:B------:R-:W-:-:S04]  /*b260*/  UIADD3 UR7, UR47, 0x344e0, URZ ;  /* 0x000344e02f077890 */ /* 0x000fc8000fffe03f */
[----:B------:R-:W-:-:S09]  /*b270*/  UPRMT UR7, UR57, 0x654, UR7 ;  /* 0x0000065439077896 */ /* 0x000fd20008000007 */
[----:B------:R-:W-:Y:S01]  /*b280*/  SYNCS.ARRIVE.TRANS64.RED.A1T0 RZ, [UR7], RZ ;  /* 0x000000ffffff79a7 */ /* 0x000fe20008100407 */
[----:B------:R-:W-:Y:S05]  /*b290*/  @!P0 BRA `(.L_x_73) ;  /* 0x0000000000048947 */ /* 0x000fea0003800000 */
[----:B------:R-:W-:Y:S01]  /*b2a0*/  BPT.TRAP 0x1 ;  /* 0x000000040000795c */ /* 0x000fe20000300000 */
.L_x_73:
[----:B------:R-:W2:Y:S02]  /*b2b0*/  SYNCS.PHASECHK.TRANS64.TRYWAIT P3, [UR47+0x344d0], R222 ;  /* 0x0344d0deff0075a7 */ /* 0x000ea4000806016f */
[----:B--2---:R-:W-:Y:S05]  /*b2c0*/  @!P3 BRA `(.L_x_74) ;  /* 0x000000c00050b947 */ /* 0x004fea0003800000 */
.L_x_365:
        /* <DEDUP_REMOVED lines=28> */
[----:B------:R-:W-:Y:S02]  /*b490*/  HADD2.F32 R14, -RZ, R11.H0_H0 ;  /* 0x2000000bff0e7230 */ /* 0x000fe40000004100 */
[-C--:B------:R-:W-:Y:S01]  /*b4a0*/  FFMA R12, R12, R0.reuse, R89 ;  /* 0x000000000c0c7223 */ /* 0x080fe20000000059 */
[----:B---3--:R-:W-:Y:S02]  /*b4b0*/  HADD2.F32 R16, -RZ, R6.H0_H0 ;  /* 0x20000006ff107230 */ /* 0x008fe40000004100 */
[-C--:B------:R-:W-:Y:S01]  /*b4c0*/  FFMA R13, R13, R0.reuse, R91 ;  /* 0x000000000d0d7223 */ /* 0x080fe2000000005b */
[----:B------:R-:W-:Y:S02]  /*b4d0*/  HADD2.F32 R18, -RZ, R7.H0_H0 ;  /* 0x20000007ff127230 */ /* 0x000fe40000004100 */
[----:B------:R-:W-:Y:S01]  /*b4e0*/  FFMA R94, R14, R0, R94 ;  /* 0x000000000e5e7223 */ /* 0x000fe2000000005e */
[----:B------:R-:W-:Y:S01]  /*b4f0*/  HADD2.F32 R14, -RZ, R11.H1_H1 ;  /* 0x3000000bff0e7230 */ /* 0x000fe20000004100 */
[----:B------:R-:W-:-:S02]  /*b500*/  F2FP.F16.F32.PACK_AB R12, R12, R88 ;  /* 0x000000580c0c723e */ /* 0x000fc400000000ff */
[----:B------:R-:W-:Y:S02]  /*b510*/  F2FP.F16.F32.PACK_AB R13, R13, R90 ;  /* 0x0000005a0d0d723e */ /* 0x000fe400000000ff */
[----:B------:R-:W-:Y:S01]  /*b520*/  FFMA R15, R14, R0, R15 ;  /* 0x000000000e0f7223 */ /* 0x000fe2000000000f */
[----:B------:R-:W-:-:S04]  /*b530*/  F2FP.F16.F32.PACK_AB R14, R93, R92 ;  /* 0x0000005c5d0e723e */ /* 0x000fc800000000ff */
[----:B------:R-:W-:-:S05]  /*b540*/  F2FP.F16.F32.PACK_AB R15, R15, R94 ;  /* 0x0000005e0f0f723e */ /* 0x000fca00000000ff */
[----:B------:R1:W-:Y:S02]  /*b550*/  STSM.16.MT88.4 [R3+0x32000], R12 ;  /* 0x0320000c03007844 */ /* 0x0003e40000004200 */
[--C-:B-1----:R-:W-:Y:S02]  /*b560*/  HADD2.F32 R12, -RZ, R4.reuse.H1_H1 ;  /* 0x30000004ff0c7230 */ /* 0x102fe40000004100 */
[-C--:B------:R-:W-:Y:S01]  /*b570*/  FMUL R14, R101, R2.reuse ;  /* 0x00000002650e7220 */ /* 0x080fe20000400000 */
[----:B------:R-:W-:Y:S02]  /*b580*/  HADD2.F32 R13, -RZ, R4.H0_H0 ;  /* 0x20000004ff0d7230 */ /* 0x000fe40000004100 */
[----:B------:R-:W-:Y:S01]  /*b590*/  FMUL R15, R100, R2 ;  /* 0x00000002640f7220 */ /* 0x000fe20000400000 */
[-C--:B------:R-:W-:Y:S01]  /*b5a0*/  FFMA R97, R12, R0.reuse, R97 ;  /* 0x000000000c617223 */ /* 0x080fe20000000061 */
[--C-:B------:R-:W-:Y:S02]  /*b5b0*/  HADD2.F32 R12, -RZ, R5.reuse.H0_H0 ;  /* 0x20000005ff0c7230 */ /* 0x100fe40000004100 */
[----:B------:R-:W-:Y:S01]  /*b5c0*/  FFMA R96, R13, R0, R96 ;  /* 0x000000000d607223 */ /* 0x000fe20000000060 */
[----:B------:R-:W-:-:S02]  /*b5d0*/  HADD2.F32 R13, -RZ, R5.H1_H1 ;  /* 0x30000005ff0d7230 */ /* 0x000fc40000004100 */
[----:B------:R-:W-:Y:S01]  /*b5e0*/  FFMA R15, R16, R0, R15 ;  /* 0x00000000100f7223 */ /* 0x000fe2000000000f */
[----:B------:R-:W-:Y:S01]  /*b5f0*/  FMUL R16, R102, R2 ;  /* 0x0000000266107220 */ /* 0x000fe20000400000 */
[-C--:B------:R-:W-:Y:S01]  /*b600*/  FFMA R98, R12, R0.reuse, R98 ;  /* 0x000000000c627223 */ /* 0x080fe20000000062 */
[----:B------:R-:W-:Y:S02]  /*b610*/  HADD2.F32 R12, -RZ, R6.H1_H1 ;  /* 0x30000006ff0c7230 */ /* 0x000fe40000004100 */
[-C--:B------:R-:W-:Y:S01]  /*b620*/  FFMA R13, R13, R0.reuse, R99 ;  /* 0x000000000d0d7223 */ /* 0x080fe20000000063 */
[-C--:B------:R-:W-:Y:S02]  /*b630*/  FFMA R16, R18, R0.reuse, R16 ;  /* 0x0000000012107223 */ /* 0x080fe40000000010 */
[----:B------:R-:W-:Y:S01]  /*b640*/  FFMA R14, R12, R0, R14 ;  /* 0x000000000c0e7223 */ /* 0x000fe2000000000e */
[----:B------:R-:W-:Y:S01]  /*b650*/  HADD2.F32 R12, -RZ, R7.H1_H1 ;  /* 0x30000007ff0c7230 */ /* 0x000fe20000004100 */
[----:B------:R-:W-:-:S03]  /*b660*/  F2FP.F16.F32.PACK_AB R13, R13, R98 ;  /* 0x000000620d0d723e */ /* 0x000fc600000000ff */
[----:B------:R-:W-:Y:S01]  /*b670*/  F2FP.F16.F32.PACK_AB R14, R14, R15 ;  /* 0x0000000f0e0e723e */ /* 0x000fe200000000ff */
[----:B------:R-:W-:Y:S01]  /*b680*/  FFMA R17, R12, R0, R17 ;  /* 0x000000000c117223 */ /* 0x000fe20000000011 */
[----:B------:R-:W-:-:S04]  /*b690*/  F2FP.F16.F32.PACK_AB R12, R97, R96 ;  /* 0x00000060610c723e */ /* 0x000fc800000000ff */
        /* <DEDUP_REMOVED lines=16> */
.L_x_76:
[----:B------:R-:W-:Y:S05]  /*b7a0*/  BSYNC B0 ;  /* 0x0000000000007941 */ /* 0x000fea0003800000 */
.L_x_75:
[----:B------:R-:W-:Y:S06]  /*b7b0*/  BAR.SYNC.DEFER_BLOCKING 0x1, 0x80 ;  /* 0x0042000000007b1d */ /* 0x000fec0000010000 */
[----:B------:R-:W-:Y:S05]  /*b7c0*/  @!P0 BRA `(.L_x_77) ;  /* 0x0000000000048947 */ /* 0x000fea0003800000 */
[----:B------:R-:W-:Y:S01]  /*b7d0*/  BPT.TRAP 0x1 ;  /* 0x000000040000795c */ /* 0x000fe20000300000 */
.L_x_77:
[----:B------:R-:W-:-:S04]  /*b7e0*/  UIADD3 UR8, UR47, 0x344e8, URZ ;  /* 0x000344e82f087890 */ /* 0x000fc8000fffe03f */
[----:B------:R-:W-:-:S09]  /*b7f0*/  UPRMT UR8, UR57, 0x654, UR8 ;  /* 0x0000065439087896 */ /* 0x000fd20008000008 */
[----:B------:R-:W-:Y:S01]  /*b800*/  SYNCS.ARRIVE.TRANS64.RED.A1T0 RZ, [UR8], RZ ;  /* 0x000000ffffff79a7 */ /* 0x000fe20008100408 */
[----:B------:R-:W-:Y:S05]  /*b810*/  @!P0 BRA `(.L_x_78) ;  /* 0x0000000000048947 */ /* 0x000fea0003800000 */
[----:B------:R-:W-:Y:S01]  /*b820*/  BPT.TRAP 0x1 ;  /* 0x000000040000795c */ /* 0x000fe20000300000 */
.L_x_78:
[----:B------:R-:W2:Y:S02]  /*b830*/  SYNCS.PHASECHK.TRANS64.TRYWAIT P3, [UR47+0x344d8], R222 ;  /* 0x0344d8deff0075a7 */ /* 0x000ea4000806016f */
[----:B--2---:R-:W-:Y:S05]  /*b840*/  @!P3 BRA `(.L_x_79) ;  /* 0x000000bc0008b947 */ /* 0x004fea0003800000 */
.L_x_366:
[----:B------:R-:W-:Y:S05]  /*b850*/  @P1 WARPSYNC.ALL ;  /* 0x0000000000001948 */ /* 0x000fea0003800000 */
[----:B------:R-:W2:Y:S01]  /*b860*/  @P1 LDSM.16.MT88.4 R8, [R3+0x33000] ;  /* 0x033000000308183b */ /* 0x000ea20000004200 */
[-C--:B-1----:R-:W-:Y:S01]  /*b870*/  FMUL R13, R24, R2.reuse ;  /* 0x00000002180d7220 */ /* 0x082fe20000400000 */
[-C--:B------:R-:W-:Y:S01]  /*b880*/  FMUL R15, R26, R2.reuse ;  /* 0x000000021a0f7220 */ /* 0x080fe20000400000 */
[-C--:B------:R-:W-:Y:S01]  /*b890*/  FMUL R17, R28, R2.reuse ;  /* 0x000000021c117220 */ /* 0x080fe20000400000 */
[----:B------:R-:W1:Y:S01]  /*b8a0*/  @P1 LDSM.16.MT88.4 R4, [R3+0x33800] ;  /* 0x033800000304183b */ /* 0x000e620000004200 */
[-C--:B------:R-:W-:Y:S01]  /*b8b0*/  FMUL R19, R30, R2.reuse ;  /* 0x000000021e137220 */ /* 0x080fe20000400000 */
[-C--:B------:R-:W-:Y:S01]  /*b8c0*/  FMUL R31, R31, R2.reuse ;  /* 0x000000021f1f7220 */ /* 0x080fe20000400000 */
[-C--:B------:R-:W-:Y:S01]  /*b8d0*/  FMUL R33, R33, R2.reuse ;  /* 0x0000000221217220 */ /* 0x080fe20000400000 */
[----:B------:R-:W-:Y:S05]  /*b8e0*/  WARPSYNC.ALL ;  /* 0x0000000000007948 */ /* 0x000fea0003800000 */
[-C--:B------:R-:W-:Y:S01]  /*b8f0*/  FMUL R35, R35, R2.reuse ;  /* 0x0000000223237220 */ /* 0x080fe20000400000 */
[-C--:B------:R-:W-:Y:S01]  /*b900*/  FMUL R37, R37, R2.reuse ;  /* 0x0000000225257220 */ /* 0x080fe20000400000 */
[----:B------:R-:W-:Y:S01]  /*b910*/  FMUL R39, R39, R2 ;  /* 0x0000000227277220 */ /* 0x000fe20000400000 */
[----:B------:R-:W-:Y:S01]  /*b920*/  BSSY B0, `(.L_x_80) ;  /* 0x0000040000007945 */ /* 0x000fe20003800000 */
[----:B--2---:R-:W-:-:S02]  /*b930*/  HADD2.F32 R12, -RZ, R8.H0_H0 ;  /* 0x20000008ff0c7230 */ /* 0x004fc40000004100 */
[----:B------:R-:W-:Y:S02]  /*b940*/  HADD2.F32 R14, -RZ, R8.H1_H1 ;  /* 0x30000008ff0e7230 */ /* 0x000fe40000004100 */
[----:B------:R-:W-:Y:S02]  /*b950*/  HADD2.F32 R16, -RZ, R9.H1_H1 ;  /* 0x30000009ff107230 */ /* 0x000fe40000004100 */
[----:B------:R-:W-:Y:S01]  /*b960*/  FFMA R12, R12, R0, R13 ;  /* 0x000000000c0c7223 */ /* 0x000fe2000000000d */
[----:B------:R-:W-:Y:S01]  /*b970*/  FMUL R13, R25, R2 ;  /* 0x00000002190d7220 */ /* 0x000fe20000400000 */
[----:B------:R-:W-:Y:S02]  /*b980*/  HADD2.F32 R18, -RZ, R10.H1_H1 ;  /* 0x3000000aff127230 */ /* 0x000fe40000004100 */
[----:B------:R-:W-:Y:S02]  /*b990*/  HADD2.F32 R20, -RZ, R11.H1_H1 ;  /* 0x3000000bff147230 */ /* 0x000fe40000004100 */
[----:B------:R-:W-:Y:S01]  /*b9a0*/  FFMA R13, R14, R0, R13 ;  /* 0x000000000e0d7223 */ /* 0x000fe2000000000d */
[----:B------:R-:W-:-:S02]  /*b9b0*/  HADD2.F32 R14, -RZ, R9.H0_H0 ;  /* 0x20000009ff0e7230 */ /* 0x000fc40000004100 */
[----:B------:R-:W-:Y:S02]  /*b9c0*/  FFMA R31, R20, R0, R31 ;  /* 0x00000000141f7223 */ /* 0x000fe4000000001f */
[----:B------:R-:W-:Y:S01]  /*b9d0*/  F2FP.F16.F32.PACK_AB R12, R13, R12 ;  /* 0x0000000c0d0c723e */ /* 0x000fe200000000ff */
[----:B------:R-:W-:Y:S01]  /*b9e0*/  FFMA R14, R14, R0, R15 ;  /* 0x000000000e0e7223 */ /* 0x000fe2000000000f */
[----:B------:R-:W-:Y:S01]  /*b9f0*/  FMUL R15, R27, R2 ;  /* 0x000000021b0f7220 */ /* 0x000fe20000400000 */
[----:B-1----:R-:W-:-:S03]  /*ba00*/  HADD2.F32 R20, -RZ, R5.H1_H1 ;  /* 0x30000005ff147230 */ /* 0x002fc60000004100 */
[----:B------:R-:W-:Y:S01]  /*ba10*/  FFMA R15, R16, R0, R15 ;  /* 0x00000000100f7223 */ /* 0x000fe2000000000f */
[----:B------:R-:W-:-:S04]  /*ba20*/  HADD2.F32 R16, -RZ, R10.H0_H0 ;  /* 0x2000000aff107230 */ /* 0x000fc80000004100 */
[----:B------:R-:W-:Y:S01]  /*ba30*/  F2FP.F16.F32.PACK_AB R13, R15, R14 ;  /* 0x0000000e0f0d723e */ /* 0x000fe200000000ff */
[----:B------:R-:W-:Y:S01]  /*ba40*/  FFMA R16, R16, R0, R17 ;  /* 0x0000000010107223 */ /* 0x000fe20000000011 */
[----:B------:R-:W-:-:S04]  /*ba50*/  FMUL R17, R29, R2 ;  /* 0x000000021d117220 */ /* 0x000fc80000400000 */
[----:B------:R-:W-:Y:S01]  /*ba60*/  FFMA R17, R18, R0, R17 ;  /* 0x0000000012117223 */ /* 0x000fe20000000011 */
[----:B------:R-:W-:-:S04]  /*ba70*/  HADD2.F32 R18, -RZ, R11.H0_H0 ;  /* 0x2000000bff127230 */ /* 0x000fc80000004100 */
[----:B------:R-:W-:Y:S01]  /*ba80*/  F2FP.F16.F32.PACK_AB R14, R17, R16 ;  /* 0x00000010110e723e */ /* 0x000fe200000000ff */
[----:B------:R-:W-:Y:S01]  /*ba90*/  FFMA R18, R18, R0, R19 ;  /* 0x0000000012127223 */ /* 0x000fe20000000013 */
[--C-:B------:R-:W-:Y:S02]  /*baa0*/  HADD2.F32 R16, -RZ, R4.reuse.H0_H0 ;  /* 0x20000004ff107230 */ /* 0x100fe40000004100 */
[-C--:B------:R-:W-:Y:S01]  /*bab0*/  FMUL R17, R32, R2.reuse ;  /* 0x0000000220117220 */ /* 0x080fe20000400000 */
[----:B------:R-:W-:Y:S01]  /*bac0*/  FMUL R19, R34, R2 ;  /* 0x0000000222137220 */ /* 0x000fe20000400000 */
[----:B------:R-:W-:Y:S01]  /*bad0*/  F2FP.F16.F32.PACK_AB R15, R31, R18 ;  /* 0x000000121f0f723e */ /* 0x000fe200000000ff */
[----:B------:R-:W-:Y:S02]  /*bae0*/  HADD2.F32 R18, -RZ, R4.H1_H1 ;  /* 0x30000004ff127230 */ /* 0x000fe40000004100 */
[-C--:B------:R-:W-:Y:S02]  /*baf0*/  FFMA R16, R16, R0.reuse, R17 ;  /* 0x0000000010107223 */ /* 0x080fe40000000011 */
[----:B------:R1:W-:Y:S01]  /*bb00*/  STSM.16.MT88.4 [R3+0x33000], R12 ;  /* 0x0330000c03007844 */ /* 0x0003e20000004200 */
[----:B------:R-:W-:Y:S01]  /*bb10*/  FFMA R17, R18, R0, R33 ;  /* 0x0000000012117223 */ /* 0x000fe20000000021 */
[----:B------:R-:W-:-:S02]  /*bb20*/  HADD2.F32 R18, -RZ, R5.H0_H0 ;  /* 0x20000005ff127230 */ /* 0x000fc40000004100 */
[--C-:B-1----:R-:W-:Y:S02]  /*bb30*/  HADD2.F32 R12, -RZ, R6.reuse.H0_H0 ;  /* 0x20000006ff0c7230 */ /* 0x102fe40000004100 */
[----:B------:R-:W-:Y:S01]  /*bb40*/  FMUL R15, R36, R2 ;  /* 0x00000002240f7220 */ /* 0x000fe20000400000 */
[-C--:B------:R-:W-:Y:S01]  /*bb50*/  FFMA R13, R18, R0.reuse, R19 ;  /* 0x00000000120d7223 */ /* 0x080fe20000000013 */
[-C--:B------:R-:W-:Y:S01]  /*bb60*/  FFMA R14, R20, R0.reuse, R35 ;  /* 0x00000000140e7223 */ /* 0x080fe20000000023 */
[----:B------:R-:W-:Y:S02]  /*bb70*/  HADD2.F32 R18, -RZ, R6.H1_H1 ;  /* 0x30000006ff127230 */ /* 0x000fe40000004100 */
[----:B------:R-:W-:Y:S01]  /*bb80*/  FFMA R15, R12, R0, R15 ;  /* 0x000000000c0f7223 */ /* 0x000fe2000000000f */
[--C-:B------:R-:W-:Y:S02]  /*bb90*/  HADD2.F32 R12, -RZ, R7.reuse.H0_H0 ;  /* 0x20000007ff0c7230 */ /* 0x100fe40000004100 */
[----:B------:R-:W-:Y:S01]  /*bba0*/  FMUL R19, R38, R2 ;  /* 0x0000000226137220 */ /* 0x000fe20000400000 */
[----:B------:R-:W-:-:S02]  /*bbb0*/  HADD2.F32 R20, -RZ, R7.H1_H1 ;  /* 0x30000007ff147230 */ /* 0x000fc40000004100 */
[-C--:B------:R-:W-:Y:S01]  /*bbc0*/  FFMA R18, R18, R0.reuse, R37 ;  /* 0x0000000012127223 */ /* 0x080fe20000000025 */
[----:B------:R-:W-:Y:S01]  /*bbd0*/  F2FP.F16.F32.PACK_AB R13, R14, R13 ;  /* 0x0000000d0e0d723e */ /* 0x000fe200000000ff */
[----:B------:R-:W-:Y:S01]  /*bbe0*/  FFMA R19, R12, R0, R19 ;  /* 0x000000000c137223 */ /* 0x000fe20000000013 */
        /* <DEDUP_REMOVED lines=19> */
.L_x_81:
[----:B------:R-:W-:Y:S05]  /*bd20*/  BSYNC B0 ;  /* 0x0000000000007941 */ /* 0x000fea0003800000 */
.L_x_80:
[----:B------:R-:W-:Y:S06]  /*bd30*/  BAR.SYNC.DEFER_BLOCKING 0x1, 0x80 ;  /* 0x0042000000007b1d */ /* 0x000fec0000010000 */
[----:B------:R-:W-:Y:S05]  /*bd40*/  @!P0 BRA `(.L_x_82) ;  /* 0x0000000000048947 */ /* 0x000fea0003800000 */
[----:B------:R-:W-:Y:S01]  /*bd50*/  BPT.TRAP 0x1 ;  /* 0x000000040000795c */ /* 0x000fe20000300000 */
.L_x_82:
[----:B------:R-:W-:-:S04]  /*bd60*/  UIADD3 UR9, UR47, 0x344f0, URZ ;  /* 0x000344f02f097890 */ /* 0x000fc8000fffe03f */
[----:B------:R-:W-:-:S09]  /*bd70*/  UPRMT UR9, UR57, 0x654, UR9 ;  /* 0x0000065439097896 */ /* 0x000fd20008000009 */
[----:B------:R-:W-:Y:S01]  /*bd80*/  SYNCS.ARRIVE.TRANS64.RED.A1T0 RZ, [UR9], RZ ;  /* 0x000000ffffff79a7 */ /* 0x000fe20008100409 */
[----:B------:R-:W-:Y:S05]  /*bd90*/  @!P0 BRA `(.L_x_83) ;  /* 0x0000000000048947 */ /* 0x000fea0003800000 */
[----:B------:R-:W-:Y:S01]  /*bda0*/  BPT.TRAP 0x1 ;  /* 0x000000040000795c */ /* 0x000fe20000300000 */
.L_x_83:
[----:B------:R-:W-:-:S04]  /*bdb0*/  MOV R20, 0x1 ;  /* 0x0000000100147802 */ /* 0x000fc80000000f00 */
[----:B------:R-:W-:-:S04]  /*bdc0*/  SHF.L.U32 R20, R20, 0x1f, RZ ;  /* 0x0000001f14147819 */ /* 0x000fc800000006ff */
[----:B------:R-:W2:Y:S02]  /*bdd0*/  SYNCS.PHASECHK.TRANS64.TRYWAIT P3, [UR47+0x344c0], R20 ;  /* 0x0344c014ff0075a7 */ /* 0x000ea4000806016f */
[----:B--2---:R-:W-:Y:S05]  /*bde0*/  @!P3 BRA `(.L_x_84) ;  /* 0x000000b400b8b947 */ /* 0x004fea0003800000 */
.L_x_367:
[----:B-1----:R-:W2:Y:S04]  /*bdf0*/  LDL.LU R13, [R1+0x40] ;  /* 0x00004000010d7983 */ /* 0x002ea80000300800 */
[----:B------:R-:W3:Y:S04]  /*be00*/  LDL.LU R12, [R1+0x44] ;  /* 0x00004400010c7983 */ /* 0x000ee80000300800 */
[----:B------:R-:W4:Y:S04]  /*be10*/  LDL.LU R17, [R1+0x48] ;  /* 0x0000480001117983 */ /* 0x000f280000300800 */
[----:B------:R-:W5:Y:S04]  /*be20*/  LDL.LU R16, [R1+0x4c] ;  /* 0x00004c0001107983 */ /* 0x000f680000300800 */
        /* <DEDUP_REMOVED lines=11> */
[----:B------:R-:W5:Y:S01]  /*bee0*/  LDL.LU R31, [R1+0x7c] ;  /* 0x00007c00011f7983 */ /* 0x000f620000300800 */
[----:B------:R-:W-:Y:S05]  /*bef0*/  @P1 WARPSYNC.ALL ;  /* 0x0000000000001948 */ /* 0x000fea0003800000 */
[----:B------:R-:W1:Y:S04]  /*bf00*/  @P1 LDSM.16.MT88.4 R8, [R3+0x30000] ;  /* 0x030000000308183b */ /* 0x000e680000004200 */
[----:B------:R-:W5:Y:S01]  /*bf10*/  @P1 LDSM.16.MT88.4 R4, [R3+0x30800] ;  /* 0x030800000304183b */ /* 0x000f620000004200 */
[----:B------:R-:W-:Y:S05]  /*bf20*/  WARPSYNC.ALL ;  /* 0x0000000000007948 */ /* 0x000fea0003800000 */
[----:B------:R-:W-:Y:S01]  /*bf30*/  BSSY B0, `(.L_x_85) ;  /* 0x0000049000007945 */ /* 0x000fe20003800000 */
[----:B-1----:R-:W-:-:S02]  /*bf40*/  HADD2.F32 R14, -RZ, R8.H1_H1 ;  /* 0x30000008ff0e7230 */ /* 0x002fc40000004100 */
[-C--:B--2---:R-:W-:Y:S01]  /*bf50*/  FMUL R13, R13, R2.reuse ;  /* 0x000000020d0d7220 */ /* 0x084fe20000400000 */
[----:B---3--:R-:W-:Y:S01]  /*bf60*/  FMUL R15, R12, R2 ;  /* 0x000000020c0f7220 */ /* 0x008fe20000400000 */
[----:B------:R-:W-:-:S05]  /*bf70*/  HADD2.F32 R12, -RZ, R8.H0_H0 ;  /* 0x20000008ff0c7230 */ /* 0x000fca0000004100 */
[-C--:B------:R-:W-:Y:S01]  /*bf80*/  FFMA R12, R12, R0.reuse, R13 ;  /* 0x000000000c0c7223 */ /* 0x080fe2000000000d */
[----:B------:R-:W-:Y:S01]  /*bf90*/  FFMA R13, R14, R0, R15 ;  /* 0x000000000e0d7223 */ /* 0x000fe2000000000f */
[-C--:B----4-:R-:W-:Y:S01]  /*bfa0*/  FMUL R15, R17, R2.reuse ;  /* 0x00000002110f7220 */ /* 0x090fe20000400000 */
[----:B-----5:R-:W-:Y:S01]  /*bfb0*/  FMUL R17, R16, R2 ;  /* 0x0000000210117220 */ /* 0x020fe20000400000 */
[--C-:B------:R-:W-:Y:S02]  /*bfc0*/  HADD2.F32 R14, -RZ, R9.reuse.H0_H0 ;  /* 0x20000009ff0e7230 */ /* 0x100fe40000004100 */
[----:B------:R-:W-:Y:S01]  /*bfd0*/  HADD2.F32 R16, -RZ, R9.H1_H1 ;  /* 0x30000009ff107230 */ /* 0x000fe20000004100 */
[----:B------:R-:W-:Y:S02]  /*bfe0*/  F2FP.F16.F32.PACK_AB R12, R13, R12 ;  /* 0x0000000c0d0c723e */ /* 0x000fe400000000ff */
[-C--:B------:R-:W-:Y:S02]  /*bff0*/  FFMA R14, R14, R0.reuse, R15 ;  /* 0x000000000e0e7223 */ /* 0x080fe4000000000f */
[----:B------:R-:W-:Y:S01]  /*c000*/  FFMA R15, R16, R0, R17 ;  /* 0x00000000100f7223 */ /* 0x000fe20000000011 */
[-C--:B------:R-:W-:Y:S01]  /*c010*/  FMUL R17, R19, R2.reuse ;  /* 0x0000000213117220 */ /* 0x080fe20000400000 */
[----:B------:R-:W-:Y:S01]  /*c020*/  FMUL R19, R18, R2 ;  /* 0x0000000212137220 */ /* 0x000fe20000400000 */
[----:B------:R-:W-:-:S02]  /*c030*/  HADD2.F32 R16, -RZ, R10.H0_H0 ;  /* 0x2000000aff107230 */ /* 0x000fc40000004100 */
[----:B------:R-:W-:Y:S01]  /*c040*/  HADD2.F32 R18, -RZ, R10.H1_H1 ;  /* 0x3000000aff127230 */ /* 0x000fe20000004100 */
[----:B------:R-:W-:Y:S01]  /*c050*/  F2FP.F16.F32.PACK_AB R13, R15, R14 ;  /* 0x0000000e0f0d723e */ /* 0x000fe200000000ff */
[----:B------:R-:W-:Y:S01]  /*c060*/  FMUL R21, R21, R2 ;  /* 0x0000000215157220 */ /* 0x000fe20000400000 */
[-C--:B------:R-:W-:Y:S02]  /*c070*/  FFMA R16, R16, R0.reuse, R17 ;  /* 0x0000000010107223 */ /* 0x080fe40000000011 */
[----:B------:R-:W-:Y:S01]  /*c080*/  FFMA R17, R18, R0, R19 ;  /* 0x0000000012117223 */ /* 0x000fe20000000013 */
[-C--:B------:R-:W-:Y:S01]  /*c090*/  FMUL R19, R24, R2.reuse ;  /* 0x0000000218137220 */ /* 0x080fe20000400000 */
[--C-:B------:R-:W-:Y:S02]  /*c0a0*/  HADD2.F32 R18, -RZ, R11.reuse.H0_H0 ;  /* 0x2000000bff127230 */ /* 0x100fe40000004100 */
[----:B------:R-:W-:Y:S02]  /*c0b0*/  HADD2.F32 R24, -RZ, R11.H1_H1 ;  /* 0x3000000bff187230 */ /* 0x000fe40000004100 */
[----:B------:R-:W-:Y:S01]  /*c0c0*/  FMUL R25, R25, R2 ;  /* 0x0000000219197220 */ /* 0x000fe20000400000 */
[----:B------:R-:W-:Y:S01]  /*c0d0*/  F2FP.F16.F32.PACK_AB R14, R17, R16 ;  /* 0x00000010110e723e */ /* 0x000fe200000000ff */
[-C--:B------:R-:W-:Y:S01]  /*c0e0*/  FFMA R18, R18, R0.reuse, R19 ;  /* 0x0000000012127223 */ /* 0x080fe20000000013 */
[----:B------:R-:W-:Y:S01]  /*c0f0*/  FFMA R19, R24, R0, R21 ;  /* 0x0000000018137223 */ /* 0x000fe20000000015 */
[----:B------:R-:W-:Y:S01]  /*c100*/  FMUL R21, R26, R2 ;  /* 0x000000021a157220 */ /* 0x000fe20000400000 */
[----:B------:R-:W-:-:S02]  /*c110*/  HADD2.F32 R24, -RZ, R4.H0_H0 ;  /* 0x20000004ff187230 */ /* 0x000fc40000004100 */
[----:B------:R-:W-:Y:S02]  /*c120*/  HADD2.F32 R26, -RZ, R4.H1_H1 ;  /* 0x30000004ff1a7230 */ /* 0x000fe40000004100 */
[----:B------:R-:W-:Y:S01]  /*c130*/  FMUL R27, R27, R2 ;  /* 0x000000021b1b7220 */ /* 0x000fe20000400000 */
[----:B------:R-:W-:Y:S01]  /*c140*/  F2FP.F16.F32.PACK_AB R15, R19, R18 ;  /* 0x00000012130f723e */ /* 0x000fe200000000ff */
[-C--:B------:R-:W-:Y:S01]  /*c150*/  FFMA R21, R24, R0.reuse, R21 ;  /* 0x0000000018157223 */ /* 0x080fe20000000015 */
[----:B------:R-:W-:Y:S01]  /*c160*/  FFMA R24, R26, R0, R25 ;  /* 0x000000001a187223 */ /* 0x000fe20000000019 */
[-C--:B------:R-:W-:Y:S01]  /*c170*/  FMUL R25, R28, R2.reuse ;  /* 0x000000021c197220 */ /* 0x080fe20000400000 */
[--C-:B------:R-:W-:Y:S02]  /*c180*/  HADD2.F32 R26, -RZ, R5.reuse.H0_H0 ;  /* 0x20000005ff1a7230 */ /* 0x100fe40000004100 */
[----:B------:R-:W-:Y:S01]  /*c190*/  FMUL R29, R29, R2 ;  /* 0x000000021d1d7220 */ /* 0x000fe20000400000 */
[----:B------:R-:W-:Y:S01]  /*c1a0*/  HADD2.F32 R28, -RZ, R5.H1_H1 ;  /* 0x30000005ff1c7230 */ /* 0x000fe20000004100 */
[----:B------:R-:W-:Y:S01]  /*c1b0*/  F2FP.F16.F32.PACK_AB R16, R24, R21 ;  /* 0x000000151810723e */ /* 0x000fe200000000ff */
[----:B------:R1:W-:Y:S01]  /*c1c0*/  STSM.16.MT88.4 [R3+0x30000], R12 ;  /* 0x0300000c03007844 */ /* 0x0003e20000004200 */
[----:B------:R-:W-:-:S02]  /*c1d0*/  FFMA R25, R26, R0, R25 ;  /* 0x000000001a197223 */ /* 0x000fc40000000019 */
[----:B------:R-:W-:Y:S01]  /*c1e0*/  FFMA R26, R28, R0, R27 ;  /* 0x000000001c1a7223 */ /* 0x000fe2000000001b */
[-C--:B------:R-:W-:Y:S01]  /*c1f0*/  FMUL R27, R30, R2.reuse ;  /* 0x000000021e1b7220 */ /* 0x080fe20000400000 */
[--C-:B------:R-:W-:Y:S02]  /*c200*/  HADD2.F32 R28, -RZ, R6.reuse.H0_H0 ;  /* 0x20000006ff1c7230 */ /* 0x100fe40000004100 */
[----:B------:R-:W-:Y:S01]  /*c210*/  FMUL R31, R31, R2 ;  /* 0x000000021f1f7220 */ /* 0x000fe20000400000 */
[----:B------:R-:W-:Y:S01]  /*c220*/  HADD2.F32 R30, -RZ, R6.H1_H1 ;  /* 0x30000006ff1e7230 */ /* 0x000fe20000004100 */
[----:B------:R-:W-:Y:S01]  /*c230*/  F2FP.F16.F32.PACK_AB R17, R26, R25 ;  /* 0x000000191a11723e */ /* 0x000fe200000000ff */
[----:B------:R-:W-:-:S03]  /*c240*/  FFMA R27, R28, R0, R27 ;  /* 0x000000001c1b7223 */ /* 0x000fc6000000001b */
[----:B------:R-:W-:Y:S01]  /*c250*/  FFMA R28, R30, R0, R29 ;  /* 0x000000001e1c7223 */ /* 0x000fe2000000001d */
[----:B------:R-:W-:Y:S01]  /*c260*/  FMUL R29, R32, R2 ;  /* 0x00000002201d7220 */ /* 0x000fe20000400000 */
[--C-:B------:R-:W-:Y:S02]  /*c270*/  HADD2.F32 R30, -RZ, R7.reuse.H0_H0 ;  /* 0x20000007ff1e7230 */ /* 0x100fe40000004100 */
[----:B------:R-:W-:Y:S01]  /*c280*/  HADD2.F32 R32, -RZ, R7.H1_H1 ;  /* 0x30000007ff207230 */ /* 0x000fe20000004100 */
[----:B------:R-:W-:Y:S02]  /*c290*/  F2FP.F16.F32.PACK_AB R18, R28, R27 ;  /* 0x0000001b1c12723e */ /* 0x000fe400000000ff */
[-C--:B------:R-:W-:Y:S02]  /*c2a0*/  FFMA R29, R30, R0.reuse, R29 ;  /* 0x000000001e1d7223 */ /* 0x080fe4000000001d */
[----:B------:R-:W-:-:S05]  /*c2b0*/  FFMA R30, R32, R0, R31 ;  /* 0x00000000201e7223 */ /* 0x000fca000000001f */
        /* <DEDUP_REMOVED lines=16> */
.L_x_86:
[----:B------:R-:W-:Y:S05]  /*c3c0*/  BSYNC B0 ;  /* 0x0000000000007941 */ /* 0x000fea0003800000 */
.L_x_85:
[----:B------:R-:W-:Y:S06]  /*c3d0*/  BAR.SYNC.DEFER_BLOCKING 0x1, 0x80 ;  /* 0x0042000000007b1d */ /* 0x000fec0000010000 */
[----:B------:R-:W-:Y:S05]  /*c3e0*/  @!P0 BRA `(.L_x_87) ;  /* 0x0000000000048947 */ /* 0x000fea0003800000 */
[----:B------:R-:W-:Y:S01]  /*c3f0*/  BPT.TRAP 0x1 ;  /* 0x000000040000795c */ /* 0x000fe20000300000 */
.L_x_87:
[----:B------:R-:W-:-:S04]  /*c400*/  UIADD3 UR10, UR47, 0x344f8, URZ ;  /* 0x000344f82f0a7890 */ /* 0x000fc8000fffe03f */
[----:B------:R-:W-:-:S09]  /*c410*/  UPRMT UR10, UR57, 0x654, UR10 ;  /* 0x00000654390a7896 */ /* 0x000fd2000800000a */
[----:B------:R-:W-:Y:S01]  /*c420*/  SYNCS.ARRIVE.TRANS64.RED.A1T0 RZ, [UR10], RZ ;  /* 0x000000ffffff79a7 */ /* 0x000fe2000810040a */
[----:B------:R-:W-:Y:S05]  /*c430*/  @!P0 BRA `(.L_x_88) ;  /* 0x0000000000048947 */ /* 0x000fea0003800000 */
[----:B------:R-:W-:Y:S01]  /*c440*/  BPT.TRAP 0x1 ;  /* 0x000000040000795c */ /* 0x000fe20000300000 */
.L_x_88:
[----:B------:R-:W2:Y:S02]  /*c450*/  SYNCS.PHASECHK.TRANS64.TRYWAIT P3, [UR47+0x344c8], R20 ;  /* 0x0344c814ff0075a7 */ /* 0x000ea4000806016f */
[----:B--2---:R-:W-:Y:S05]  /*c460*/  @!P3 BRA `(.L_x_89) ;  /* 0x000000b00030b947 */ /* 0x004fea0003800000 */
.L_x_368:
        /* <DEDUP_REMOVED lines=19> */
[----:B------:R-:W-:Y:S05]  /*c5a0*/  WARPSYNC.ALL ;  /* 0x0000000000007948 */ /* 0x000fea0003800000 */
[----:B------:R-:W-:Y:S01]  /*c5b0*/  BSSY B0, `(.L_x_90) ;  /* 0x0000039000007945 */ /* 0x000fe20003800000 */
[----:B--2---:R-:W-:-:S02]  /*c5c0*/  HADD2.F32 R12, -RZ, R8.H0_H0 ;  /* 0x20000008ff0c7230 */ /* 0x004fc40000004100 */
[----:B------:R-:W-:Y:S02]  /*c5d0*/  HADD2.F32 R14, -RZ, R8.H1_H1 ;  /* 0x30000008ff0e7230 */ /* 0x000fe40000004100 */
[--C-:B------:R-:W-:Y:S02]  /*c5e0*/  HADD2.F32 R16, -RZ, R9.reuse.H0_H0 ;  /* 0x20000009ff107230 */ /* 0x100fe40000004100 */
[-C--:B------:R-:W-:Y:S01]  /*c5f0*/  FFMA R12, R12, R0.reuse, R13 ;  /* 0x000000000c0c7223 */ /* 0x080fe2000000000d */
[----:B------:R-:W-:Y:S02]  /*c600*/  HADD2.F32 R18, -RZ, R9.H1_H1 ;  /* 0x30000009ff127230 */ /* 0x000fe40000004100 */
[-C--:B------:R-:W-:Y:S01]  /*c610*/  FFMA R13, R14, R0.reuse, R169 ;  /* 0x000000000e0d7223 */ /* 0x080fe200000000a9 */
[----:B------:R-:W-:Y:S02]  /*c620*/  HADD2.F32 R24, -RZ, R11.H0_H0 ;  /* 0x2000000bff187230 */ /* 0x000fe40000004100 */
[----:B------:R-:W-:Y:S01]  /*c630*/  FFMA R14, R16, R0, R15 ;  /* 0x00000000100e7223 */ /* 0x000fe2000000000f */
[----:B------:R-:W-:-:S02]  /*c640*/  HADD2.F32 R16, -RZ, R10.H0_H0 ;  /* 0x2000000aff107230 */ /* 0x000fc40000004100 */
[-C--:B------:R-:W-:Y:S01]  /*c650*/  FFMA R15, R18, R0.reuse, R171 ;  /* 0x00000000120f7223 */ /* 0x080fe200000000ab */
[----:B------:R-:W-:Y:S02]  /*c660*/  HADD2.F32 R18, -RZ, R10.H1_H1 ;  /* 0x3000000aff127230 */ /* 0x000fe40000004100 */
[-C--:B------:R-:W-:Y:S01]  /*c670*/  FFMA R19, R24, R0.reuse, R19 ;  /* 0x0000000018137223 */ /* 0x080fe20000000013 */
[----:B------:R-:W-:Y:S02]  /*c680*/  HADD2.F32 R26, -RZ, R11.H1_H1 ;  /* 0x3000000bff1a7230 */ /* 0x000fe40000004100 */
[-C--:B------:R-:W-:Y:S01]  /*c690*/  FFMA R17, R16, R0.reuse, R17 ;  /* 0x0000000010117223 */ /* 0x080fe20000000011 */
[----:B-1----:R-:W-:Y:S02]  /*c6a0*/  HADD2.F32 R24, -RZ, R4.H0_H0 ;  /* 0x20000004ff187230 */ /* 0x002fe40000004100 */
[----:B------:R-:W-:Y:S01]  /*c6b0*/  FFMA R16, R18, R0, R173 ;  /* 0x0000000012107223 */ /* 0x000fe200000000ad */
[----:B------:R-:W-:-:S02]  /*c6c0*/  HADD2.F32 R28, -RZ, R5.H0_H0 ;  /* 0x20000005ff1c7230 */ /* 0x000fc40000004100 */
[-C--:B------:R-:W-:Y:S01]  /*c6d0*/  FFMA R18, R26, R0.reuse, R175 ;  /* 0x000000001a127223 */ /* 0x080fe200000000af */
[----:B------:R-:W-:Y:S02]  /*c6e0*/  HADD2.F32 R26, -RZ, R4.H1_H1 ;  /* 0x30000004ff1a7230 */ /* 0x000fe40000004100 */
        /* <DEDUP_REMOVED lines=10> */
[----:B------:R-:W-:Y:S01]  /*c790*/  FFMA R29, R32, R0, R29 ;  /* 0x00000000201d7223 */ /* 0x000fe2000000001d */
[----:B------:R-:W-:Y:S01]  /*c7a0*/  F2FP.F16.F32.PACK_AB R12, R13, R12 ;  /* 0x0000000c0d0c723e */ /* 0x000fe200000000ff */
[----:B------:R-:W-:Y:S01]  /*c7b0*/  FFMA R28, R30, R0, R181 ;  /* 0x000000001e1c7223 */ /* 0x000fe200000000b5 */
[----:B------:R-:W-:Y:S01]  /*c7c0*/  F2FP.F16.F32.PACK_AB R13, R15, R14 ;  /* 0x0000000e0f0d723e */ /* 0x000fe200000000ff */
[----:B------:R-:W-:Y:S01]  /*c7d0*/  FFMA R30, R34, R0, R183 ;  /* 0x00000000221e7223 */ /* 0x000fe200000000b7 */
[----:B------:R-:W-:-:S02]  /*c7e0*/  F2FP.F16.F32.PACK_AB R14, R16, R17 ;  /* 0x00000011100e723e */ /* 0x000fc400000000ff */
[----:B------:R-:W-:Y:S02]  /*c7f0*/  F2FP.F16.F32.PACK_AB R15, R18, R19 ;  /* 0x00000013120f723e */ /* 0x000fe400000000ff */
[----:B------:R-:W-:Y:S02]  /*c800*/  F2FP.F16.F32.PACK_AB R16, R24, R21 ;  /* 0x000000151810723e */ /* 0x000fe400000000ff */
[----:B------:R-:W-:Y:S01]  /*c810*/  F2FP.F16.F32.PACK_AB R17, R26, R25 ;  /* 0x000000191a11723e */ /* 0x000fe200000000ff */
[----:B------:R1:W-:Y:S01]  /*c820*/  STSM.16.MT88.4 [R3+0x31000], R12 ;  /* 0x0310000c03007844 */ /* 0x0003e20000004200 */
        /* <DEDUP_REMOVED lines=12> */
[----:B------:R-:W-:Y:S02]  /*c8f0*/  UIADD3 UR5, UR45, 0x40, URZ ;  /* 0x000000402d057890 */ /* 0x000fe4000fffe03f */
[----:B------:R-:W-:-:S09]  /*c900*/  UIADD3 UR4, UR47, 0x31000, URZ ;  /* 0x000310002f047890 */ /* 0x000fd2000fffe03f */
[----:B------:R2:W-:Y:S01]  /*c910*/  UTMASTG.2D [UR4], [UR36] ;  /* 0x00000004240073b5 */ /* 0x0005e20008008000 */
[----:B------:R0:W-:Y:S01]  /*c920*/  UTMACMDFLUSH ;  /* 0x00000000000079b7 */ /* 0x0001e20000000000 */
[----:B--2---:R-:W-:-:S04]  /*c930*/  DEPBAR.LE SB0, 0x1 ;  /* 0x000080400000791a */ /* 0x004fc80000000000 */
.L_x_91:
[----:B------:R-:W-:Y:S05]  /*c940*/  BSYNC B0 ;  /* 0x0000000000007941 */ /* 0x000fea0003800000 */
.L_x_90:
[----:B------:R-:W-:Y:S06]  /*c950*/  BAR.SYNC.DEFER_BLOCKING 0x1, 0x80 ;  /* 0x0042000000007b1d */ /* 0x000fec0000010000 */
[----:B------:R-:W-:Y:S05]  /*c960*/  @!P0 BRA `(.L_x_92) ;  /* 0x0000000000048947 */ /* 0x000fea0003800000 */
[----:B------:R-:W-:Y:S01]  /*c970*/  BPT.TRAP 0x1 ;  /* 0x000000040000795c */ /* 0x000fe20000300000 */
.L_x_92:
[----:B------:R-:W-:Y:S01]  /*c980*/  SYNCS.ARRIVE.TRANS64.RED.A1T0 RZ, [UR7], RZ ;  /* 0x000000ffffff79a7 */ /* 0x000fe20008100407 */
[----:B------:R-:W-:Y:S05]  /*c990*/  @!P0 BRA `(.L_x_93) ;  /* 0x0000000000048947 */ /* 0x000fea0003800000 */
[----:B------:R-:W-:Y:S01]  /*c9a0*/  BPT.TRAP 0x1 ;  /* 0x000000040000795c */ /* 0x000fe20000300000 */
.L_x_93:
[----:B------:R-:W2:Y:S02]  /*c9b0*/  SYNCS.PHASECHK.TRANS64.TRYWAIT P3, [UR47+0x344d0], R20 ;  /* 0x0344d014ff0075a7 */ /* 0x000ea4000806016f */
[----:B--2---:R-:W-:Y:S05]  /*c9c0*/  @!P3 BRA `(.L_x_94) ;  /* 0x000000a800f0b947 */ /* 0x004fea0003800000 */
.L_x_369:
        /* <DEDUP_REMOVED lines=29> */
[----:B------:R-:W-:Y:S01]  /*cba0*/  FFMA R14, R18, R0, R107 ;  /* 0x00000000120e7223 */ /* 0x000fe2000000006b */
[----:B------:R-:W-:Y:S01]  /*cbb0*/  FMUL R15, R108, R2 ;  /* 0x000000026c0f7220 */ /* 0x000fe20000400000 */
        /* <DEDUP_REMOVED lines=20> */
[----:B------:R-:W-:Y:S01]  /*cd00*/  F2FP.F16.F32.PACK_AB R13, R14, R13 ;  /* 0x0000000d0e0d723e */ /* 0x000fe200000000ff */
[-C--:B------:R-:W-:Y:S01]  /*cd10*/  FFMA R28, R30, R0.reuse, R117 ;  /* 0x000000001e1c7223 */ /* 0x080fe20000000075 */
        /* <DEDUP_REMOVED lines=24> */
.L_x_96:
[----:B------:R-:W-:Y:S05]  /*cea0*/  BSYNC B0 ;  /* 0x0000000000007941 */ /* 0x000fea0003800000 */
.L_x_95:
[----:B------:R-:W-:Y:S06]  /*ceb0*/  BAR.SYNC.DEFER_BLOCKING 0x1, 0x80 ;  /* 0x0042000000007b1d */ /* 0x000fec0000010000 */
[----:B------:R-:W-:Y:S05]  /*cec0*/  @!P0 BRA `(.L_x_97) ;  /* 0x0000000000048947 */ /* 0x000fea0003800000 */
[----:B------:R-:W-:Y:S01]  /*ced0*/  BPT.TRAP 0x1 ;  /* 0x000000040000795c */ /* 0x000fe20000300000 */
.L_x_97:
[----:B------:R-:W-:Y:S01]  /*cee0*/  SYNCS.ARRIVE.TRANS64.RED.A1T0 RZ, [UR8], RZ ;  /* 0x000000ffffff79a7 */ /* 0x000fe20008100408 */
[----:B------:R-:W-:Y:S05]  /*cef0*/  @!P0 BRA `(.L_x_98) ;  /* 0x0000000000048947 */ /* 0x000fea0003800000 */
[----:B------:R-:W-:Y:S01]  /*cf00*/  BPT.TRAP 0x1 ;  /* 0x000000040000795c */ /* 0x000fe20000300000 */
.L_x_98:
[----:B------:R-:W2:Y:S02]  /*cf10*/  SYNCS.PHASECHK.TRANS64.TRYWAIT P3, [UR47+0x344d8], R20 ;  /* 0x0344d814ff0075a7 */ /* 0x000ea4000806016f */
[----:B--2---:R-:W-:Y:S05]  /*cf20*/  @!P3 BRA `(.L_x_99) ;  /* 0x000000a400b0b947 */ /* 0x004fea0003800000 */
.L_x_370:
        /* <DEDUP_REMOVED lines=77> */
.L_x_101:
[----:B------:R-:W-:Y:S05]  /*d400*/  BSYNC B0 ;  /* 0x0000000000007941 */ /* 0x000fea0003800000 */
.L_x_100:
[----:B------:R-:W-:Y:S06]  /*d410*/  BAR.SYNC.DEFER_BLOCKING 0x1, 0x80 ;  /* 0x0042000000007b1d */ /* 0x000fec0000010000 */
[----:B------:R-:W-:Y:S05]  /*d420*/  @!P0 BRA `(.L_x_102) ;  /* 0x0000000000048947 */ /* 0x000fea0003800000 */
[----:B------:R-:W-:Y:S01]  /*d430*/  BPT.TRAP 0x1 ;  /* 0x000000040000795c */ /* 0x000fe20000300000 */
.L_x_102:
[----:B------:R-:W-:Y:S01]  /*d440*/  SYNCS.ARRIVE.TRANS64.RED.A1T0 RZ, [UR9], RZ ;  /* 0x000000ffffff79a7 */ /* 0x000fe20008100409 */
[----:B------:R-:W-:Y:S05]  /*d450*/  @!P0 BRA `(.L_x_103) ;  /* 0x0000000000048947 */ /* 0x000fea0003800000 */
[----:B------:R-:W-:Y:S01]  /*d460*/  BPT.TRAP 0x1 ;  /* 0x000000040000795c */ /* 0x000fe20000300000 */
.L_x_103:
[----:B------:R-:W2:Y:S02]  /*d470*/  SYNCS.PHASECHK.TRANS64.TRYWAIT P3, [UR47+0x344c0], R222 ;  /* 0x0344c0deff0075a7 */ /* 0x000ea4000806016f */
[----:B--2---:R-:W-:Y:S05]  /*d480*/  @!P3 BRA `(.L_x_104) ;  /* 0x000000a00070b947 */ /* 0x004fea0003800000 */
.L_x_371:
        /* <DEDUP_REMOVED lines=21> */
[----:B-1----:R-:W-:-:S02]  /*d5e0*/  HADD2.F32 R16, -RZ, R9.H0_H0 ;  /* 0x20000009ff107230 */ /* 0x002fc40000004100 */
[----:B------:R-:W-:Y:S02]  /*d5f0*/  HADD2.F32 R18, -RZ, R9.H1_H1 ;  /* 0x30000009ff127230 */ /* 0x000fe40000004100 */
[-C--:B--2---:R-:W-:Y:S01]  /*d600*/  FMUL R13, R13, R2.reuse ;  /* 0x000000020d0d7220 */ /* 0x084fe20000400000 */
[-C--:B---3--:R-:W-:Y:S01]  /*d610*/  FMUL R15, R14, R2.reuse ;  /* 0x000000020e0f7220 */ /* 0x088fe20000400000 */
[--C-:B------:R-:W-:Y:S02]  /*d620*/  HADD2.F32 R14, -RZ, R8.reuse.H1_H1 ;  /* 0x30000008ff0e7230 */ /* 0x100fe40000004100 */
[----:B----4-:R-:W-:Y:S01]  /*d630*/  FMUL R17, R12, R2 ;  /* 0x000000020c117220 */ /* 0x010fe20000400000 */
[----:B------:R-:W-:Y:S02]  /*d640*/  HADD2.F32 R12, -RZ, R8.H0_H0 ;  /* 0x20000008ff0c7230 */ /* 0x000fe40000004100 */
[----:B------:R-:W-:Y:S01]  /*d650*/  FFMA R15, R14, R0, R15 ;  /* 0x000000000e0f7223 */ /* 0x000fe2000000000f */
[----:B-----5:R-:W-:-:S02]  /*d660*/  FMUL R19, R19, R2 ;  /* 0x0000000213137220 */ /* 0x020fc40000400000 */
[-C--:B------:R-:W-:Y:S01]  /*d670*/  FFMA R12, R12, R0.reuse, R13 ;  /* 0x000000000c0c7223 */ /* 0x080fe2000000000d */
[-C--:B------:R-:W-:Y:S01]  /*d680*/  FFMA R13, R16, R0.reuse, R17 ;  /* 0x00000000100d7223 */ /* 0x080fe20000000011 */
[----:B------:R-:W-:Y:S01]  /*d690*/  FFMA R14, R18, R0, R19 ;  /* 0x00000000120e7223 */ /* 0x000fe20000000013 */
[--C-:B------:R-:W-:Y:S02]  /*d6a0*/  HADD2.F32 R16, -RZ, R10.reuse.H0_H0 ;  /* 0x2000000aff107230 */ /* 0x100fe40000004100 */
[-C--:B------:R-:W-:Y:S01]  /*d6b0*/  FMUL R17, R26, R2.reuse ;  /* 0x000000021a117220 */ /* 0x080fe20000400000 */
[----:B------:R-:W-:Y:S02]  /*d6c0*/  HADD2.F32 R18, -RZ, R10.H1_H1 ;  /* 0x3000000aff127230 */ /* 0x000fe40000004100 */
[----:B------:R-:W-:Y:S01]  /*d6d0*/  FMUL R19, R24, R2 ;  /* 0x0000000218137220 */ /* 0x000fe20000400000 */
[--C-:B------:R-:W-:Y:S02]  /*d6e0*/  HADD2.F32 R24, -RZ, R11.reuse.H0_H0 ;  /* 0x2000000bff187230 */ /* 0x100fe40000004100 */
[----:B------:R-:W-:Y:S01]  /*d6f0*/  FFMA R17, R16, R0, R17 ;  /* 0x0000000010117223 */ /* 0x000fe20000000011 */
[----:B------:R-:W-:-:S02]  /*d700*/  HADD2.F32 R26, -RZ, R11.H1_H1 ;  /* 0x3000000bff1a7230 */ /* 0x000fc40000004100 */
[----:B------:R-:W-:Y:S01]  /*d710*/  FMUL R21, R21, R2 ;  /* 0x0000000215157220 */ /* 0x000fe20000400000 */
[----:B------:R-:W-:Y:S01]  /*d720*/  FFMA R16, R18, R0, R19 ;  /* 0x0000000012107223 */ /* 0x000fe20000000013 */
[----:B------:R-:W-:Y:S01]  /*d730*/  F2FP.F16.F32.PACK_AB R13, R14, R13 ;  /* 0x0000000d0e0d723e */ /* 0x000fe200000000ff */
[----:B------:R-:W-:Y:S01]  /*d740*/  FMUL R25, R25, R2 ;  /* 0x0000000219197220 */ /* 0x000fe20000400000 */
[----:B------:R-:W-:Y:S01]  /*d750*/  FFMA R21, R24, R0, R21 ;  /* 0x0000000018157223 */ /* 0x000fe20000000015 */
[--C-:B------:R-:W-:Y:S01]  /*d760*/  HADD2.F32 R24, -RZ, R4.reuse.H0_H0 ;  /* 0x20000004ff187230 */ /* 0x100fe20000004100 */
[----:B------:R-:W-:Y:S01]  /*d770*/  F2FP.F16.F32.PACK_AB R12, R15, R12 ;  /* 0x0000000c0f0c723e */ /* 0x000fe200000000ff */
[----:B------:R-:W-:Y:S01]  /*d780*/  FFMA R18, R26, R0, R25 ;  /* 0x000000001a127223 */ /* 0x000fe20000000019 */
[-C--:B------:R-:W-:Y:S01]  /*d790*/  FMUL R19, R30, R2.reuse ;  /* 0x000000021e137220 */ /* 0x080fe20000400000 */
[----:B------:R-:W-:Y:S01]  /*d7a0*/  HADD2.F32 R26, -RZ, R4.H1_H1 ;  /* 0x30000004ff1a7230 */ /* 0x000fe20000004100 */
[----:B------:R-:W-:Y:S01]  /*d7b0*/  F2FP.F16.F32.PACK_AB R14, R16, R17 ;  /* 0x00000011100e723e */ /* 0x000fe200000000ff */
[----:B------:R-:W-:Y:S01]  /*d7c0*/  FMUL R25, R28, R2 ;  /* 0x000000021c197220 */ /* 0x000fe20000400000 */
[----:B------:R-:W-:-:S02]  /*d7d0*/  HADD2.F32 R28, -RZ, R5.H0_H0 ;  /* 0x20000005ff1c7230 */ /* 0x000fc40000004100 */
[----:B------:R-:W-:Y:S01]  /*d7e0*/  FFMA R19, R24, R0, R19 ;  /* 0x0000000018137223 */ /* 0x000fe20000000013 */
[----:B------:R-:W-:Y:S02]  /*d7f0*/  HADD2.F32 R30, -RZ, R5.H1_H1 ;  /* 0x30000005ff1e7230 */ /* 0x000fe40000004100 */
[----:B------:R-:W-:Y:S01]  /*d800*/  FMUL R27, R27, R2 ;  /* 0x000000021b1b7220 */ /* 0x000fe20000400000 */
[----:B------:R-:W-:Y:S01]  /*d810*/  FFMA R24, R26, R0, R25 ;  /* 0x000000001a187223 */ /* 0x000fe20000000019 */
[----:B------:R-:W-:Y:S01]  /*d820*/  F2FP.F16.F32.PACK_AB R15, R18, R21 ;  /* 0x00000015120f723e */ /* 0x000fe200000000ff */
[----:B------:R-:W-:Y:S01]  /*d830*/  FMUL R29, R29, R2 ;  /* 0x000000021d1d7220 */ /* 0x000fe20000400000 */
[-C--:B------:R-:W-:Y:S01]  /*d840*/  FFMA R27, R28, R0.reuse, R27 ;  /* 0x000000001c1b7223 */ /* 0x080fe2000000001b */
[--C-:B------:R-:W-:Y:S01]  /*d850*/  HADD2.F32 R28, -RZ, R6.reuse.H0_H0 ;  /* 0x20000006ff1c7230 */ /* 0x100fe20000004100 */
[----:B------:R-:W-:Y:S01]  /*d860*/  F2FP.F16.F32.PACK_AB R16, R24, R19 ;  /* 0x000000131810723e */ /* 0x000fe200000000ff */
[----:B------:R-:W-:Y:S01]  /*d870*/  FFMA R26, R30, R0, R29 ;  /* 0x000000001e1a7223 */ /* 0x000fe2000000001d */
[-C--:B------:R-:W-:Y:S01]  /*d880*/  FMUL R25, R34, R2.reuse ;  /* 0x0000000222197220 */ /* 0x080fe20000400000 */
[----:B------:R-:W-:Y:S01]  /*d890*/  HADD2.F32 R30, -RZ, R6.H1_H1 ;  /* 0x30000006ff1e7230 */ /* 0x000fe20000004100 */
[----:B------:R1:W-:Y:S01]  /*d8a0*/  STSM.16.MT88.4 [R3+0x30000], R12 ;  /* 0x0300000c03007844 */ /* 0x0003e20000004200 */
        /* <DEDUP_REMOVED lines=8> */
[-C--:B------:R-:W-:Y:S02]  /*d930*/  FFMA R31, R32, R0.reuse, R31 ;  /* 0x00000000201f7223 */ /* 0x080fe4000000001f */
[----:B------:R-:W-:Y:S01]  /*d940*/  F2FP.F16.F32.PACK_AB R18, R28, R25 ;  /* 0x000000191c12723e */ /* 0x000fe200000000ff */
        /* <DEDUP_REMOVED lines=17> */
.L_x_106:
[----:B------:R-:W-:Y:S05]  /*da60*/  BSYNC B0 ;  /* 0x0000000000007941 */ /* 0x000fea0003800000 */
.L_x_105:
[----:B------:R-:W-:Y:S06]  /*da70*/  BAR.SYNC.DEFER_BLOCKING 0x1, 0x80 ;  /* 0x0042000000007b1d */ /* 0x000fec0000010000 */
[----:B------:R-:W-:Y:S05]  /*da80*/  @!P0 BRA `(.L_x_107) ;  /* 0x0000000000048947 */ /* 0x000fea0003800000 */
[----:B------:R-:W-:Y:S01]  /*da90*/  BPT.TRAP 0x1 ;  /* 0x000000040000795c */ /* 0x000fe20000300000 */
.L_x_107:
[----:B------:R-:W-:Y:S01]  /*daa0*/  SYNCS.ARRIVE.TRANS64.RED.A1T0 RZ, [UR10], RZ ;  /* 0x000000ffffff79a7 */ /* 0x000fe2000810040a */
[----:B------:R-:W-:Y:S05]  /*dab0*/  @!P0 BRA `(.L_x_108) ;  /* 0x0000000000048947 */ /* 0x000fea0003800000 */
[----:B------:R-:W-:Y:S01]  /*dac0*/  BPT.TRAP 0x1 ;  /* 0x000000040000795c */ /* 0x000fe20000300000 */
.L_x_108:
[----:B------:R-:W2:Y:S02]  /*dad0*/  SYNCS.PHASECHK.TRANS64.TRYWAIT P3, [UR47+0x344c8], R222 ;  /* 0x0344c8deff0075a7 */ /* 0x000ea4000806016f */
[----:B--2---:R-:W-:Y:S05]  /*dae0*/  @!P3 BRA `(.L_x_109) ;  /* 0x0000009800f0b947 */ /* 0x004fea0003800000 */
.L_x_372:
        /* <DEDUP_REMOVED lines=58> */
[----:B------:R-:W-:Y:S02]  /*de90*/  F2FP.F16.F32.PACK_AB R26, R28, R27 ;  /* 0x0000001b1c1a723e */ /* 0x000fe400000000ff */
[----:B------:R-:W-:Y:S01]  /*dea0*/  F2FP.F16.F32.PACK_AB R24, R24, R21 ;  /* 0x000000151818723e */ /* 0x000fe200000000ff */
[----:B------:R1:W-:Y:S01]  /*deb0*/  STSM.16.MT88.4 [R3+0x31000], R12 ;  /* 0x0310000c03007844 */ /* 0x0003e20000004200 */
        /* <DEDUP_REMOVED lines=16> */
.L_x_111:
[----:B------:R-:W-:Y:S05]  /*dfc0*/  BSYNC B0 ;  /* 0x0000000000007941 */ /* 0x000fea0003800000 */
.L_x_110:
[----:B------:R-:W-:Y:S06]  /*dfd0*/  BAR.SYNC.DEFER_BLOCKING 0x1, 0x80 ;  /* 0x0042000000007b1d */ /* 0x000fec0000010000 */
[----:B------:R-:W-:Y:S05]  /*dfe0*/  @!P0 BRA `(.L_x_112) ;  /* 0x0000000000048947 */ /* 0x000fea0003800000 */
[----:B------:R-:W-:Y:S01]  /*dff0*/  BPT.TRAP 0x1 ;  /* 0x000000040000795c */ /* 0x000fe20000300000 */
.L_x_112:
[----:B------:R-:W-:Y:S01]  /*e000*/  SYNCS.ARRIVE.TRANS64.RED.A1T0 RZ, [UR7], RZ ;  /* 0x000000ffffff79a7 */ /* 0x000fe20008100407 */
[----:B------:R-:W-:Y:S05]  /*e010*/  @!P0 BRA `(.L_x_113) ;  /* 0x0000000000048947 */ /* 0x000fea0003800000 */
[----:B------:R-:W-:Y:S01]  /*e020*/  BPT.TRAP 0x1 ;  /* 0x000000040000795c */ /* 0x000fe20000300000 */
.L_x_113:
[----:B------:R-:W2:Y:S02]  /*e030*/  SYNCS.PHASECHK.TRANS64.TRYWAIT P3, [UR47+0x344d0], R222 ;  /* 0x0344d0deff0075a7 */ /* 0x000ea4000806016f */
[----:B--2---:R-:W-:Y:S05]  /*e040*/  @!P3 BRA `(.L_x_114) ;  /* 0x0000009400b0b947 */ /* 0x004fea0003800000 */
.L_x_373:
        /* <DEDUP_REMOVED lines=77> */
.L_x_116:
[----:B------:R-:W-:Y:S05]  /*e520*/  BSYNC B0 ;  /* 0x0000000000007941 */ /* 0x000fea0003800000 */
.L_x_115:
[----:B------:R-:W-:Y:S06]  /*e530*/  BAR.SYNC.DEFER_BLOCKING 0x1, 0x80 ;  /* 0x0042000000007b1d */ /* 0x000fec0000010000 */
[----:B------:R-:W-:Y:S05]  /*e540*/  @!P0 BRA `(.L_x_117) ;  /* 0x0000000000048947 */ /* 0x000fea0003800000 */
[----:B------:R-:W-:Y:S01]  /*e550*/  BPT.TRAP 0x1 ;  /* 0x000000040000795c */ /* 0x000fe20000300000 */
.L_x_117:
[----:B------:R-:W-:Y:S01]  /*e560*/  SYNCS.ARRIVE.TRANS64.RED.A1T0 RZ, [UR8], RZ ;  /* 0x000000ffffff79a7 */ /* 0x000fe20008100408 */
[----:B------:R-:W-:Y:S05]  /*e570*/  @!P0 BRA `(.L_x_118) ;  /* 0x0000000000048947 */ /* 0x000fea0003800000 */
[----:B------:R-:W-:Y:S01]  /*e580*/  BPT.TRAP 0x1 ;  /* 0x000000040000795c */ /* 0x000fe20000300000 */
.L_x_118:
[----:B------:R-:W2:Y:S02]  /*e590*/  SYNCS.PHASECHK.TRANS64.TRYWAIT P3, [UR47+0x344d8], R222 ;  /* 0x0344d8deff0075a7 */ /* 0x000ea4000806016f */
[----:B--2---:R-:W-:Y:S05]  /*e5a0*/  @!P3 BRA `(.L_x_119) ;  /* 0x000000900070b947 */ /* 0x004fea0003800000 */
.L_x_374:
        /* <DEDUP_REMOVED lines=77> */
.L_x_121:
[----:B------:R-:W-:Y:S05]  /*ea80*/  BSYNC B0 ;  /* 0x0000000000007941 */ /* 0x000fea0003800000 */
.L_x_120:
[----:B------:R-:W-:Y:S06]  /*ea90*/  BAR.SYNC.DEFER_BLOCKING 0x1, 0x80 ;  /* 0x0042000000007b1d */ /* 0x000fec0000010000 */
[----:B------:R-:W-:Y:S05]  /*eaa0*/  @!P0 BRA `(.L_x_122) ;  /* 0x0000000000048947 */ /* 0x000fea0003800000 */
[----:B------:R-:W-:Y:S01]  /*eab0*/  BPT.TRAP 0x1 ;  /* 0x000000040000795c */ /* 0x000fe20000300000 */
.L_x_122:
[----:B------:R-:W-:Y:S01]  /*eac0*/  SYNCS.ARRIVE.TRANS64.RED.A1T0 RZ, [UR9], RZ ;  /* 0x000000ffffff79a7 */ /* 0x000fe20008100409 */
[----:B------:R-:W-:Y:S05]  /*ead0*/  @!P0 BRA `(.L_x_123) ;  /* 0x0000000000048947 */ /* 0x000fea0003800000 */
[----:B------:R-:W-:Y:S01]  /*eae0*/  BPT.TRAP 0x1 ;  /* 0x000000040000795c */ /* 0x000fe20000300000 */
.L_x_123:
[----:B------:R-:W2:Y:S02]  /*eaf0*/  SYNCS.PHASECHK.TRANS64.TRYWAIT P3, [UR47+0x344c0], R20 ;  /* 0x0344c014ff0075a7 */ /* 0x000ea4000806016f */
[----:B--2---:R-:W-:Y:S05]  /*eb00*/  @!P3 BRA `(.L_x_124) ;  /* 0x0000008c0030b947 */ /* 0x004fea0003800000 */
.L_x_375:
        /* <DEDUP_REMOVED lines=17> */
[----:B------:R-:W-:Y:S04]  /*ec20*/  @P1 LDSM.16.MT88.4 R8, [R3+0x30000] ;  /* 0x030000000308183b */ /* 0x000fe80000004200 */
[----:B------:R-:W1:Y:S01]  /*ec30*/  @P1 LDSM.16.MT88.4 R4, [R3+0x30800] ;  /* 0x030800000304183b */ /* 0x000e620000004200 */
[----:B------:R-:W-:Y:S05]  /*ec40*/  WARPSYNC.ALL ;  /* 0x0000000000007948 */ /* 0x000fea0003800000 */
[----:B------:R-:W-:Y:S01]  /*ec50*/  BSSY B0, `(.L_x_125) ;  /* 0x0000049000007945 */ /* 0x000fe20003800000 */
[----:B-1----:R-:W-:-:S02]  /*ec60*/  HADD2.F32 R32, -RZ, R7.H0_H0 ;  /* 0x20000007ff207230 */ /* 0x002fc40000004100 */
[----:B------:R-:W-:Y:S02]  /*ec70*/  HADD2.F32 R34, -RZ, R7.H1_H1 ;  /* 0x30000007ff227230 */ /* 0x000fe40000004100 */
[-C--:B--2---:R-:W-:Y:S01]  /*ec80*/  FMUL R13, R13, R2.reuse ;  /* 0x000000020d0d7220 */ /* 0x084fe20000400000 */
[-C--:B---3--:R-:W-:Y:S01]  /*ec90*/  FMUL R15, R15, R2.reuse ;  /* 0x000000020f0f7220 */ /* 0x088fe20000400000 */
[-C--:B----4-:R-:W-:Y:S01]  /*eca0*/  FMUL R17, R17, R2.reuse ;  /* 0x0000000211117220 */ /* 0x090fe20000400000 */
[-C--:B-----5:R-:W-:Y:S01]  /*ecb0*/  FMUL R19, R19, R2.reuse ;  /* 0x0000000213137220 */ /* 0x0a0fe20000400000 */
[-C--:B------:R-:W-:Y:S01]  /*ecc0*/  FMUL R21, R21, R2.reuse ;  /* 0x0000000215157220 */ /* 0x080fe20000400000 */
[-C--:B------:R-:W-:Y:S01]  /*ecd0*/  FMUL R25, R25, R2.reuse ;  /* 0x0000000219197220 */ /* 0x080fe20000400000 */
[-C--:B------:R-:W-:Y:S01]  /*ece0*/  FMUL R27, R27, R2.reuse ;  /* 0x000000021b1b7220 */ /* 0x080fe20000400000 */
[-C--:B------:R-:W-:Y:S01]  /*ecf0*/  FMUL R29, R29, R2.reuse ;  /* 0x000000021d1d7220 */ /* 0x080fe20000400000 */
[----:B------:R-:W-:Y:S01]  /*ed00*/  FMUL R31, R30, R2 ;  /* 0x000000021e1f7220 */ /* 0x000fe20000400000 */
[----:B------:R-:W-:-:S02]  /*ed10*/  HADD2.F32 R30, -RZ, R5.H0_H0 ;  /* 0x20000005ff1e7230 */ /* 0x000fc40000004100 */
[-C--:B------:R-:W-:Y:S01]  /*ed20*/  FMUL R33, R28, R2.reuse ;  /* 0x000000021c217220 */ /* 0x080fe20000400000 */
[--C-:B------:R-:W-:Y:S02]  /*ed30*/  HADD2.F32 R28, -RZ, R4.reuse.H1_H1 ;  /* 0x30000004ff1c7230 */ /* 0x100fe40000004100 */
[-C--:B------:R-:W-:Y:S01]  /*ed40*/  FMUL R35, R26, R2.reuse ;  /* 0x000000021a237220 */ /* 0x080fe20000400000 */
[----:B------:R-:W-:Y:S02]  /*ed50*/  HADD2.F32 R26, -RZ, R4.H0_H0 ;  /* 0x20000004ff1a7230 */ /* 0x000fe40000004100 */
[----:B------:R-:W-:Y:S01]  /*ed60*/  FMUL R37, R12, R2 ;  /* 0x000000020c257220 */ /* 0x000fe20000400000 */
[----:B------:R-:W-:Y:S02]  /*ed70*/  HADD2.F32 R12, -RZ, R8.H0_H0 ;  /* 0x20000008ff0c7230 */ /* 0x000fe40000004100 */
[-C--:B------:R-:W-:Y:S01]  /*ed80*/  FFMA R31, R26, R0.reuse, R31 ;  /* 0x000000001a1f7223 */ /* 0x080fe2000000001f */
[----:B------:R-:W-:Y:S01]  /*ed90*/  FFMA R35, R30, R0, R35 ;  /* 0x000000001e237223 */ /* 0x000fe20000000023 */
[----:B------:R-:W-:Y:S01]  /*eda0*/  FMUL R39, R24, R2 ;  /* 0x0000000218277220 */ /* 0x000fe20000400000 */
[----:B------:R-:W-:-:S02]  /*edb0*/  HADD2.F32 R24, -RZ, R10.H1_H1 ;  /* 0x3000000aff187230 */ /* 0x000fc40000004100 */
[----:B------:R-:W-:Y:S01]  /*edc0*/  FFMA R13, R12, R0, R13 ;  /* 0x000000000c0d7223 */ /* 0x000fe2000000000d */
[----:B------:R-:W-:Y:S02]  /*edd0*/  HADD2.F32 R12, -RZ, R8.H1_H1 ;  /* 0x30000008ff0c7230 */ /* 0x000fe40000004100 */
[-C--:B------:R-:W-:Y:S01]  /*ede0*/  FMUL R41, R18, R2.reuse ;  /* 0x0000000212297220 */ /* 0x080fe20000400000 */
[----:B------:R-:W-:Y:S02]  /*edf0*/  HADD2.F32 R18, -RZ, R10.H0_H0 ;  /* 0x2000000aff127230 */ /* 0x000fe40000004100 */
[----:B------:R-:W-:Y:S02]  /*ee00*/  HADD2.F32 R26, -RZ, R5.H1_H1 ;  /* 0x30000005ff1a7230 */ /* 0x000fe40000004100 */
[----:B------:R-:W-:Y:S01]  /*ee10*/  FMUL R43, R16, R2 ;  /* 0x00000002102b7220 */ /* 0x000fe20000400000 */
[----:B------:R-:W-:Y:S02]  /*ee20*/  HADD2.F32 R16, -RZ, R9.H1_H1 ;  /* 0x30000009ff107230 */ /* 0x000fe40000004100 */
[----:B------:R-:W-:Y:S01]  /*ee30*/  FFMA R21, R18, R0, R21 ;  /* 0x0000000012157223 */ /* 0x000fe20000000015 */
[----:B------:R-:W-:-:S02]  /*ee40*/  HADD2.F32 R18, -RZ, R11.H0_H0 ;  /* 0x2000000bff127230 */ /* 0x000fc40000004100 */
[----:B------:R-:W-:Y:S01]  /*ee50*/  FMUL R45, R14, R2 ;  /* 0x000000020e2d7220 */ /* 0x000fe20000400000 */
[----:B------:R-:W-:Y:S02]  /*ee60*/  HADD2.F32 R14, -RZ, R9.H0_H0 ;  /* 0x20000009ff0e7230 */ /* 0x000fe40000004100 */
[-C--:B------:R-:W-:Y:S01]  /*ee70*/  FFMA R12, R12, R0.reuse, R15 ;  /* 0x000000000c0c7223 */ /* 0x080fe2000000000f */
[----:B------:R-:W-:Y:S02]  /*ee80*/  HADD2.F32 R30, -RZ, R6.H1_H1 ;  /* 0x30000006ff1e7230 */ /* 0x000fe40000004100 */
[-C--:B------:R-:W-:Y:S01]  /*ee90*/  FFMA R27, R18, R0.reuse, R27 ;  /* 0x00000000121b7223 */ /* 0x080fe2000000001b */
[-C--:B------:R-:W-:Y:S01]  /*eea0*/  FFMA R26, R26, R0.reuse, R37 ;  /* 0x000000001a1a7223 */ /* 0x080fe20000000025 */
[-C--:B------:R-:W-:Y:S01]  /*eeb0*/  FFMA R17, R14, R0.reuse, R17 ;  /* 0x000000000e117223 */ /* 0x080fe20000000011 */
[-C--:B------:R-:W-:Y:S01]  /*eec0*/  FFMA R14, R16, R0.reuse, R19 ;  /* 0x00000000100e7223 */ /* 0x080fe20000000013 */
[----:B------:R-:W-:Y:S01]  /*eed0*/  FFMA R16, R24, R0, R25 ;  /* 0x0000000018107223 */ /* 0x000fe20000000019 */
[----:B------:R-:W-:-:S02]  /*eee0*/  HADD2.F32 R24, -RZ, R11.H1_H1 ;  /* 0x3000000bff187230 */ /* 0x000fc40000004100 */
[-C--:B------:R-:W-:Y:S01]  /*eef0*/  FFMA R43, R32, R0.reuse, R43 ;  /* 0x00000000202b7223 */ /* 0x080fe2000000002b */
[----:B------:R-:W-:Y:S02]  /*ef00*/  F2FP.F16.F32.PACK_AB R12, R12, R13 ;  /* 0x0000000d0c0c723e */ /* 0x000fe400000000ff */
[----:B------:R-:W-:Y:S01]  /*ef10*/  F2FP.F16.F32.PACK_AB R13, R14, R17 ;  /* 0x000000110e0d723e */ /* 0x000fe200000000ff */
[-C--:B------:R-:W-:Y:S01]  /*ef20*/  FFMA R18, R24, R0.reuse, R29 ;  /* 0x0000000018127223 */ /* 0x080fe2000000001d */
[-C--:B------:R-:W-:Y:S01]  /*ef30*/  FFMA R24, R28, R0.reuse, R33 ;  /* 0x000000001c187223 */ /* 0x080fe20000000021 */
[----:B------:R-:W-:Y:S01]  /*ef40*/  HADD2.F32 R28, -RZ, R6.H0_H0 ;  /* 0x20000006ff1c7230 */ /* 0x000fe20000004100 */
[----:B------:R-:W-:Y:S02]  /*ef50*/  F2FP.F16.F32.PACK_AB R14, R16, R21 ;  /* 0x00000015100e723e */ /* 0x000fe400000000ff */
[----:B------:R-:W-:Y:S02]  /*ef60*/  F2FP.F16.F32.PACK_AB R15, R18, R27 ;  /* 0x0000001b120f723e */ /* 0x000fe400000000ff */
[-C--:B------:R-:W-:Y:S01]  /*ef70*/  FFMA R39, R28, R0.reuse, R39 ;  /* 0x000000001c277223 */ /* 0x080fe20000000027 */
[-C--:B------:R-:W-:Y:S01]  /*ef80*/  FFMA R28, R30, R0.reuse, R41 ;  /* 0x000000001e1c7223 */ /* 0x080fe20000000029 */
[----:B------:R-:W-:Y:S01]  /*ef90*/  FFMA R30, R34, R0, R45 ;  /* 0x00000000221e7223 */ /* 0x000fe2000000002d */
[----:B------:R-:W-:Y:S01]  /*efa0*/  F2FP.F16.F32.PACK_AB R25, R26, R35 ;  /* 0x000000231a19723e */ /* 0x000fe200000000ff */
[----:B------:R1:W-:Y:S01]  /*efb0*/  STSM.16.MT88.4 [R3+0x30000], R12 ;  /* 0x0300000c03007844 */ /* 0x0003e20000004200 */
        /* <DEDUP_REMOVED lines=18> */
.L_x_126:
[----:B------:R-:W-:Y:S05]  /*f0e0*/  BSYNC B0 ;  /* 0x0000000000007941 */ /* 0x000fea0003800000 */
.L_x_125:
[----:B------:R-:W-:Y:S06]  /*f0f0*/  BAR.SYNC.DEFER_BLOCKING 0x1, 0x80 ;  /* 0x0042000000007b1d */ /* 0x000fec0000010000 */
[----:B------:R-:W-:Y:S05]  /*f100*/  @!P0 BRA `(.L_x_127) ;  /* 0x0000000000048947 */ /* 0x000fea0003800000 */
[----:B------:R-:W-:Y:S01]  /*f110*/  BPT.TRAP 0x1 ;  /* 0x000000040000795c */ /* 0x000fe20000300000 */
.L_x_127:
[----:B------:R-:W-:Y:S01]  /*f120*/  SYNCS.ARRIVE.TRANS64.RED.A1T0 RZ, [UR10], RZ ;  /* 0x000000ffffff79a7 */ /* 0x000fe2000810040a */
[----:B------:R-:W-:Y:S05]  /*f130*/  @!P0 BRA `(.L_x_128) ;  /* 0x0000000000048947 */ /* 0x000fea0003800000 */
[----:B------:R-:W-:Y:S01]  /*f140*/  BPT.TRAP 0x1 ;  /* 0x000000040000795c */ /* 0x000fe20000300000 */
.L_x_128:
[----:B------:R-:W2:Y:S02]  /*f150*/  SYNCS.PHASECHK.TRANS64.TRYWAIT P3, [UR47+0x344c8], R20 ;  /* 0x0344c814ff0075a7 */ /* 0x000ea4000806016f */
[----:B--2---:R-:W-:Y:S05]  /*f160*/  @!P3 BRA `(.L_x_129) ;  /* 0x0000008400b0b947 */ /* 0x004fea0003800000 */
.L_x_376:
        /* <DEDUP_REMOVED lines=33> */
[--C-:B-1----:R-:W-:Y:S02]  /*f380*/  HADD2.F32 R26, -RZ, R4.reuse.H0_H0 ;  /* 0x20000004ff1a7230 */ /* 0x102fe40000004100 */
[-C--:B------:R-:W-:Y:S01]  /*f390*/  FFMA R19, R18, R0.reuse, R19 ;  /* 0x0000000012137223 */ /* 0x080fe20000000013 */
[----:B------:R-:W-:Y:S02]  /*f3a0*/  HADD2.F32 R28, -RZ, R4.H1_H1 ;  /* 0x30000004ff1c7230 */ /* 0x000fe40000004100 */
[----:B------:R-:W-:Y:S01]  /*f3b0*/  FFMA R18, R24, R0, R207 ;  /* 0x0000000018127223 */ /* 0x000fe200000000cf */
[----:B------:R-:W-:-:S02]  /*f3c0*/  HADD2.F32 R30, -RZ, R5.H0_H0 ;  /* 0x20000005ff1e7230 */ /* 0x000fc40000004100 */
[-C--:B------:R-:W-:Y:S01]  /*f3d0*/  FFMA R21, R26, R0.reuse, R21 ;  /* 0x000000001a157223 */ /* 0x080fe20000000015 */
[----:B------:R-:W-:Y:S02]  /*f3e0*/  HADD2.F32 R12, -RZ, R8.H1_H1 ;  /* 0x30000008ff0c7230 */ /* 0x000fe40000004100 */
        /* <DEDUP_REMOVED lines=37> */
.L_x_131:
[----:B------:R-:W-:Y:S05]  /*f640*/  BSYNC B0 ;  /* 0x0000000000007941 */ /* 0x000fea0003800000 */
.L_x_130:
[----:B------:R-:W-:Y:S06]  /*f650*/  BAR.SYNC.DEFER_BLOCKING 0x1, 0x80 ;  /* 0x0042000000007b1d */ /* 0x000fec0000010000 */
[----:B------:R-:W-:Y:S05]  /*f660*/  @!P0 BRA `(.L_x_132) ;  /* 0x0000000000048947 */ /* 0x000fea0003800000 */
[----:B------:R-:W-:Y:S01]  /*f670*/  BPT.TRAP 0x1 ;  /* 0x000000040000795c */ /* 0x000fe20000300000 */
.L_x_132:
[----:B------:R-:W-:Y:S01]  /*f680*/  SYNCS.ARRIVE.TRANS64.RED.A1T0 RZ, [UR7], RZ ;  /* 0x000000ffffff79a7 */ /* 0x000fe20008100407 */
[----:B------:R-:W-:Y:S05]  /*f690*/  @!P0 BRA `(.L_x_133) ;  /* 0x0000000000048947 */ /* 0x000fea0003800000 */
[----:B------:R-:W-:Y:S01]  /*f6a0*/  BPT.TRAP 0x1 ;  /* 0x000000040000795c */ /* 0x000fe20000300000 */
.L_x_133:
[----:B------:R-:W2:Y:S02]  /*f6b0*/  SYNCS.PHASECHK.TRANS64.TRYWAIT P3, [UR47+0x344d0], R20 ;  /* 0x0344d014ff0075a7 */ /* 0x000ea4000806016f */
[----:B--2---:R-:W-:Y:S05]  /*f6c0*/  @!P3 BRA `(.L_x_134) ;  /* 0x000000800070b947 */ /* 0x004fea0003800000 */
.L_x_377:
        /* <DEDUP_REMOVED lines=77> */
.L_x_136:
[----:B------:R-:W-:Y:S05]  /*fba0*/  BSYNC B0 ;  /* 0x0000000000007941 */ /* 0x000fea0003800000 */
.L_x_135:
[----:B------:R-:W-:Y:S06]  /*fbb0*/  BAR.SYNC.DEFER_BLOCKING 0x1, 0x80 ;  /* 0x0042000000007b1d */ /* 0x000fec0000010000 */
[----:B------:R-:W-:Y:S05]  /*fbc0*/  @!P0 BRA `(.L_x_137) ;  /* 0x0000000000048947 */ /* 0x000fea0003800000 */
[----:B------:R-:W-:Y:S01]  /*fbd0*/  BPT.TRAP 0x1 ;  /* 0x000000040000795c */ /* 0x000fe20000300000 */
.L_x_137:
[----:B------:R-:W-:Y:S01]  /*fbe0*/  SYNCS.ARRIVE.TRANS64.RED.A1T0 RZ, [UR8], RZ ;  /* 0x000000ffffff79a7 */ /* 0x000fe20008100408 */
[----:B------:R-:W-:Y:S05]  /*fbf0*/  @!P0 BRA `(.L_x_138) ;  /* 0x0000000000048947 */ /* 0x000fea0003800000 */
[----:B------:R-:W-:Y:S01]  /*fc00*/  BPT.TRAP 0x1 ;  /* 0x000000040000795c */ /* 0x000fe20000300000 */
.L_x_138:
[----:B------:R-:W2:Y:S02]  /*fc10*/  SYNCS.PHASECHK.TRANS64.TRYWAIT P3, [UR47+0x344d8], R20 ;  /* 0x0344d814ff0075a7 */ /* 0x000ea4000806016f */
[----:B--2---:R-:W-:Y:S05]  /*fc20*/  @!P3 BRA `(.L_x_139) ;  /* 0x0000007c0030b947 */ /* 0x004fea0003800000 */
.L_x_378:
[----:B------:R-:W-:Y:S05]  /*fc30*/  @P1 WARPSYNC.ALL ;  /* 0x0000000000001948 */ /* 0x000fea0003800000 */
[----:B------:R-:W2:Y:S01]  /*fc40*/  @P1 LDSM.16.MT88.4 R8, [R3+0x33000] ;  /* 0x033000000308183b */ /* 0x000ea20000004200 */
[-C--:B------:R-:W-:Y:S01]  /*fc50*/  FMUL R72, R72, R2.reuse ;  /* 0x0000000248487220 */ /* 0x080fe20000400000 */
[-C--:B-1----:R-:W-:Y:S01]  /*fc60*/  FMUL R12, R73, R2.reuse ;  /* 0x00000002490c7220 */ /* 0x082fe20000400000 */
        /* <DEDUP_REMOVED lines=35> */
[--C-:B------:R-:W-:Y:S02]  /*fea0*/  HADD2.F32 R27, -RZ, R4.reuse.H0_H0 ;  /* 0x20000004ff1b7230 */ /* 0x100fe40000004100 */
[-C--:B------:R-:W-:Y:S01]  /*feb0*/  FFMA R31, R31, R0.reuse, R82 ;  /* 0x000000001f1f7223 */ /* 0x080fe20000000052 */
[----:B------:R-:W-:Y:S02]  /*fec0*/  HADD2.F32 R29, -RZ, R4.H1_H1 ;  /* 0x30000004ff1d7230 */ /* 0x000fe40000004100 */
        /* <DEDUP_REMOVED lines=35> */
.L_x_141:
[----:B------:R-:W-:Y:S05]  /*10100*/  BSYNC B0 ;  /* 0x0000000000007941 */ /* 0x000fea0003800000 */
.L_x_140:
[----:B------:R-:W-:Y:S06]  /*10110*/  BAR.SYNC.DEFER_BLOCKING 0x1, 0x80 ;  /* 0x0042000000007b1d */ /* 0x000fec0000010000 */
[----:B------:R-:W-:Y:S05]  /*10120*/  @!P0 BRA `(.L_x_142) ;  /* 0x0000000000048947 */ /* 0x000fea0003800000 */
[----:B------:R-:W-:Y:S01]  /*10130*/  BPT.TRAP 0x1 ;  /* 0x000000040000795c */ /* 0x000fe20000300000 */
.L_x_142:
[----:B------:R-:W-:Y:S01]  /*10140*/  UISETP.NE.AND UP0, UPT, UR52, 0x3, UPT ;  /* 0x000000033400788c */ /* 0x000fe2000bf05270 */
[----:B------:R-:W-:Y:S05]  /*10150*/  SYNCS.ARRIVE.TRANS64.RED.A1T0 RZ, [UR9], RZ ;  /* 0x000000ffffff79a7 */ /* 0x000fea0008100409 */
[----:B------:R-:W-:-:S13]  /*10160*/  PLOP3.LUT P1, PT, PT, PT, UP0, 0x80, 0x0 ;  /* 0x000000000000781c */ /* 0x000fda0003f2f008 */
[----:B------:R-:W-:Y:S05]  /*10170*/  @!P1 BRA `(.L_x_143) ;  /* 0x0000000000049947 */ /* 0x000fea0003800000 */
[----:B------:R-:W-:Y:S01]  /*10180*/  BPT.TRAP 0x1 ;  /* 0x000000040000795c */ /* 0x000fe20000300000 */
.L_x_143:
[C---:B------:R-:W-:Y:S02]  /*10190*/  R2UR UR4, R22.reuse ;  /* 0x00000000160472ca */ /* 0x040fe400000e0000 */
[----:B------:R-:W-:Y:S02]  /*101a0*/  SHF.L.U32 R0, R23, 0x1f, RZ ;  /* 0x0000001f17007819 */ /* 0x000fe400000006ff */
[----:B------:R-:W-:-:S09]  /*101b0*/  LEA R19, R22, UR47, 0x4 ;  /* 0x0000002f16137c11 */ /* 0x000fd2000f8e20ff */
[----:B------:R-:W-:-:S09]  /*101c0*/  ULEA UR4, UR4, UR47, 0x3 ;  /* 0x0000002f04047291 */ /* 0x000fd2000f8e183f */
[----:B------:R-:W2:Y:S02]  /*101d0*/  SYNCS.PHASECHK.TRANS64.TRYWAIT P2, [UR4+0x34400], R0 ;  /* 0x03440000ff0075a7 */ /* 0x000ea40008040144 */
[----:B--2---:R-:W-:Y:S05]  /*101e0*/  @!P2 BRA `(.L_x_144) ;  /* 0x0000007400d8a947 */ /* 0x004fea0003800000 */
.L_x_379:
[----:B------:R-:W2:Y:S01]  /*101f0*/  LDS.128 R16, [R19+0x34530] ;  /* 0x0345300013107984 */ /* 0x000ea20000000c00 */
        /* <DEDUP_REMOVED lines=8> */
.L_x_145:
[----:B------:R-:W-:Y:S01]  /*10280*/  UIADD3 UR4, UR4, 0x34440, URZ ;  /* 0x0003444004047890 */ /* 0x000fe2000fffe03f */
[----:B--2---:R-:W-:Y:S01]  /*10290*/  ISETP.NE.AND P3, PT, R19, RZ, PT ;  /* 0x000000ff1300720c */ /* 0x004fe20003f65270 */
[----:B------:R-:W-:Y:S01]  /*102a0*/  VIADD R22, R22, 0x1 ;  /* 0x0000000116167836 */ /* 0x000fe20000000000 */
[----:B------:R-:W-:Y:S01]  /*102b0*/  MOV R19, RZ ;  /* 0x000000ff00137202 */ /* 0x000fe20000000f00 */
[----:B------:R-:W-:-:S03]  /*102c0*/  UPRMT UR4, UR57, 0x654, UR4 ;  /* 0x0000065439047896 */ /* 0x000fc60008000004 */
[----:B------:R-:W-:-:S04]  /*102d0*/  ISETP.NE.AND P2, PT, R22, 0x8, PT ;  /* 0x000000081600780c */ /* 0x000fc80003f45270 */
[----:B-1----:R-:W-:Y:S02]  /*102e0*/  SEL R0, RZ, 0x1, P2 ;  /* 0x00000001ff007807 */ /* 0x002fe40001000000 */
[----:B---3--:R-:W-:Y:S01]  /*102f0*/  SYNCS.ARRIVE.TRANS64.RED.A1T0 RZ, [UR4], RZ ;  /* 0x000000ffffff79a7 */ /* 0x008fe20008100404 */
[----:B------:R-:W-:Y:S02]  /*10300*/  SEL R22, R22, RZ, P2 ;  /* 0x000000ff16167207 */ /* 0x000fe40001000000 */
[----:B------:R-:W-:Y:S01]  /*10310*/  LOP3.LUT R23, R23, R0, RZ, 0x3c, !PT ;  /* 0x0000000017177212 */ /* 0x000fe200078e3cff */
[----:B------:R-:W-:Y:S06]  /*10320*/  @!P3 BRA `(.L_x_146) ;  /* 0x0000000000b0b947 */ /* 0x000fec0003800000 */
[----:B------:R-:W1:Y:S02]  /*10330*/  LDC.64 R2, c[0x0][0x290] ;  /* 0x0000a400ff027b82 */ /* 0x000e640000000a00 */
[----:B-1----:R-:W-:-:S06]  /*10340*/  IMAD.WIDE R2, R18, 0xc, R2 ;  /* 0x0000000c12027825 */ /* 0x002fcc00078e0202 */
[----:B------:R-:W2:Y:S02]  /*10350*/  LDG.E R2, desc[UR38][R2.64+0x8] ;  /* 0x0000082602027981 */ /* 0x000ea4000c1e1900 */
[----:B--2---:R-:W-:-:S13]  /*10360*/  R2UR UR4, R2 ;  /* 0x00000000020472ca */ /* 0x004fda00000e0000 */
[----:B------:R-:W-:-:S04]  /*10370*/  UIADD3 UR4, UR4, 0x3f, URZ ;  /* 0x0000003f04047890 */ /* 0x000fc8000fffe03f */
[----:B------:R-:W-:-:S04]  /*10380*/  USHF.R.S32.HI UR5, URZ, 0x1f, UR4 ;  /* 0x0000001f3f057899 */ /* 0x000fc80008011404 */
[----:B------:R-:W-:-:S04]  /*10390*/  ULEA.HI UR5, UR5, UR4, URZ, 0x6 ;  /* 0x0000000405057291 */ /* 0x000fc8000f8f303f */
[----:B------:R-:W-:-:S04]  /*103a0*/  USHF.R.S32.HI UR5, URZ, 0x6, UR5 ;  /* 0x000000063f057899 */ /* 0x000fc80008011405 */
[----:B------:R-:W-:-:S04]  /*103b0*/  UIADD3 UR40, UR40, UR5, URZ ;  /* 0x0000000528287290 */ /* 0x000fc8000fffe03f */
[----:B------:R-:W-:Y:S02]  /*103c0*/  USHF.R.U32.HI UR4, URZ, 0x2, UR40 ;  /* 0x000000023f047899 */ /* 0x000fe40008011628 */
[----:B------:R-:W-:Y:S02]  /*103d0*/  UISETP.GT.U32.AND UP0, UPT, UR40, 0x3, UPT ;  /* 0x000000032800788c */ /* 0x000fe4000bf04070 */
[----:B------:R-:W-:Y:S02]  /*103e0*/  ULOP3.LUT UR4, UR4, 0x1, URZ, 0xc0, !UPT ;  /* 0x0000000104047892 */ /* 0x000fe4000f8ec03f */
[----:B------:R-:W-:Y:S02]  /*103f0*/  UISETP.LT.U32.AND UP0, UPT, UR5, 0x4, UP0 ;  /* 0x000000040500788c */ /* 0x000fe40008701070 */
[----:B------:R-:W-:-:S04]  /*10400*/  UISETP.NE.U32.AND UP1, UPT, UR4, 0x1, UPT ;  /* 0x000000010400788c */ /* 0x000fc8000bf25070 */
[----:B------:R-:W-:Y:S02]  /*10410*/  UISETP.GT.U32.AND UP1, UPT, UR5, 0x3, !UP1 ;  /* 0x000000030500788c */ /* 0x000fe4000cf24070 */
[----:B------:R-:W-:Y:S02]  /*10420*/  USEL UR5, URZ, 0x1, !UP0 ;  /* 0x000000013f057887 */ /* 0x000fe4000c000000 */
[----:B------:R-:W-:-:S04]  /*10430*/  USEL UR4, URZ, 0x1, !UP1 ;  /* 0x000000013f047887 */ /* 0x000fc8000c800000 */
[----:B------:R-:W-:Y:S01]  /*10440*/  ULOP3.LUT UR41, UR4, UR41, UR5, 0x96, !UPT ;  /* 0x0000002904297292 */ /* 0x000fe2000f8e9605 */
[----:B------:R-:W-:Y:S11]  /*10450*/  @!P1 BRA `(.L_x_147) ;  /* 0x0000000000049947 */ /* 0x000ff60003800000 */
[----:B------:R-:W-:Y:S01]  /*10460*/  BPT.TRAP 0x1 ;  /* 0x000000040000795c */ /* 0x000fe20000300000 */
.L_x_147:
[C---:B------:R-:W-:Y:S02]  /*10470*/  R2UR UR4, R22.reuse ;  /* 0x00000000160472ca */ /* 0x040fe400000e0000 */
[----:B------:R-:W-:Y:S02]  /*10480*/  SHF.L.U32 R2, R23, 0x1f, RZ ;  /* 0x0000001f17027819 */ /* 0x000fe400000006ff */
[----:B------:R-:W-:-:S09]  /*10490*/  LEA R0, R22, UR47, 0x4 ;  /* 0x0000002f16007c11 */ /* 0x000fd2000f8e20ff */
[----:B------:R-:W-:-:S09]  /*104a0*/  ULEA UR4, UR4, UR47, 0x3 ;  /* 0x0000002f04047291 */ /* 0x000fd2000f8e183f */
[----:B------:R-:W1:Y:S02]  /*104b0*/  SYNCS.PHASECHK.TRANS64.TRYWAIT P2, [UR4+0x34400], R2 ;  /* 0x03440002ff0075a7 */ /* 0x000e640008040144 */
[----:B-1----:R-:W-:Y:S05]  /*104c0*/  @!P2 BRA `(.L_x_148) ;  /* 0x000000740038a947 */ /* 0x002fea0003800000 */
.L_x_380:
[----:B------:R2:W3:Y:S01]  /*104d0*/  LDS.128 R16, [R0+0x34530] ;  /* 0x0345300000107984 */ /* 0x0004e20000000c00 */
[----:B------:R-:W-:Y:S01]  /*104e0*/  @!PT LDS RZ, [RZ] ;  /* 0x00000000fffff984 */ /* 0x000fe20000000800 */
[----:B------:R-:W-:Y:S01]  /*104f0*/  @!PT LDS RZ, [RZ] ;  /* 0x00000000fffff984 */ /* 0x000fe20000000800 */
[----:B------:R-:W-:Y:S01]  /*10500*/  @!PT LDS RZ, [RZ] ;  /* 0x00000000fffff984 */ /* 0x000fe20000000800 */
[----:B------:R-:W-:Y:S01]  /*10510*/  @!PT LDS RZ, [RZ] ;  /* 0x00000000fffff984 */ /* 0x000fe20000000800 */
[----:B------:R4:W-:Y:S06]  /*10520*/  MEMBAR.ALL.CTA ;  /* 0x0000000000007992 */ /* 0x0009ec0000008000 */
[----:B----4-:R-:W4:Y:S01]  /*10530*/  FENCE.VIEW.ASYNC.S ;  /* 0x00000000000073c6 */ /* 0x010f220000000000 */
[----:B--2---:R-:W-:Y:S05]  /*10540*/  @!P1 BRA `(.L_x_149) ;  /* 0x0000000000049947 */ /* 0x004fea0003800000 */
[----:B------:R-:W-:Y:S01]  /*10550*/  BPT.TRAP 0x1 ;  /* 0x000000040000795c */ /* 0x000fe20000300000 */
.L_x_149:
[----:B------:R-:W-:Y:S01]  /*10560*/  UIADD3 UR4, UR4, 0x34440, URZ ;  /* 0x0003444004047890 */ /* 0x000fe2000fffe03f */
[----:B------:R-:W-:Y:S01]  /*10570*/  VIADD R22, R22, 0x1 ;  /* 0x0000000116167836 */ /* 0x000fe20000000000 */
[----:B------:R-:W-:Y:S02]  /*10580*/  ULOP3.LUT UR40, UR40, 0x3, URZ, 0xc0, !UPT ;  /* 0x0000000328287892 */ /* 0x000fe4000f8ec03f */
[----:B------:R-:W-:Y:S02]  /*10590*/  UPRMT UR4, UR57, 0x654, UR4 ;  /* 0x0000065439047896 */ /* 0x000fe40008000004 */
[----:B------:R-:W-:-:S04]  /*105a0*/  ISETP.NE.AND P1, PT, R22, 0x8, PT ;  /* 0x000000081600780c */ /* 0x000fc80003f25270 */
[----:B------:R-:W-:Y:S02]  /*105b0*/  SEL R0, RZ, 0x1, P1 ;  /* 0x00000001ff007807 */ /* 0x000fe40000800000 */
[----:B------:R-:W-:Y:S01]  /*105c0*/  SEL R22, R22, RZ, P1 ;  /* 0x000000ff16167207 */ /* 0x000fe20000800000 */
[----:B----4-:R-:W-:Y:S01]  /*105d0*/  SYNCS.ARRIVE.TRANS64.RED.A1T0 RZ, [UR4], RZ ;  /* 0x000000ffffff79a7 */ /* 0x010fe20008100404 */
[----:B------:R-:W-:-:S07]  /*105e0*/  LOP3.LUT R23, R23, R0, RZ, 0x3c, !PT ;  /* 0x0000000017177212 */ /* 0x000fce00078e3cff */
.L_x_146:
[----:B---3--:R-:W-:Y:S02]  /*105f0*/  ISETP.NE.AND P1, PT, R19, RZ, PT ;  /* 0x000000ff1300720c */ /* 0x008fe40003f25270 */
[CC--:B------:R-:W-:Y:S02]  /*10600*/  ISETP.NE.AND P2, PT, R218.reuse, R18.reuse, PT ;  /* 0x00000012da00720c */ /* 0x0c0fe40003f45270 */
[----:B------:R-:W-:-:S13]  /*10610*/  ISETP.EQ.OR P3, PT, R218, R18, !P1 ;  /* 0x00000012da00720c */ /* 0x000fda0004f62670 */
[----:B------:R-:W-:Y:S05]  /*10620*/  @P3 BRA `(.L_x_150) ;  /* 0x0000000000fc3947 */ /* 0x000fea0003800000 */
[----:B------:R-:W-:-:S13]  /*10630*/  ISETP.NE.AND P3, PT, RZ, UR51, PT ;  /* 0x00000033ff007c0c */ /* 0x000fda000bf65270 */
[----:B------:R-:W-:Y:S05]  /*10640*/  @P3 BRA `(.L_x_150) ;  /* 0x0000000000f43947 */ /* 0x000fea0003800000 */
[----:B------:R-:W2:Y:S01]  /*10650*/  S2R R0, SR_LANEID ;  /* 0x0000000000007919 */ /* 0x000ea20000000000 */
[----:B------:R-:W-:Y:S01]  /*10660*/  ELECT P3, URZ, PT ;  /* 0x00000000003f782f */ /* 0x000fe20003860000 */
[----:B------:R-:W-:Y:S01]  /*10670*/  BSSY B0, `(.L_x_151) ;  /* 0x000002f000007945 */ /* 0x000fe20003800000 */
[----:B--2---:R-:W-:-:S11]  /*10680*/  SHF.L.U32 R15, R0, 0x2, RZ ;  /* 0x00000002000f7819 */ /* 0x004fd600000006ff */
[----:B------:R-:W-:Y:S05]  /*10690*/  @!P3 BRA `(.L_x_152) ;  /* 0x0000000000b0b947 */ /* 0x000fea0003800000 */
[----:B------:R-:W-:Y:S01]  /*106a0*/  IMAD.SHL.U32 R0, R18, 0x8, RZ ;  /* 0x0000000812007824 */ /* 0x000fe200078e00ff */
[----:B-1----:R-:W-:Y:S01]  /*106b0*/  SHF.R.S32.HI R3, RZ, 0x1f, R18 ;  /* 0x0000001fff037819 */ /* 0x002fe20000011412 */
[----:B------:R-:W-:-:S03]  /*106c0*/  ULDC.64 UR4, c[0x0][0x820] ;  /* 0x0002080000047ab9 */ /* 0x000fc60000000a00 */
[----:B------:R-:W-:Y:S02]  /*106d0*/  SHF.L.U64.HI R8, R18, 0x3, R3 ;  /* 0x0000000312087819 */ /* 0x000fe40000010203 */
[----:B------:R-:W-:Y:S01]  /*106e0*/  IADD3 R4, P3, R0, UR4, RZ ;  /* 0x0000000400047c10 */ /* 0x000fe2000ff7e0ff */
[----:B------:R-:W1:Y:S03]  /*106f0*/  LDC.64 R2, c[0x0][0x290] ;  /* 0x0000a400ff027b82 */ /* 0x000e660000000a00 */
[----:B------:R-:W-:Y:S01]  /*10700*/  IADD3.X R5, R8, UR5, RZ, P3, !PT ;  /* 0x0000000508057c10 */ /* 0x000fe20009ffe4ff */
[----:B------:R-:W-:-:S05]  /*10710*/  ULDC.64 UR4, c[0x0][0x818] ;  /* 0x0002060000047ab9 */ /* 0x000fca0000000a00 */
[----:B------:R-:W2:Y:S01]  /*10720*/  LDG.E.64 R4, desc[UR38][R4.64] ;  /* 0x0000002604047981 */ /* 0x000ea2000c1e1b00 */
[----:B-1----:R-:W-:Y:S01]  /*10730*/  IMAD.WIDE R6, R18, 0xc, R2 ;  /* 0x0000000c12067825 */ /* 0x002fe200078e0202 */
[----:B------:R-:W-:Y:S02]  /*10740*/  IADD3 R2, P3, R0, UR4, RZ ;  /* 0x0000000400027c10 */ /* 0x000fe4000ff7e0ff */
[----:B------:R-:W1:Y:S02]  /*10750*/  LDS R0, [UR48+0x1c] ;  /* 0x00001c30ff007984 */ /* 0x000e640008000800 */
[----:B------:R-:W-:Y:S02]  /*10760*/  IADD3.X R3, R8, UR5, RZ, P3, !PT ;  /* 0x0000000508037c10 */ /* 0x000fe40009ffe4ff */
[----:B------:R-:W3:Y:S04]  /*10770*/  LDG.E R12, desc[UR38][R6.64] ;  /* 0x00000026060c7981 */ /* 0x000ee8000c1e1900 */
[----:B------:R4:W5:Y:S04]  /*10780*/  LDG.E R13, desc[UR38][R6.64+0x4] ;  /* 0x00000426060d7981 */ /* 0x000968000c1e1900 */
[----:B------:R-:W5:Y:S01]  /*10790*/  LDG.E.64 R2, desc[UR38][R2.64] ;  /* 0x0000002602027981 */ /* 0x000f62000c1e1b00 */
[----:B------:R-:W-:-:S03]  /*107a0*/  MOV R8, UR48 ;  /* 0x0000003000087c02 */ /* 0x000fc60008000f00 */
[----:B------:R-:W-:Y:S01]  /*107b0*/  STS [UR48+0x30], RZ ;  /* 0x000030ffff007988 */ /* 0x000fe20008000830 */
[----:B------:R-:W-:Y:S02]  /*107c0*/  SHF.R.U64 R8, R8, 0x4, RZ ;  /* 0x0000000408087819 */ /* 0x000fe400000012ff */
[----:B----4-:R-:W-:-:S03]  /*107d0*/  CS2R R6, SRZ ;  /* 0x0000000000067805 */ /* 0x010fc6000001ff00 */
[----:B------:R-:W-:Y:S04]  /*107e0*/  STS [UR48+0x10], R8 ;  /* 0x00001008ff007988 */ /* 0x000fe80008000830 */
[----:B------:R-:W-:Y:S01]  /*107f0*/  STS [UR48+0x14], R8 ;  /* 0x00001408ff007988 */ /* 0x000fe20008000830 */
[C---:B--2---:R-:W-:Y:S01]  /*10800*/  SHF.L.U64.HI R11, R4.reuse, 0x1, R5 ;  /* 0x00000001040b7819 */ /* 0x044fe20000010205 */
[----:B------:R-:W-:-:S03]  /*10810*/  IMAD.SHL.U32 R10, R4, 0x2, RZ ;  /* 0x00000002040a7824 */ /* 0x000fc600078e00ff */
[----:B------:R-:W-:Y:S02]  /*10820*/  LOP3.LUT R11, R11, 0x1fffffff, RZ, 0xc0, !PT ;  /* 0x1fffffff0b0b7812 */ /* 0x000fe400078ec0ff */
[----:B------:R-:W-:Y:S02]  /*10830*/  LOP3.LUT R10, R10, 0xfffffffe, RZ, 0xc0, !PT ;  /* 0xfffffffe0a0a7812 */ /* 0x000fe400078ec0ff */
[--C-:B------:R-:W-:Y:S02]  /*10840*/  SHF.R.U32.HI R5, RZ, 0x4, R11.reuse ;  /* 0x00000004ff057819 */ /* 0x100fe4000001160b */
[----:B------:R-:W-:Y:S02]  /*10850*/  SHF.R.U64 R10, R10, 0x4, R11 ;  /* 0x000000040a0a7819 */ /* 0x000fe4000000120b */
[----:B-1----:R-:W-:-:S03]  /*10860*/  LOP3.LUT R0, R0, 0xf, R5, 0xb8, !PT ;  /* 0x0000000f00007812 */ /* 0x002fc600078eb805 */
[----:B------:R-:W-:Y:S04]  /*10870*/  STS [UR48+0xc], R10 ;  /* 0x00000c0aff007988 */ /* 0x000fe80008000830 */
[----:B------:R-:W-:Y:S01]  /*10880*/  STS [UR48+0x1c], R0 ;  /* 0x00001c00ff007988 */ /* 0x000fe20008000830 */
[----:B---3--:R-:W-:-:S03]  /*10890*/  IADD3 R4, R12, -0x1, RZ ;  /* 0xffffffff0c047810 */ /* 0x008fc60007ffe0ff */
[----:B------:R-:W1:Y:S04]  /*108a0*/  LDS R5, [UR48+0x1c] ;  /* 0x00001c30ff057984 */ /* 0x000e680008000800 */
[----:B-----5:R-:W-:Y:S01]  /*108b0*/  STS.64 [UR48], R2 ;  /* 0x00000002ff007988 */ /* 0x020fe20008000a30 */
[----:B-1----:R-:W-:-:S05]  /*108c0*/  LOP3.LUT R5, R5, 0xf0, RZ, 0xb8, !PT ;  /* 0x000000f005057812 */ /* 0x002fca00078eb8ff */
[----:B------:R1:W-:Y:S04]  /*108d0*/  STS [UR48+0x1c], R5 ;  /* 0x00001c05ff007988 */ /* 0x0003e80008000830 */
[----:B------:R-:W2:Y:S01]  /*108e0*/  LDS R9, [UR48+0x1c] ;  /* 0x00001c30ff097984 */ /* 0x000ea20008000800 */
[----:B-1----:R-:W-:-:S05]  /*108f0*/  VIADD R5, R13, 0xffffffff ;  /* 0xffffffff0d057836 */ /* 0x002fca0000000000 */
[----:B------:R-:W-:Y:S01]  /*10900*/  STS.128 [UR48+0x20], R4 ;  /* 0x00002004ff007988 */ /* 0x000fe20008000c30 */
[----:B--2---:R-:W-:-:S05]  /*10910*/  LOP3.LUT R9, R9, 0xf00, RZ, 0xb8, !PT ;  /* 0x00000f0009097812 */ /* 0x004fca00078eb8ff */
[----:B------:R-:W-:Y:S04]  /*10920*/  STS.64 [UR48+0x18], R8 ;  /* 0x00001808ff007988 */ /* 0x000fe80008000a30 */
[----:B------:R-:W1:Y:S02]  /*10930*/  LDS R14, [UR48+0x1c] ;  /* 0x00001c30ff0e7984 */ /* 0x000e640008000800 */
[----:B-1----:R-:W-:-:S05]  /*10940*/  LOP3.LUT R0, R14, 0xf000, RZ, 0xb8, !PT ;  /* 0x0000f0000e007812 */ /* 0x002fca00078eb8ff */
[----:B------:R2:W-:Y:S02]  /*10950*/  STS [UR48+0x1c], R0 ;  /* 0x00001c00ff007988 */ /* 0x0005e40008000830 */
.L_x_152:
[----:B------:R-:W-:Y:S05]  /*10960*/  BSYNC B0 ;  /* 0x0000000000007941 */ /* 0x000fea0003800000 */
.L_x_151:
[----:B------:R-:W-:Y:S01]  /*10970*/  NOP ;  /* 0x0000000000007918 */ /* 0x000fe20000000000 */
[----:B------:R3:W4:Y:S01]  /*10980*/  LDS R5, [R15+UR48] ;  /* 0x000000300f057984 */ /* 0x0007220008000800 */
[----:B------:R-:W-:Y:S02]  /*10990*/  ELECT P3, URZ, PT ;  /* 0x00000000003f782f */ /* 0x000fe40003860000 */
[----:B-1----:R-:W-:Y:S01]  /*109a0*/  IADD3 R2, P4, R15, UR36, RZ ;  /* 0x000000240f027c10 */ /* 0x002fe2000ff9e0ff */
[----:B------:R-:W-:Y:S03]  /*109b0*/  BSSY B0, `(.L_x_153) ;  /* 0x0000005000007945 */ /* 0x000fe60003800000 */
[----:B------:R-:W-:-:S07]  /*109c0*/  IADD3.X R3, RZ, UR37, RZ, P4, !PT ;  /* 0x00000025ff037c10 */ /* 0x000fce000a7fe4ff */
[----:B---3--:R-:W-:Y:S05]  /*109d0*/  @!P3 BRA `(.L_x_154) ;  /* 0x000000000008b947 */ /* 0x008fea0003800000 */
[----:B------:R0:W-:Y:S01]  /*109e0*/  UTMACMDFLUSH ;  /* 0x00000000000079b7 */ /* 0x0001e20000000000 */
[----:B------:R-:W-:-:S04]  /*109f0*/  DEPBAR.LE SB0, 0x0 ;  /* 0x000080000000791a */ /* 0x000fc80000000000 */
.L_x_154:
[----:B------:R-:W-:Y:S05]  /*10a00*/  BSYNC B0 ;  /* 0x0000000000007941 */ /* 0x000fea0003800000 */
.L_x_153:
[----:B----4-:R3:W5:Y:S02]  /*10a10*/  ATOMG.E.EXCH.STRONG.GPU PT, RZ, [R2], R5 ;  /* 0x0000000502ff73a8 */ /* 0x01076400041ee100 */
.L_x_150:
[----:B------:R-:W-:-:S04]  /*10a20*/  DEPBAR.LE SB0, 0x0 ;  /* 0x000080000000791a */ /* 0x000fc80000000000 */
[----:B------:R-:W-:Y:S05]  /*10a30*/  @!P0 BRA `(.L_x_155) ;  /* 0x0000000000048947 */ /* 0x000fea0003800000 */
[----:B------:R-:W-:Y:S01]  /*10a40*/  BPT.TRAP 0x1 ;  /* 0x000000040000795c */ /* 0x000fe20000300000 */
.L_x_155:
[----:B--2---:R-:W-:Y:S01]  /*10a50*/  IMAD.U32 R0, RZ, RZ, UR53 ;  /* 0x00000035ff007e24 */ /* 0x004fe2000f8e00ff */
[----:B-----5:R-:W-:Y:S01]  /*10a60*/  SYNCS.ARRIVE.TRANS64.RED.A1T0 RZ, [UR10], RZ ;  /* 0x000000ffffff79a7 */ /* 0x020fe2000810040a */
[----:B---3--:R-:W-:Y:S02]  /*10a70*/  SEL R5, RZ, 0x1, !P2 ;  /* 0x00000001ff057807 */ /* 0x008fe40005000000 */
[----:B------:R-:W-:Y:S01]  /*10a80*/  LOP3.LUT R216, R216, 0x1, RZ, 0x3c, !PT ;  /* 0x00000001d8d87812 */ /* 0x000fe200078e3cff */
[----:B------:R2:W-:Y:S01]  /*10a90*/  SYNCS.ARRIVE.TRANS64.A1T0 RZ, [R0+UR49], RZ ;  /* 0x000000ff00ff79a7 */ /* 0x0005e20008100031 */
[----:B------:R-:W-:Y:S05]  /*10aa0*/  @P1 BRA `(.L_x_156) ;  /* 0xffffff2c00e01947 */ /* 0x000fea000383ffff */
[----:B------:R-:W-:Y:S05]  /*10ab0*/  EXIT ;  /* 0x000000000000794d */ /* 0x000fea0003800000 */
.L_x_23:
[----:B------:R-:W-:-:S08]  /*10ac0*/  NOP ;  /* 0x0000000000007918 */ /* 0x000fd00000000000 */
[----:B----45:R-:W1:-:S00]  /*10ad0*/  USETMAXREG.DEALLOC.CTAPOOL 0x28 ;  /* 0x00000028000079c8 */ /* 0x030e4000080e0500 */
[----:B------:R-:W-:-:S06]  /*10ae0*/  UISETP.NE.AND UP1, UPT, UR51, 0x3, UPT ;  /* 0x000000033300788c */ /* 0x000fcc000bf25270 */
[----:B------:R-:W-:-:S13]  /*10af0*/  PLOP3.LUT P1, PT, PT, PT, UP1, 0x80, 0x0 ;  /* 0x000000000000781c */ /* 0x000fda0003f2f018 */
[----:B-1----:R-:W-:Y:S05]  /*10b00*/  @!P1 BRA `(.L_x_157) ;  /* 0x0000004000ac9947 */ /* 0x002fea0003800000 */
[----:B------:R-:W-:-:S13]  /*10b10*/  ISETP.NE.AND P0, PT, RZ, UR51, PT ;  /* 0x00000033ff007c0c */ /* 0x000fda000bf05270 */
[----:B------:R-:W-:Y:S05]  /*10b20*/  @!P0 BRA `(.L_x_158) ;  /* 0x0000002400b48947 */ /* 0x000fea0003800000 */
[----:B------:R-:W-:-:S06]  /*10b30*/  UISETP.NE.AND UP0, UPT, UR51, 0x2, UPT ;  /* 0x000000023300788c */ /* 0x000fcc000bf05270 */
[----:B------:R-:W-:-:S13]  /*10b40*/  PLOP3.LUT P0, PT, PT, PT, UP0, 0x80, 0x0 ;  /* 0x000000000000781c */ /* 0x000fda0003f0f008 */
[----:B--2---:R-:W-:Y:S05]  /*10b50*/  @P0 EXIT ;  /* 0x000000000000094d */ /* 0x004fea0003800000 */
[----:B------:R-:W1:Y:S01]  /*10b60*/  S2UR UR4, SR_CTAID.Y ;  /* 0x00000000000479c3 */ /* 0x000e620000002600 */
[----:B------:R-:W-:Y:S01]  /*10b70*/  ELECT P0, URZ, PT ;  /* 0x00000000003f782f */ /* 0x000fe20003800000 */
[----:B------:R-:W-:Y:S01]  /*10b80*/  BSSY B0, `(.L_x_159) ;  /* 0x0000023000007945 */ /* 0x000fe20003800000 */
[----:B-1----:R-:W-:-:S11]  /*10b90*/  UIMAD UR4, UR4, UR60, UR56 ;  /* 0x0000003c040472a4 */ /* 0x002fd6000f8e0238 */
[----:B------:R-:W-:Y:S05]  /*10ba0*/  @!P0 BRA `(.L_x_160) ;  /* 0x0000000000808947 */ /* 0x000fea0003800000 */
[----:B------:R-:W-:Y:S01]  /*10bb0*/  STL.64 [R1+0x110], R18 ;  /* 0x0001101201007387 */ /* 0x000fe20000100a00 */
[----:B------:R-:W1:Y:S01]  /*10bc0*/  LDC.64 R14, c[0x0][0x628] ;  /* 0x00018a00ff0e7b82 */ /* 0x000e620000000a00 */
[----:B------:R-:W-:Y:S02]  /*10bd0*/  UMOV UR5, 0x400 ;  /* 0x0000040000057882 */ /* 0x000fe40000000000 */
[----:B------:R2:W-:Y:S01]  /*10be0*/  STL.64 [R1+0x108], R16 ;  /* 0x0001081001007387 */ /* 0x0005e20000100a00 */
[----:B------:R-:W-:-:S03]  /*10bf0*/  ULEA UR5, UR58, UR5, 0x18 ;  /* 0x000000053a057291 */ /* 0x000fc6000f8ec03f */
[----:B------:R3:W-:Y:S01]  /*10c00*/  STL [R1+0x100], R13 ;  /* 0x0001000d01007387 */ /* 0x0007e20000100800 */
[----:B------:R-:W4:Y:S08]  /*10c10*/  LDC.64 R4, c[0x0][0x600] ;  /* 0x00018000ff047b82 */ /* 0x000f300000000a00 */
[----:B--2---:R-:W2:Y:S08]  /*10c20*/  LDC.64 R16, c[0x0][0x610] ;  /* 0x00018400ff107b82 */ /* 0x004eb00000000a00 */
[----:B------:R-:W2:Y:S08]  /*10c30*/  LDC.64 R18, c[0x0][0x618] ;  /* 0x00018600ff127b82 */ /* 0x000eb00000000a00 */
[----:B---3--:R-:W1:Y:S08]  /*10c40*/  LDC.64 R12, c[0x0][0x620] ;  /* 0x00018800ff0c7b82 */ /* 0x008e700000000a00 */
[----:B------:R-:W4:Y:S01]  /*10c50*/  LDC.64 R6, c[0x0][0x608] ;  /* 0x00018200ff067b82 */ /* 0x000f220000000a00 */
[----:B--2---:R2:W-:Y:S07]  /*10c60*/  STS.128 [UR5+0x34710], R16 ;  /* 0x03471010ff007988 */ /* 0x0045ee0008000c05 */
[----:B------:R-:W3:Y:S01]  /*10c70*/  LDC.64 R32, c[0x0][0x630] ;  /* 0x00018c00ff207b82 */ /* 0x000ee20000000a00 */
[----:B-1----:R1:W-:Y:S07]  /*10c80*/  STS.128 [UR5+0x34720], R12 ;  /* 0x0347200cff007988 */ /* 0x0023ee0008000c05 */
[----:B------:R-:W3:Y:S01]  /*10c90*/  LDC.64 R34, c[0x0][0x638] ;  /* 0x00018e00ff227b82 */ /* 0x000ee20000000a00 */
[----:B--2---:R2:W5:Y:S07]  /*10ca0*/  LDL.LU.64 R18, [R1+0x110] ;  /* 0x0001100001127983 */ /* 0x00456e0000300a00 */
[----:B------:R-:W2:Y:S01]  /*10cb0*/  LDC.64 R28, c[0x0][0x640] ;  /* 0x00019000ff1c7b82 */ /* 0x000ea20000000a00 */
[----:B------:R2:W5:Y:S04]  /*10cc0*/  LDL.LU.64 R16, [R1+0x108] ;  /* 0x0001080001107983 */ /* 0x0005680000300a00 */
[----:B-1----:R1:W5:Y:S03]  /*10cd0*/  LDL.LU R13, [R1+0x100] ;  /* 0x00010000010d7983 */ /* 0x0023660000300800 */
[----:B------:R-:W2:Y:S01]  /*10ce0*/  LDC.64 R30, c[0x0][0x648] ;  /* 0x00019200ff1e7b82 */ /* 0x000ea20000000a00 */
[----:B----4-:R4:W-:Y:S07]  /*10cf0*/  STS.128 [UR5+0x34700], R4 ;  /* 0x03470004ff007988 */ /* 0x0109ee0008000c05 */
[----:B------:R-:W1:Y:S08]  /*10d00*/  LDC.64 R24, c[0x0][0x650] ;  /* 0x00019400ff187b82 */ /* 0x000e700000000a00 */
[----:B------:R-:W1:Y:S08]  /*10d10*/  LDC.64 R26, c[0x0][0x658] ;  /* 0x00019600ff1a7b82 */ /* 0x000e700000000a00 */
[----:B------:R-:W1:Y:S08]  /*10d20*/  LDC.64 R8, c[0x0][0x660] ;  /* 0x00019800ff087b82 */ /* 0x000e700000000a00 */
[----:B------:R-:W1:Y:S08]  /*10d30*/  LDC.64 R10, c[0x0][0x668] ;  /* 0x00019a00ff0a7b82 */ /* 0x000e700000000a00 */
[----:B----4-:R-:W4:Y:S08]  /*10d40*/  LDC.64 R4, c[0x0][0x670] ;  /* 0x00019c00ff047b82 */ /* 0x010f300000000a00 */
[----:B------:R-:W4:Y:S01]  /*10d50*/  LDC.64 R6, c[0x0][0x678] ;  /* 0x00019e00ff067b82 */ /* 0x000f220000000a00 */
[----:B---3--:R3:W-:Y:S04]  /*10d60*/  STS.128 [UR5+0x34730], R32 ;  /* 0x03473020ff007988 */ /* 0x0087e80008000c05 */
[----:B--2---:R3:W-:Y:S04]  /*10d70*/  STS.128 [UR5+0x34740], R28 ;  /* 0x0347401cff007988 */ /* 0x0047e80008000c05 */
[----:B-1----:R3:W-:Y:S04]  /*10d80*/  STS.128 [UR5+0x34750], R24 ;  /* 0x03475018ff007988 */ /* 0x0027e80008000c05 */
[----:B------:R3:W-:Y:S04]  /*10d90*/  STS.128 [UR5+0x34760], R8 ;  /* 0x03476008ff007988 */ /* 0x0007e80008000c05 */
[----:B----4-:R3:W-:Y:S02]  /*10da0*/  STS.128 [UR5+0x34770], R4 ;  /* 0x03477004ff007988 */ /* 0x0107e40008000c05 */
.L_x_160:
[----:B------:R-:W-:Y:S05]  /*10db0*/  BSYNC B0 ;  /* 0x0000000000007941 */ /* 0x000fea0003800000 */
.L_x_159:
[----:B------:R-:W-:Y:S01]  /*10dc0*/  ELECT P0, URZ, PT ;  /* 0x00000000003f782f */ /* 0x000fe20003800000 */
[----:B------:R-:W-:Y:S01]  /*10dd0*/  NOP ;  /* 0x0000000000007918 */ /* 0x000fe20000000000 */
[----:B------:R-:W-:Y:S01]  /*10de0*/  ULDC UR5, c[0x0][0x884] ;  /* 0x0002210000057ab9 */ /* 0x000fe20000000800 */
[----:B------:R-:W-:Y:S01]  /*10df0*/  ULDC.64 UR12, c[0x0][0x800] ;  /* 0x00020000000c7ab9 */ /* 0x000fe20000000a00 */
[----:B------:R-:W-:Y:S01]  /*10e00*/  ULEA UR4, UR5, UR4, 0x1 ;  /* 0x0000000405047291 */ /* 0x000fe2000f8e083f */
[----:B------:R-:W-:Y:S03]  /*10e10*/  BSSY B0, `(.L_x_161) ;  /* 0x0000033000007945 */ /* 0x000fe60003800000 */
[----:B------:R-:W-:-:S05]  /*10e20*/  UIMAD.WIDE UR12, UR4, 0x80, UR12 ;  /* 0x00000080040c78a5 */ /* 0x000fca000f8e020c */
[----:B------:R-:W-:Y:S07]  /*10e30*/  @!P0 BRA `(.L_x_162) ;  /* 0x0000000000c08947 */ /* 0x000fee0003800000 */
[----:B------:R-:W-:Y:S01]  /*10e40*/  ULDC.64 UR4, c[0x0][0x808] ;  /* 0x0002020000047ab9 */ /* 0x000fe20000000a00 */
[----:B------:R-:W-:Y:S01]  /*10e50*/  ULDC.64 UR6, c[0x0][0x810] ;  /* 0x0002040000067ab9 */ /* 0x000fe20000000a00 */
[----:B------:R-:W-:Y:S02]  /*10e60*/  ISETP.NE.U32.AND P0, PT, RZ, UR4, PT ;  /* 0x00000004ff007c0c */ /* 0x000fe4000bf05070 */
[----:B------:R-:W-:Y:S02]  /*10e70*/  ISETP.NE.U32.AND P1, PT, RZ, UR6, PT ;  /* 0x00000006ff007c0c */ /* 0x000fe4000bf25070 */
[----:B------:R-:W-:Y:S02]  /*10e80*/  ISETP.NE.AND.EX P0, PT, RZ, UR5, PT, P0 ;  /* 0x00000005ff007c0c */ /* 0x000fe4000bf05300 */
[----:B------:R-:W-:-:S11]  /*10e90*/  ISETP.NE.AND.EX P1, PT, RZ, UR7, PT, P1 ;  /* 0x00000007ff007c0c */ /* 0x000fd6000bf25310 */
[----:B------:R-:W-:Y:S05]  /*10ea0*/  @!P0 BRA `(.L_x_163) ;  /* 0x0000000000188947 */ /* 0x000fea0003800000 */
[----:B------:R-:W1:Y:S02]  /*10eb0*/  LDC.64 R2, c[0x0][0x808] ;  /* 0x00020200ff027b82 */ /* 0x000e640000000a00 */
[----:B-1---5:R-:W-:-:S06]  /*10ec0*/  IMAD.WIDE R2, R18, 0x8, R2 ;  /* 0x0000000812027825 */ /* 0x022fcc00078e0202 */
[----:B------:R-:W2:Y:S01]  /*10ed0*/  LDG.E.64 R2, desc[UR38][R2.64] ;  /* 0x0000002602027981 */ /* 0x000ea2000c1e1b00 */
[----:B------:R-:W-:Y:S02]  /*10ee0*/  UMOV UR4, 0x400 ;  /* 0x0000040000047882 */ /* 0x000fe40000000000 */
[----:B------:R-:W-:-:S09]  /*10ef0*/  ULEA UR4, UR58, UR4, 0x18 ;  /* 0x000000043a047291 */ /* 0x000fd2000f8ec03f */
[----:B--2---:R1:W-:Y:S03]  /*10f00*/  STS.64 [UR4+0x34700], R2 ;  /* 0x03470002ff007988 */ /* 0x0043e60008000a04 */
.L_x_163:
[----:B------:R-:W-:Y:S05]  /*10f10*/  @!P1 BRA `(.L_x_162) ;  /* 0x0000000000889947 */ /* 0x000fea0003800000 */
[----:B-1----:R-:W1:Y:S02]  /*10f20*/  LDC.64 R2, c[0x0][0x810] ;  /* 0x00020400ff027b82 */ /* 0x002e640000000a00 */
[----:B-1---5:R-:W-:-:S06]  /*10f30*/  IMAD.WIDE R2, R18, 0x8, R2 ;  /* 0x0000000812027825 */ /* 0x022fcc00078e0202 */
[----:B------:R-:W2:Y:S01]  /*10f40*/  LDG.E.64 R2, desc[UR38][R2.64] ;  /* 0x0000002602027981 */ /* 0x000ea2000c1e1b00 */
[----:B------:R-:W-:Y:S01]  /*10f50*/  UMOV UR4, 0x400 ;  /* 0x0000040000047882 */ /* 0x000fe20000000000 */
[----:B---3--:R-:W-:Y:S01]  /*10f60*/  IADD3 R4, R13, -0x1, RZ ;  /* 0xffffffff0d047810 */ /* 0x008fe20007ffe0ff */
[----:B------:R-:W-:-:S04]  /*10f70*/  ULEA UR4, UR58, UR4, 0x18 ;  /* 0x000000043a047291 */ /* 0x000fc8000f8ec03f */
[----:B------:R-:W-:-:S05]  /*10f80*/  UIADD3 UR5, UR4, 0x34700, URZ ;  /* 0x0003470004057890 */ /* 0x000fca000fffe03f */
[----:B------:R-:W1:Y:S01]  /*10f90*/  LDS R0, [UR4+0x3471c] ;  /* 0x03471c04ff007984 */ /* 0x000e620008000800 */
[----:B------:R-:W-:-:S03]  /*10fa0*/  MOV R8, UR5 ;  /* 0x0000000500087c02 */ /* 0x000fc60008000f00 */
[----:B------:R-:W-:Y:S01]  /*10fb0*/  STS [UR4+0x34730], RZ ;  /* 0x034730ffff007988 */ /* 0x000fe20008000804 */
[----:B------:R-:W-:-:S05]  /*10fc0*/  SHF.R.U64 R8, R8, 0x4, RZ ;  /* 0x0000000408087819 */ /* 0x000fca00000012ff */
        /* <DEDUP_REMOVED lines=8> */
[----:B-1----:R-:W-:Y:S01]  /*11050*/  LOP3.LUT R0, R0, 0xf, R5, 0xb8, !PT ;  /* 0x0000000f00007812 */ /* 0x002fe200078eb805 */
[----:B------:R-:W-:Y:S02]  /*11060*/  VIADD R5, R19, 0xffffffff ;  /* 0xffffffff13057836 */ /* 0x000fe40000000000 */
[----:B------:R-:W-:Y:S04]  /*11070*/  STS [UR4+0x3470c], R2 ;  /* 0x03470c02ff007988 */ /* 0x000fe80008000804 */
[----:B------:R-:W-:Y:S04]  /*11080*/  STS [UR4+0x3471c], R0 ;  /* 0x03471c00ff007988 */ /* 0x000fe80008000804 */
[----:B------:R-:W1:Y:S02]  /*11090*/  LDS R6, [UR4+0x3471c] ;  /* 0x03471c04ff067984 */ /* 0x000e640008000800 */
[----:B-1----:R-:W-:-:S05]  /*110a0*/  LOP3.LUT R6, R6, 0xf0, RZ, 0xb8, !PT ;  /* 0x000000f006067812 */ /* 0x002fca00078eb8ff */
[----:B------:R1:W-:Y:S04]  /*110b0*/  STS [UR4+0x3471c], R6 ;  /* 0x03471c06ff007988 */ /* 0x0003e80008000804 */
[----:B------:R-:W2:Y:S01]  /*110c0*/  LDS R9, [UR4+0x3471c] ;  /* 0x03471c04ff097984 */ /* 0x000ea20008000800 */
[----:B-1----:R-:W-:-:S05]  /*110d0*/  CS2R R6, SRZ ;  /* 0x0000000000067805 */ /* 0x002fca000001ff00 */
[----:B------:R-:W-:Y:S01]  /*110e0*/  STS.128 [UR4+0x34720], R4 ;  /* 0x03472004ff007988 */ /* 0x000fe20008000c04 */
[----:B--2---:R-:W-:-:S05]  /*110f0*/  LOP3.LUT R9, R9, 0xf00, RZ, 0xb8, !PT ;  /* 0x00000f0009097812 */ /* 0x004fca00078eb8ff */
[----:B------:R-:W-:Y:S04]  /*11100*/  STS.64 [UR4+0x34718], R8 ;  /* 0x03471808ff007988 */ /* 0x000fe80008000a04 */
[----:B------:R-:W1:Y:S02]  /*11110*/  LDS R3, [UR4+0x3471c] ;  /* 0x03471c04ff037984 */ /* 0x000e640008000800 */
[----:B-1----:R-:W-:-:S05]  /*11120*/  LOP3.LUT R0, R3, 0xf000, RZ, 0xb8, !PT ;  /* 0x0000f00003007812 */ /* 0x002fca00078eb8ff */
[----:B------:R2:W-:Y:S02]  /*11130*/  STS [UR4+0x3471c], R0 ;  /* 0x03471c00ff007988 */ /* 0x0005e40008000804 */
.L_x_162:
[----:B------:R-:W-:Y:S05]  /*11140*/  BSYNC B0 ;  /* 0x0000000000007941 */ /* 0x000fea0003800000 */
.L_x_161:
[----:B--2---:R-:W2:Y:S01]  /*11150*/  S2R R0, SR_LANEID ;  /* 0x0000000000007919 */ /* 0x004ea20000000000 */
[----:B------:R-:W-:Y:S01]  /*11160*/  ELECT P0, URZ, PT ;  /* 0x00000000003f782f */ /* 0x000fe20003800000 */
[----:B------:R-:W-:Y:S01]  /*11170*/  NOP ;  /* 0x0000000000007918 */ /* 0x000fe20000000000 */
[----:B------:R-:W-:Y:S11]  /*11180*/  BSSY B0, `(.L_x_164) ;  /* 0x0000004000007945 */ /* 0x000ff60003800000 */
[----:B------:R-:W-:Y:S05]  /*11190*/  @!P0 BRA `(.L_x_165) ;  /* 0x0000000000088947 */ /* 0x000fea0003800000 */
[----:B------:R0:W-:Y:S01]  /*111a0*/  UTMACMDFLUSH ;  /* 0x00000000000079b7 */ /* 0x0001e20000000000 */
[----:B------:R-:W-:-:S04]  /*111b0*/  DEPBAR.LE SB0, 0x0 ;  /* 0x000080000000791a */ /* 0x000fc80000000000 */
.L_x_165:
[----:B------:R-:W-:Y:S05]  /*111c0*/  BSYNC B0 ;  /* 0x0000000000007941 */ /* 0x000fea0003800000 */
.L_x_164:
[----:B------:R-:W-:Y:S01]  /*111d0*/  UMOV UR6, 0x400 ;  /* 0x0000040000067882 */ /* 0x000fe20000000000 */
[----:B--23--:R-:W-:Y:S01]  /*111e0*/  SHF.L.U32 R4, R0, 0x2, RZ ;  /* 0x0000000200047819 */ /* 0x00cfe200000006ff */
[----:B------:R-:W-:-:S03]  /*111f0*/  ULEA UR6, UR58, UR6, 0x18 ;  /* 0x000000063a067291 */ /* 0x000fc6000f8ec03f */
[----:B-1----:R-:W-:Y:S01]  /*11200*/  IADD3 R2, P0, R4, UR12, RZ ;  /* 0x0000000c04027c10 */ /* 0x002fe2000ff1e0ff */
[----:B------:R-:W-:Y:S01]  /*11210*/  UIADD3 UR5, UR6, 0x34700, URZ ;  /* 0x0003470006057890 */ /* 0x000fe2000fffe03f */
[----:B------:R-:W-:-:S03]  /*11220*/  MOV R0, RZ ;  /* 0x000000ff00007202 */ /* 0x000fc60000000f00 */
[----:B------:R-:W-:-:S05]  /*11230*/  IMAD.X R3, RZ, RZ, UR13, P0 ;  /* 0x0000000dff037e24 */ /* 0x000fca00080e06ff */
[----:B------:R-:W1:Y:S01]  /*11240*/  LDS R5, [R4+UR5] ;  /* 0x0000000504057984 */ /* 0x000e620008000800 */
[----:B------:R-:W-:-:S03]  /*11250*/  SHF.L.U32 R0, R0, 0x1f, RZ ;  /* 0x0000001f00007819 */ /* 0x000fc600000006ff */
[----:B-1----:R1:W2:Y:S02]  /*11260*/  ATOMG.E.EXCH.STRONG.GPU PT, RZ, [R2], R5 ;  /* 0x0000000502ff73a8 */ /* 0x0022a400041ee100 */
[----:B--2---:R-:W2:Y:S01]  /*11270*/  SYNCS.PHASECHK.TRANS64.TRYWAIT P0, [UR6+0x34508], R0 ;  /* 0x03450800ff0075a7 */ /* 0x004ea20008000146 */
[----:B------:R-:W-:Y:S02]  /*11280*/  ULOP3.LUT UR4, UR59, 0x1, URZ, 0xfc, !UPT ;  /* 0x000000013b047892 */ /* 0x000fe4000f8efc3f */
[----:B------:R-:W-:Y:S01]  /*11290*/  ULOP3.LUT UR37, UR61, 0x2, URZ, 0xfc, !UPT ;  /* 0x000000023d257892 */ /* 0x000fe2000f8efc3f */
[----:B-12---:R-:W-:Y:S11]  /*112a0*/  @!P0 BRA `(.L_x_166) ;  /* 0x0000006400d88947 */ /* 0x006ff60003800000 */
.L_x_381:
[----:B------:R-:W-:Y:S01]  /*112b0*/  IMAD.MOV.U32 R2, RZ, RZ, 0x1 ;  /* 0x00000001ff027424 */ /* 0x000fe200078e00ff */
[----:B-1----:R-:W-:Y:S01]  /*112c0*/  MOV R0, RZ ;  /* 0x000000ff00007202 */ /* 0x002fe20000000f00 */
[----:B------:R-:W-:Y:S01]  /*112d0*/  ULDC UR40, c[0x0][0x598] ;  /* 0x0001660000287ab9 */ /* 0x000fe20000000800 */
[----:B------:R-:W-:Y:S01]  /*112e0*/  ULDC UR41, c[0x0][0x580] ;  /* 0x0001600000297ab9 */ /* 0x000fe20000000800 */
[----:B------:R-:W-:Y:S01]  /*112f0*/  ULDC.64 UR10, c[0x0][0x590] ;  /* 0x00016400000a7ab9 */ /* 0x000fe20000000a00 */
[----:B------:R-:W-:-:S05]  /*11300*/  ULDC.64 UR8, c[0x0][0x588] ;  /* 0x0001620000087ab9 */ /* 0x000fca0000000a00 */
.L_x_275:
[----:B------:R-:W-:-:S06]  /*11310*/  UISETP.NE.AND UP0, UPT, UR4, 0x3, UPT ;  /* 0x000000030400788c */ /* 0x000fcc000bf05270 */
[----:B------:R-:W-:-:S13]  /*11320*/  PLOP3.LUT P1, PT, PT, PT, UP0, 0x80, 0x0 ;  /* 0x000000000000781c */ /* 0x000fda0003f2f008 */
[----:B-----5:R-:W-:Y:S05]  /*11330*/  @!P1 BRA `(.L_x_167) ;  /* 0x0000000000049947 */ /* 0x020fea0003800000 */
[----:B------:R-:W-:Y:S01]  /*11340*/  BPT.TRAP 0x1 ;  /* 0x000000040000795c */ /* 0x000fe20000300000 */
.L_x_167:
[----:B------:R-:W-:Y:S02]  /*11350*/  R2UR UR7, R22 ;  /* 0x00000000160772ca */ /* 0x000fe400000e0000 */
[----:B------:R-:W-:Y:S02]  /*11360*/  SHF.L.U32 R3, R0, 0x1f, RZ ;  /* 0x0000001f00037819 */ /* 0x000fe400000006ff */
[----:B------:R-:W-:-:S09]  /*11370*/  LEA R4, R22, UR6, 0x4 ;  /* 0x0000000616047c11 */ /* 0x000fd2000f8e20ff */
[----:B------:R-:W-:-:S09]  /*11380*/  ULEA UR7, UR7, UR6, 0x3 ;  /* 0x0000000607077291 */ /* 0x000fd2000f8e183f */
[----:B------:R-:W1:Y:S02]  /*11390*/  SYNCS.PHASECHK.TRANS64.TRYWAIT P0, [UR7+0x34400], R3 ;  /* 0x03440003ff0075a7 */ /* 0x000e640008000147 */
[----:B-1----:R-:W-:Y:S05]  /*113a0*/  @!P0 BRA `(.L_x_168) ;  /* 0x0000006400b08947 */ /* 0x002fea0003800000 */
.L_x_382:
[----:B-1----:R-:W1:Y:S01]  /*113b0*/  LDS.128 R4, [R4+0x34530] ;  /* 0x0345300004047984 */ /* 0x002e620000000c00 */
[----:B------:R-:W-:Y:S01]  /*113c0*/  @!PT LDS RZ, [RZ] ;  /* 0x00000000fffff984 */ /* 0x000fe20000000800 */
[----:B------:R-:W-:Y:S01]  /*113d0*/  @!PT LDS RZ, [RZ] ;  /* 0x00000000fffff984 */ /* 0x000fe20000000800 */
[----:B------:R-:W-:Y:S01]  /*113e0*/  @!PT LDS RZ, [RZ] ;  /* 0x00000000fffff984 */ /* 0x000fe20000000800 */
[----:B------:R-:W-:Y:S01]  /*113f0*/  @!PT LDS RZ, [RZ] ;  /* 0x00000000fffff984 */ /* 0x000fe20000000800 */
[----:B------:R2:W-:Y:S06]  /*11400*/  MEMBAR.ALL.CTA ;  /* 0x0000000000007992 */ /* 0x0005ec0000008000 */
[----:B--2---:R-:W2:Y:S01]  /*11410*/  FENCE.VIEW.ASYNC.S ;  /* 0x00000000000073c6 */ /* 0x004ea20000000000 */
[----:B------:R-:W-:Y:S05]  /*11420*/  @!P1 BRA `(.L_x_169) ;  /* 0x0000000000049947 */ /* 0x000fea0003800000 */
[----:B------:R-:W-:Y:S01]  /*11430*/  BPT.TRAP 0x1 ;  /* 0x000000040000795c */ /* 0x000fe20000300000 */
.L_x_169:
[----:B------:R-:W-:Y:S01]  /*11440*/  UIADD3 UR7, UR7, 0x34440, URZ ;  /* 0x0003444007077890 */ /* 0x000fe2000fffe03f */
[----:B-----5:R-:W-:Y:S02]  /*11450*/  R2UR UR18, R16 ;  /* 0x00000000101272ca */ /* 0x020fe400000e0000 */
[----:B------:R-:W-:Y:S01]  /*11460*/  R2UR UR19, R17 ;  /* 0x00000000111372ca */ /* 0x000fe200000e0000 */
[----:B------:R-:W-:Y:S01]  /*11470*/  UPRMT UR7, UR58, 0x654, UR7 ;  /* 0x000006543a077896 */ /* 0x000fe20008000007 */
[----:B------:R-:W-:Y:S02]  /*11480*/  LOP3.LUT P1, RZ, R2, 0xff, RZ, 0xc0, !PT ;  /* 0x000000ff02ff7812 */ /* 0x000fe4000782c0ff */
[----:B------:R-:W-:-:S04]  /*11490*/  ISETP.NE.U32.AND P0, PT, RZ, UR10, PT ;  /* 0x0000000aff007c0c */ /* 0x000fc8000bf05070 */
[----:B------:R-:W-:Y:S02]  /*114a0*/  ISETP.NE.AND.EX P0, PT, RZ, UR11, PT, P0 ;  /* 0x0000000bff007c0c */ /* 0x000fe4000bf05300 */
[----:B--2---:R-:W-:Y:S01]  /*114b0*/  SYNCS.ARRIVE.TRANS64.RED.A1T0 RZ, [UR7], RZ ;  /* 0x000000ffffff79a7 */ /* 0x004fe20008100407 */
[----:B------:R-:W-:Y:S02]  /*114c0*/  USHF.L.U32 UR18, UR18, 0x8, URZ ;  /* 0x0000000812127899 */ /* 0x000fe4000800063f */
[----:B------:R-:W-:Y:S02]  /*114d0*/  USHF.L.U32 UR19, UR19, 0x7, URZ ;  /* 0x0000000713137899 */ /* 0x000fe4000800063f */
[----:B------:R-:W-:Y:S10]  /*114e0*/  @!P1 BRA `(.L_x_170) ;  /* 0x00000000000c9947 */ /* 0x000ff40003800000 */
[----:B------:R-:W-:-:S04]  /*114f0*/  DEPBAR {5,4,3,2,1,0} ;  /* 0x0000003f0000791a */ /* 0x000fc80000000000 */
[----:B------:R2:W-:Y:S02]  /*11500*/  UTMACCTL.IV [UR12] ;  /* 0x000000000c0079b9 */ /* 0x0005e40008000000 */
[----:B--2---:R-:W-:Y:S01]  /*11510*/  NOP ;  /* 0x0000000000007918 */ /* 0x004fe20000000000 */
.L_x_170:
[----:B------:R-:W-:Y:S05]  /*11520*/  @!P0 BRA `(.L_x_171) ;  /* 0x0000000000188947 */ /* 0x000fea0003800000 */
[----:B------:R-:W2:Y:S02]  /*11530*/  LDC.64 R2, c[0x0][0x590] ;  /* 0x00016400ff027b82 */ /* 0x000ea40000000a00 */
[----:B--2---:R-:W-:-:S06]  /*11540*/  IMAD.WIDE R2, R18, 0x8, R2 ;  /* 0x0000000812027825 */ /* 0x004fcc00078e0202 */
[----:B------:R-:W2:Y:S04]  /*11550*/  LDG.E.64 R2, desc[UR38][R2.64] ;  /* 0x0000002602027981 */ /* 0x000ea8000c1e1b00 */
[----:B--2---:R-:W2:Y:S02]  /*11560*/  LD.E R8, desc[UR38][R2.64] ;  /* 0x0000002602087980 */ /* 0x004ea4000c101900 */
[----:B--2---:R-:W-:Y:S01]  /*11570*/  FSETP.NEU.AND P0, PT, R8, RZ, PT ;  /* 0x000000ff0800720b */ /* 0x004fe20003f0d000 */
[----:B------:R-:W-:-:S12]  /*11580*/  BRA `(.L_x_172) ;  /* 0x0000000000247947 */ /* 0x000fd80003800000 */
.L_x_171:
[----:B------:R-:W-:Y:S02]  /*11590*/  ISETP.NE.U32.AND P1, PT, RZ, UR8, PT ;  /* 0x00000008ff007c0c */ /* 0x000fe4000bf25070 */
[----:B------:R-:W-:Y:S02]  /*115a0*/  FSETP.NEU.AND P0, PT, RZ, UR41, PT ;  /* 0x00000029ff007c0b */ /* 0x000fe4000bf0d000 */
[----:B------:R-:W-:-:S13]  /*115b0*/  ISETP.NE.AND.EX P1, PT, RZ, UR9, PT, P1 ;  /* 0x00000009ff007c0c */ /* 0x000fda000bf25310 */
[----:B------:R-:W-:Y:S05]  /*115c0*/  @!P1 BRA `(.L_x_172) ;  /* 0x0000000000149947 */ /* 0x000fea0003800000 */
[----:B------:R-:W2:Y:S01]  /*115d0*/  LDC.64 R2, c[0x0][0x588] ;  /* 0x00016200ff027b82 */ /* 0x000ea20000000a00 */
[----:B------:R-:W-:-:S04]  /*115e0*/  IMAD R9, R18, UR40, RZ ;  /* 0x0000002812097c24 */ /* 0x000fc8000f8e02ff */
[----:B--2---:R-:W-:-:S06]  /*115f0*/  IMAD.WIDE R2, R9, 0x4, R2 ;  /* 0x0000000409027825 */ /* 0x004fcc00078e0202 */
[----:B------:R-:W2:Y:S02]  /*11600*/  LDG.E R2, desc[UR38][R2.64] ;  /* 0x0000002602027981 */ /* 0x000ea4000c1e1900 */
[----:B--2---:R-:W-:-:S13]  /*11610*/  FSETP.NEU.AND P0, PT, R2, RZ, PT ;  /* 0x000000ff0200720b */ /* 0x004fda0003f0d000 */
.L_x_172:
[----:B------:R-:W-:Y:S01]  /*11620*/  UISETP.NE.AND UP0, UPT, UR37, 0x3, UPT ;  /* 0x000000032500788c */ /* 0x000fe2000bf05270 */
[----:B------:R-:W-:-:S05]  /*11630*/  ELECT P1, URZ, PT ;  /* 0x00000000003f782f */ /* 0x000fca0003820000 */
[----:B------:R-:W-:Y:S02]  /*11640*/  PLOP3.LUT P2, PT, PT, PT, UP0, 0x80, 0x0 ;  /* 0x000000000000781c */ /* 0x000fe40003f4f008 */
[----:B------:R-:W-:-:S11]  /*11650*/  PLOP3.LUT P0, PT, P0, P1, PT, 0x2a, 0x0 ;  /* 0x000000000000781c */ /* 0x000fd60000702572 */
[----:B------:R-:W-:Y:S05]  /*11660*/  @!P2 BRA `(.L_x_173) ;  /* 0x000000000004a947 */ /* 0x000fea0003800000 */
[----:B------:R-:W-:Y:S01]  /*11670*/  BPT.TRAP 0x1 ;  /* 0x000000040000795c */ /* 0x000fe20000300000 */
.L_x_173:
[----:B------:R-:W-:-:S05]  /*11680*/  IMAD.MOV.U32 R8, RZ, RZ, 0x1 ;  /* 0x00000001ff087424 */ /* 0x000fca00078e00ff */
[----:B------:R-:W-:-:S04]  /*11690*/  SHF.L.U32 R8, R8, 0x1f, RZ ;  /* 0x0000001f08087819 */ /* 0x000fc800000006ff */
[----:B------:R-:W2:Y:S02]  /*116a0*/  SYNCS.PHASECHK.TRANS64.TRYWAIT P1, [UR6+0x344e0], R8 ;  /* 0x0344e008ff0075a7 */ /* 0x000ea40008020146 */
[----:B--2---:R-:W-:Y:S05]  /*116b0*/  @!P1 BRA `(.L_x_174) ;  /* 0x0000006400049947 */ /* 0x004fea0003800000 */
.L_x_383:
[----:B------:R-:W-:Y:S04]  /*116c0*/  BSSY B0, `(.L_x_175) ;  /* 0x000000b000007945 */ /* 0x000fe80003800000 */
[----:B------:R-:W-:Y:S05]  /*116d0*/  @P0 BRA `(.L_x_176) ;  /* 0x0000000000240947 */ /* 0x000fea0003800000 */
[----:B------:R-:W-:Y:S02]  /*116e0*/  UIADD3 UR16, UR6, 0x30000, URZ ;  /* 0x0003000006107890 */ /* 0x000fe4000fffe03f */
[----:B------:R-:W-:Y:S01]  /*116f0*/  UIADD3 UR17, UR6, 0x344c0, URZ ;  /* 0x000344c006117890 */ /* 0x000fe2000fffe03f */
[----:B------:R-:W-:Y:S01]  /*11700*/  UMOV UR14, 0x0 ;  /* 0x00000000000e7882 */ /* 0x000fe20000000000 */
[----:B------:R-:W-:-:S07]  /*11710*/  UMOV UR15, 0x10000000 ;  /* 0x10000000000f7882 */ /* 0x000fce0000000000 */
[----:B------:R3:W-:Y:S02]  /*11720*/  UTMALDG.2D [UR16], [UR12], desc[UR14] ;  /* 0x00000e100c0075b4 */ /* 0x0007e40008009000 */
[----:B---3--:R-:W-:Y:S05]  /*11730*/  @!P2 BRA `(.L_x_177) ;  /* 0x000000000004a947 */ /* 0x008fea0003800000 */
[----:B------:R-:W-:Y:S01]  /*11740*/  BPT.TRAP 0x1 ;  /* 0x000000040000795c */ /* 0x000fe20000300000 */
.L_x_177:
[----:B------:R-:W3:Y:S02]  /*11750*/  LDC R2, c[0x0][0x828] ;  /* 0x00020a00ff027b82 */ /* 0x000ee40000000800 */
[----:B---3--:R3:W-:Y:S02]  /*11760*/  SYNCS.ARRIVE.TRANS64.RED.A0TR RZ, [UR6+0x344c0], R2 ;  /* 0x0344c002ffff79a7 */ /* 0x0087e40008300406 */
.L_x_176:
[----:B------:R-:W-:Y:S05]  /*11770*/  BSYNC B0 ;  /* 0x0000000000007941 */ /* 0x000fea0003800000 */
.L_x_175:
[----:B------:R-:W-:Y:S05]  /*11780*/  @!P2 BRA `(.L_x_178) ;  /* 0x000000000004a947 */ /* 0x000fea0003800000 */
[----:B------:R-:W-:Y:S01]  /*11790*/  BPT.TRAP 0x1 ;  /* 0x000000040000795c */ /* 0x000fe20000300000 */
.L_x_178:
[----:B------:R-:W-:-:S04]  /*117a0*/  UIADD3 UR21, UR6, 0x344c0, URZ ;  /* 0x000344c006157890 */ /* 0x000fc8000fffe03f */
[----:B------:R-:W-:-:S09]  /*117b0*/  UPRMT UR15, UR58, 0x654, UR21 ;  /* 0x000006543a0f7896 */ /* 0x000fd20008000015 */
[----:B------:R-:W-:Y:S01]  /*117c0*/  SYNCS.ARRIVE.TRANS64.RED.A1T0 RZ, [UR15], RZ ;  /* 0x000000ffffff79a7 */ /* 0x000fe2000810040f */
[----:B------:R-:W-:Y:S05]  /*117d0*/  @!P2 BRA `(.L_x_179) ;  /* 0x000000000004a947 */ /* 0x000fea0003800000 */
[----:B------:R-:W-:Y:S01]  /*117e0*/  BPT.TRAP 0x1 ;  /* 0x000000040000795c */ /* 0x000fe20000300000 */
.L_x_179:
[----:B------:R-:W4:Y:S02]  /*117f0*/  SYNCS.PHASECHK.TRANS64.TRYWAIT P1, [UR6+0x344e8], R8 ;  /* 0x0344e808ff0075a7 */ /* 0x000f240008020146 */
[----:B----4-:R-:W-:Y:S05]  /*11800*/  @!P1 BRA `(.L_x_180) ;  /* 0x0000006000c89947 */ /* 0x010fea0003800000 */
.L_x_384:
[----:B------:R-:W-:Y:S04]  /*11810*/  BSSY B0, `(.L_x_181) ;  /* 0x000000d000007945 */ /* 0x000fe80003800000 */
[----:B------:R-:W-:Y:S05]  /*11820*/  @P0 BRA `(.L_x_182) ;  /* 0x00000000002c0947 */ /* 0x000fea0003800000 */
[----:B------:R-:W-:Y:S02]  /*11830*/  UIADD3 UR26, UR18, 0x40, URZ ;  /* 0x00000040121a7890 */ /* 0x000fe4000fffe03f */
[----:B------:R-:W-:Y:S02]  /*11840*/  UIADD3 UR24, UR6, 0x31000, URZ ;  /* 0x0003100006187890 */ /* 0x000fe4000fffe03f */
[----:B------:R-:W-:Y:S01]  /*11850*/  UIADD3 UR25, UR6, 0x344c8, URZ ;  /* 0x000344c806197890 */ /* 0x000fe2000fffe03f */
[----:B------:R-:W-:Y:S01]  /*11860*/  UMOV UR16, 0x0 ;  /* 0x0000000000107882 */ /* 0x000fe20000000000 */
[----:B------:R-:W-:Y:S01]  /*11870*/  UMOV UR17, 0x10000000 ;  /* 0x1000000000117882 */ /* 0x000fe20000000000 */
[----:B------:R-:W-:-:S06]  /*11880*/  UMOV UR27, UR19 ;  /* 0x00000013001b7c82 */ /* 0x000fcc0008000000 */
[----:B------:R4:W-:Y:S02]  /*11890*/  UTMALDG.2D [UR24], [UR12], desc[UR16] ;  /* 0x000010180c0075b4 */ /* 0x0009e40008009000 */
[----:B----4-:R-:W-:Y:S05]  /*118a0*/  @!P2 BRA `(.L_x_183) ;  /* 0x000000000004a947 */ /* 0x010fea0003800000 */
[----:B------:R-:W-:Y:S01]  /*118b0*/  BPT.TRAP 0x1 ;  /* 0x000000040000795c */ /* 0x000fe20000300000 */
.L_x_183:
[----:B---3--:R-:W3:Y:S02]  /*118c0*/  LDC R2, c[0x0][0x828] ;  /* 0x00020a00ff027b82 */ /* 0x008ee40000000800 */
[----:B---3--:R4:W-:Y:S02]  /*118d0*/  SYNCS.ARRIVE.TRANS64.RED.A0TR RZ, [UR6+0x344c8], R2 ;  /* 0x0344c802ffff79a7 */ /* 0x0089e40008300406 */
.L_x_182:
[----:B------:R-:W-:Y:S05]  /*118e0*/  BSYNC B0 ;  /* 0x0000000000007941 */ /* 0x000fea0003800000 */
.L_x_181:
[----:B------:R-:W-:Y:S05]  /*118f0*/  @!P2 BRA `(.L_x_184) ;  /* 0x000000000004a947 */ /* 0x000fea0003800000 */
[----:B------:R-:W-:Y:S01]  /*11900*/  BPT.TRAP 0x1 ;  /* 0x000000040000795c */ /* 0x000fe20000300000 */
.L_x_184:
[----:B------:R-:W-:-:S04]  /*11910*/  UIADD3 UR25, UR6, 0x344c8, URZ ;  /* 0x000344c806197890 */ /* 0x000fc8000fffe03f */
[----:B------:R-:W-:-:S09]  /*11920*/  UPRMT UR7, UR58, 0x654, UR25 ;  /* 0x000006543a077896 */ /* 0x000fd20008000019 */
[----:B------:R-:W-:Y:S01]  /*11930*/  SYNCS.ARRIVE.TRANS64.RED.A1T0 RZ, [UR7], RZ ;  /* 0x000000ffffff79a7 */ /* 0x000fe20008100407 */
[----:B------:R-:W-:Y:S05]  /*11940*/  @!P2 BRA `(.L_x_185) ;  /* 0x000000000004a947 */ /* 0x000fea0003800000 */
[----:B------:R-:W-:Y:S01]  /*11950*/  BPT.TRAP 0x1 ;  /* 0x000000040000795c */ /* 0x000fe20000300000 */
.L_x_185:
[----:B------:R-:W5:Y:S02]  /*11960*/  SYNCS.PHASECHK.TRANS64.TRYWAIT P1, [UR6+0x344f0], R8 ;  /* 0x0344f008ff0075a7 */ /* 0x000f640008020146 */
[----:B-----5:R-:W-:Y:S05]  /*11970*/  @!P1 BRA `(.L_x_186) ;  /* 0x0000006000849947 */ /* 0x020fea0003800000 */
.L_x_385:
        /* <DEDUP_REMOVED lines=9> */
[----:B-1----:R-:W-:Y:S05]  /*11a10*/  @!P2 BRA `(.L_x_189) ;  /* 0x000000000004a947 */ /* 0x002fea0003800000 */
[----:B------:R-:W-:Y:S01]  /*11a20*/  BPT.TRAP 0x1 ;  /* 0x000000040000795c */ /* 0x000fe20000300000 */
.L_x_189:
[----:B---34-:R-:W1:Y:S02]  /*11a30*/  LDC R2, c[0x0][0x828] ;  /* 0x00020a00ff027b82 */ /* 0x018e640000000800 */
[----:B-1----:R1:W-:Y:S02]  /*11a40*/  SYNCS.ARRIVE.TRANS64.RED.A0TR RZ, [UR6+0x344d0], R2 ;  /* 0x0344d002ffff79a7 */ /* 0x0023e40008300406 */
.L_x_188:
[----:B------:R-:W-:Y:S05]  /*11a50*/  BSYNC B0 ;  /* 0x0000000000007941 */ /* 0x000fea0003800000 */
.L_x_187:
[----:B------:R-:W-:Y:S05]  /*11a60*/  @!P2 BRA `(.L_x_190) ;  /* 0x000000000004a947 */ /* 0x000fea0003800000 */
[----:B------:R-:W-:Y:S01]  /*11a70*/  BPT.TRAP 0x1 ;  /* 0x000000040000795c */ /* 0x000fe20000300000 */
.L_x_190:
[----:B------:R-:W-:-:S04]  /*11a80*/  UIADD3 UR29, UR6, 0x344d0, URZ ;  /* 0x000344d0061d7890 */ /* 0x000fc8000fffe03f */
[----:B------:R-:W-:-:S09]  /*11a90*/  UPRMT UR14, UR58, 0x654, UR29 ;  /* 0x000006543a0e7896 */ /* 0x000fd2000800001d */
[----:B------:R-:W-:Y:S01]  /*11aa0*/  SYNCS.ARRIVE.TRANS64.RED.A1T0 RZ, [UR14], RZ ;  /* 0x000000ffffff79a7 */ /* 0x000fe2000810040e */
[----:B------:R-:W-:Y:S05]  /*11ab0*/  @!P2 BRA `(.L_x_191) ;  /* 0x000000000004a947 */ /* 0x000fea0003800000 */
[----:B------:R-:W-:Y:S01]  /*11ac0*/  BPT.TRAP 0x1 ;  /* 0x000000040000795c */ /* 0x000fe20000300000 */
.L_x_191:
[----:B------:R-:W5:Y:S02]  /*11ad0*/  SYNCS.PHASECHK.TRANS64.TRYWAIT P1, [UR6+0x344f8], R8 ;  /* 0x0344f808ff0075a7 */ /* 0x000f640008020146 */
[----:B-----5:R-:W-:Y:S05]  /*11ae0*/  @!P1 BRA `(.L_x_192) ;  /* 0x0000006000409947 */ /* 0x020fea0003800000 */
.L_x_386:
        /* <DEDUP_REMOVED lines=11> */
.L_x_195:
[----:B---34-:R-:W1:Y:S02]  /*11ba0*/  LDC R2, c[0x0][0x828] ;  /* 0x00020a00ff027b82 */ /* 0x018e640000000800 */
[----:B-1----:R1:W-:Y:S02]  /*11bb0*/  SYNCS.ARRIVE.TRANS64.RED.A0TR RZ, [UR6+0x344d8], R2 ;  /* 0x0344d802ffff79a7 */ /* 0x0023e40008300406 */
.L_x_194:
[----:B------:R-:W-:Y:S05]  /*11bc0*/  BSYNC B0 ;  /* 0x0000000000007941 */ /* 0x000fea0003800000 */
.L_x_193:
[----:B------:R-:W-:Y:S05]  /*11bd0*/  @!P2 BRA `(.L_x_196) ;  /* 0x000000000004a947 */ /* 0x000fea0003800000 */
[----:B------:R-:W-:Y:S01]  /*11be0*/  BPT.TRAP 0x1 ;  /* 0x000000040000795c */ /* 0x000fe20000300000 */
.L_x_196:
[----:B------:R-:W-:Y:S02]  /*11bf0*/  UIADD3 UR33, UR6, 0x344d8, URZ ;  /* 0x000344d806217890 */ /* 0x000fe4000fffe03f */
[----:B------:R-:W-:Y:S02]  /*11c00*/  UIADD3 UR23, UR19, 0x20, URZ ;  /* 0x0000002013177890 */ /* 0x000fe4000fffe03f */
[----:B------:R-:W-:-:S09]  /*11c10*/  UPRMT UR36, UR58, 0x654, UR33 ;  /* 0x000006543a247896 */ /* 0x000fd20008000021 */
[----:B------:R-:W-:Y:S01]  /*11c20*/  SYNCS.ARRIVE.TRANS64.RED.A1T0 RZ, [UR36], RZ ;  /* 0x000000ffffff79a7 */ /* 0x000fe20008100424 */
[----:B------:R-:W-:Y:S05]  /*11c30*/  @!P2 BRA `(.L_x_197) ;  /* 0x000000000004a947 */ /* 0x000fea0003800000 */
[----:B------:R-:W-:Y:S01]  /*11c40*/  BPT.TRAP 0x1 ;  /* 0x000000040000795c */ /* 0x000fe20000300000 */
.L_x_197:
[----:B-1-34-:R-:W-:-:S04]  /*11c50*/  SHF.L.U32 R2, RZ, 0x1f, RZ ;  /* 0x0000001fff027819 */ /* 0x01afc800000006ff */
[----:B------:R-:W1:Y:S02]  /*11c60*/  SYNCS.PHASECHK.TRANS64.TRYWAIT P1, [UR6+0x344e0], R2 ;  /* 0x0344e002ff0075a7 */ /* 0x000e640008020146 */
[----:B-1----:R-:W-:Y:S05]  /*11c70*/  @!P1 BRA `(.L_x_198) ;  /* 0x0000005c00f49947 */ /* 0x002fea0003800000 */
.L_x_387:
[----:B------:R-:W-:Y:S04]  /*11c80*/  BSSY B0, `(.L_x_199) ;  /* 0x000000b000007945 */ /* 0x000fe80003800000 */
[----:B------:R-:W-:Y:S05]  /*11c90*/  @P0 BRA `(.L_x_200) ;  /* 0x0000000000240947 */ /* 0x000fea0003800000 */
[----:B------:R-:W-:Y:S01]  /*11ca0*/  UIADD3 UR20, UR6, 0x30000, URZ ;  /* 0x0003000006147890 */ /* 0x000fe2000fffe03f */
[----:B------:R-:W-:Y:S01]  /*11cb0*/  UMOV UR16, 0x0 ;  /* 0x0000000000107882 */ /* 0x000fe20000000000 */
[----:B------:R-:W-:Y:S01]  /*11cc0*/  UMOV UR17, 0x10000000 ;  /* 0x1000000000117882 */ /* 0x000fe20000000000 */
[----:B------:R-:W-:-:S06]  /*11cd0*/  UMOV UR22, UR18 ;  /* 0x0000001200167c82 */ /* 0x000fcc0008000000 */
[----:B------:R3:W-:Y:S02]  /*11ce0*/  UTMALDG.2D [UR20], [UR12], desc[UR16] ;  /* 0x000010140c0075b4 */ /* 0x0007e40008009000 */
[----:B---3--:R-:W-:Y:S05]  /*11cf0*/  @!P2 BRA `(.L_x_201) ;  /* 0x000000000004a947 */ /* 0x008fea0003800000 */
[----:B------:R-:W-:Y:S01]  /*11d00*/  BPT.TRAP 0x1 ;  /* 0x000000040000795c */ /* 0x000fe20000300000 */
.L_x_201:
[----:B-12---:R-:W1:Y:S02]  /*11d10*/  LDC R3, c[0x0][0x828] ;  /* 0x00020a00ff037b82 */ /* 0x006e640000000800 */
[----:B-1----:R3:W-:Y:S02]  /*11d20*/  SYNCS.ARRIVE.TRANS64.RED.A0TR RZ, [UR6+0x344c0], R3 ;  /* 0x0344c003ffff79a7 */ /* 0x0027e40008300406 */
.L_x_200:
[----:B------:R-:W-:Y:S05]  /*11d30*/  BSYNC B0 ;  /* 0x0000000000007941 */ /* 0x000fea0003800000 */
.L_x_199:
[----:B------:R-:W-:Y:S05]  /*11d40*/  @!P2 BRA `(.L_x_202) ;  /* 0x000000000004a947 */ /* 0x000fea0003800000 */
[----:B------:R-:W-:Y:S01]  /*11d50*/  BPT.TRAP 0x1 ;  /* 0x000000040000795c */ /* 0x000fe20000300000 */
.L_x_202:
[----:B------:R-:W-:Y:S01]  /*11d60*/  SYNCS.ARRIVE.TRANS64.RED.A1T0 RZ, [UR15], RZ ;  /* 0x000000ffffff79a7 */ /* 0x000fe2000810040f */
[----:B------:R-:W-:Y:S05]  /*11d70*/  @!P2 BRA `(.L_x_203) ;  /* 0x000000000004a947 */ /* 0x000fea0003800000 */
[----:B------:R-:W-:Y:S01]  /*11d80*/  BPT.TRAP 0x1 ;  /* 0x000000040000795c */ /* 0x000fe20000300000 */
.L_x_203:
[----:B------:R-:W4:Y:S02]  /*11d90*/  SYNCS.PHASECHK.TRANS64.TRYWAIT P1, [UR6+0x344e8], R2 ;  /* 0x0344e802ff0075a7 */ /* 0x000f240008020146 */
[----:B----4-:R-:W-:Y:S05]  /*11da0*/  @!P1 BRA `(.L_x_204) ;  /* 0x0000005c00c09947 */ /* 0x010fea0003800000 */
.L_x_388:
[----:B------:R-:W-:Y:S04]  /*11db0*/  BSSY B0, `(.L_x_205) ;  /* 0x000000c000007945 */ /* 0x000fe80003800000 */
[----:B------:R-:W-:Y:S05]  /*11dc0*/  @P0 BRA `(.L_x_206) ;  /* 0x0000000000280947 */ /* 0x000fea0003800000 */
        /* <DEDUP_REMOVED lines=8> */
.L_x_207:
[----:B-123--:R-:W1:Y:S02]  /*11e50*/  LDC R3, c[0x0][0x828] ;  /* 0x00020a00ff037b82 */ /* 0x00ee640000000800 */
[----:B-1----:R4:W-:Y:S02]  /*11e60*/  SYNCS.ARRIVE.TRANS64.RED.A0TR RZ, [UR6+0x344c8], R3 ;  /* 0x0344c803ffff79a7 */ /* 0x0029e40008300406 */
.L_x_206:
[----:B------:R-:W-:Y:S05]  /*11e70*/  BSYNC B0 ;  /* 0x0000000000007941 */ /* 0x000fea0003800000 */
.L_x_205:
[----:B------:R-:W-:Y:S05]  /*11e80*/  @!P2 BRA `(.L_x_208) ;  /* 0x000000000004a947 */ /* 0x000fea0003800000 */
[----:B------:R-:W-:Y:S01]  /*11e90*/  BPT.TRAP 0x1 ;  /* 0x000000040000795c */ /* 0x000fe20000300000 */
.L_x_208:
[----:B------:R-:W-:Y:S01]  /*11ea0*/  SYNCS.ARRIVE.TRANS64.RED.A1T0 RZ, [UR7], RZ ;  /* 0x000000ffffff79a7 */ /* 0x000fe20008100407 */
[----:B------:R-:W-:Y:S05]  /*11eb0*/  @!P2 BRA `(.L_x_209) ;  /* 0x000000000004a947 */ /* 0x000fea0003800000 */
[----:B------:R-:W-:Y:S01]  /*11ec0*/  BPT.TRAP 0x1 ;  /* 0x000000040000795c */ /* 0x000fe20000300000 */
.L_x_209:
[----:B------:R-:W5:Y:S02]  /*11ed0*/  SYNCS.PHASECHK.TRANS64.TRYWAIT P1, [UR6+0x344f0], R2 ;  /* 0x0344f002ff0075a7 */ /* 0x000f640008020146 */
[----:B-----5:R-:W-:Y:S05]  /*11ee0*/  @!P1 BRA `(.L_x_210) ;  /* 0x0000005c00889947 */ /* 0x020fea0003800000 */
.L_x_389:
        /* <DEDUP_REMOVED lines=10> */
.L_x_213:
[----:B--234-:R-:W1:Y:S02]  /*11f90*/  LDC R3, c[0x0][0x828] ;  /* 0x00020a00ff037b82 */ /* 0x01ce640000000800 */
[----:B-1----:R1:W-:Y:S02]  /*11fa0*/  SYNCS.ARRIVE.TRANS64.RED.A0TR RZ, [UR6+0x344d0], R3 ;  /* 0x0344d003ffff79a7 */ /* 0x0023e40008300406 */
.L_x_212:
[----:B------:R-:W-:Y:S05]  /*11fb0*/  BSYNC B0 ;  /* 0x0000000000007941 */ /* 0x000fea0003800000 */
.L_x_211:
[----:B------:R-:W-:Y:S05]  /*11fc0*/  @!P2 BRA `(.L_x_214) ;  /* 0x000000000004a947 */ /* 0x000fea0003800000 */
[----:B------:R-:W-:Y:S01]  /*11fd0*/  BPT.TRAP 0x1 ;  /* 0x000000040000795c */ /* 0x000fe20000300000 */
.L_x_214:
[----:B------:R-:W-:Y:S01]  /*11fe0*/  SYNCS.ARRIVE.TRANS64.RED.A1T0 RZ, [UR14], RZ ;  /* 0x000000ffffff79a7 */ /* 0x000fe2000810040e */
[----:B------:R-:W-:Y:S05]  /*11ff0*/  @!P2 BRA `(.L_x_215) ;  /* 0x000000000004a947 */ /* 0x000fea0003800000 */
[----:B------:R-:W-:Y:S01]  /*12000*/  BPT.TRAP 0x1 ;  /* 0x000000040000795c */ /* 0x000fe20000300000 */
.L_x_215:
[----:B------:R-:W5:Y:S02]  /*12010*/  SYNCS.PHASECHK.TRANS64.TRYWAIT P1, [UR6+0x344f8], R2 ;  /* 0x0344f802ff0075a7 */ /* 0x000f640008020146 */
[----:B-----5:R-:W-:Y:S05]  /*12020*/  @!P1 BRA `(.L_x_216) ;  /* 0x0000005c00509947 */ /* 0x020fea0003800000 */
.L_x_390:
        /* <DEDUP_REMOVED lines=10> */
.L_x_219:
[----:B--234-:R-:W1:Y:S02]  /*120d0*/  LDC R3, c[0x0][0x828] ;  /* 0x00020a00ff037b82 */ /* 0x01ce640000000800 */
[----:B-1----:R1:W-:Y:S02]  /*120e0*/  SYNCS.ARRIVE.TRANS64.RED.A0TR RZ, [UR6+0x344d8], R3 ;  /* 0x0344d803ffff79a7 */ /* 0x0023e40008300406 */
.L_x_218:
[----:B------:R-:W-:Y:S05]  /*120f0*/  BSYNC B0 ;  /* 0x0000000000007941 */ /* 0x000fea0003800000 */
.L_x_217:
[----:B------:R-:W-:Y:S05]  /*12100*/  @!P2 BRA `(.L_x_220) ;  /* 0x000000000004a947 */ /* 0x000fea0003800000 */
[----:B------:R-:W-:Y:S01]  /*12110*/  BPT.TRAP 0x1 ;  /* 0x000000040000795c */ /* 0x000fe20000300000 */
.L_x_220:
[----:B------:R-:W-:Y:S01]  /*12120*/  SYNCS.ARRIVE.TRANS64.RED.A1T0 RZ, [UR36], RZ ;  /* 0x000000ffffff79a7 */ /* 0x000fe20008100424 */
[----:B------:R-:W-:Y:S01]  /*12130*/  UIADD3 UR23, UR19, 0x40, URZ ;  /* 0x0000004013177890 */ /* 0x000fe2000fffe03f */
[----:B------:R-:W-:Y:S11]  /*12140*/  @!P2 BRA `(.L_x_221) ;  /* 0x000000000004a947 */ /* 0x000ff60003800000 */
[----:B------:R-:W-:Y:S01]  /*12150*/  BPT.TRAP 0x1 ;  /* 0x000000040000795c */ /* 0x000fe20000300000 */
.L_x_221:
[----:B------:R-:W5:Y:S02]  /*12160*/  SYNCS.PHASECHK.TRANS64.TRYWAIT P1, [UR6+0x344e0], R8 ;  /* 0x0344e008ff0075a7 */ /* 0x000f640008020146 */
[----:B-----5:R-:W-:Y:S05]  /*12170*/  @!P1 BRA `(.L_x_222) ;  /* 0x0000005c00149947 */ /* 0x020fea0003800000 */
.L_x_391:
[----:B------:R-:W-:Y:S04]  /*12180*/  BSSY B0, `(.L_x_223) ;  /* 0x000000b000007945 */ /* 0x000fe80003800000 */
[----:B------:R-:W-:Y:S05]  /*12190*/  @P0 BRA `(.L_x_224) ;  /* 0x0000000000240947 */ /* 0x000fea0003800000 */
[----:B------:R-:W-:Y:S01]  /*121a0*/  UIADD3 UR20, UR6, 0x30000, URZ ;  /* 0x0003000006147890 */ /* 0x000fe2000fffe03f */
[----:B------:R-:W-:Y:S01]  /*121b0*/  UMOV UR16, 0x0 ;  /* 0x0000000000107882 */ /* 0x000fe20000000000 */
[----:B------:R-:W-:Y:S01]  /*121c0*/  UMOV UR17, 0x10000000 ;  /* 0x1000000000117882 */ /* 0x000fe20000000000 */
[----:B------:R-:W-:-:S06]  /*121d0*/  UMOV UR22, UR18 ;  /* 0x0000001200167c82 */ /* 0x000fcc0008000000 */
[----:B------:R1:W-:Y:S02]  /*121e0*/  UTMALDG.2D [UR20], [UR12], desc[UR16] ;  /* 0x000010140c0075b4 */ /* 0x0003e40008009000 */
[----:B-1----:R-:W-:Y:S05]  /*121f0*/  @!P2 BRA `(.L_x_225) ;  /* 0x000000000004a947 */ /* 0x002fea0003800000 */
[----:B------:R-:W-:Y:S01]  /*12200*/  BPT.TRAP 0x1 ;  /* 0x000000040000795c */ /* 0x000fe20000300000 */
.L_x_225:
[----:B--234-:R-:W1:Y:S02]  /*12210*/  LDC R3, c[0x0][0x828] ;  /* 0x00020a00ff037b82 */ /* 0x01ce640000000800 */
[----:B-1----:R1:W-:Y:S02]  /*12220*/  SYNCS.ARRIVE.TRANS64.RED.A0TR RZ, [UR6+0x344c0], R3 ;  /* 0x0344c003ffff79a7 */ /* 0x0023e40008300406 */
.L_x_224:
[----:B------:R-:W-:Y:S05]  /*12230*/  BSYNC B0 ;  /* 0x0000000000007941 */ /* 0x000fea0003800000 */
.L_x_223:
[----:B------:R-:W-:Y:S05]  /*12240*/  @!P2 BRA `(.L_x_226) ;  /* 0x000000000004a947 */ /* 0x000fea0003800000 */
[----:B------:R-:W-:Y:S01]  /*12250*/  BPT.TRAP 0x1 ;  /* 0x000000040000795c */ /* 0x000fe20000300000 */
.L_x_226:
[----:B------:R-:W-:Y:S01]  /*12260*/  SYNCS.ARRIVE.TRANS64.RED.A1T0 RZ, [UR15], RZ ;  /* 0x000000ffffff79a7 */ /* 0x000fe2000810040f */
[----:B------:R-:W-:Y:S05]  /*12270*/  @!P2 BRA `(.L_x_227) ;  /* 0x000000000004a947 */ /* 0x000fea0003800000 */
[----:B------:R-:W-:Y:S01]  /*12280*/  BPT.TRAP 0x1 ;  /* 0x000000040000795c */ /* 0x000fe20000300000 */
.L_x_227:
[----:B------:R-:W5:Y:S02]  /*12290*/  SYNCS.PHASECHK.TRANS64.TRYWAIT P1, [UR6+0x344e8], R8 ;  /* 0x0344e808ff0075a7 */ /* 0x000f640008020146 */
[----:B-----5:R-:W-:Y:S05]  /*122a0*/  @!P1 BRA `(.L_x_228) ;  /* 0x0000005800e09947 */ /* 0x020fea0003800000 */
.L_x_392:
        /* <DEDUP_REMOVED lines=10> */
.L_x_231:
[----:B--234-:R-:W1:Y:S02]  /*12350*/  LDC R3, c[0x0][0x828] ;  /* 0x00020a00ff037b82 */ /* 0x01ce640000000800 */
[----:B-1----:R1:W-:Y:S02]  /*12360*/  SYNCS.ARRIVE.TRANS64.RED.A0TR RZ, [UR6+0x344c8], R3 ;  /* 0x0344c803ffff79a7 */ /* 0x0023e40008300406 */
.L_x_230:
[----:B------:R-:W-:Y:S05]  /*12370*/  BSYNC B0 ;  /* 0x0000000000007941 */ /* 0x000fea0003800000 */
.L_x_229:
[----:B------:R-:W-:Y:S05]  /*12380*/  @!P2 BRA `(.L_x_232) ;  /* 0x000000000004a947 */ /* 0x000fea0003800000 */
[----:B------:R-:W-:Y:S01]  /*12390*/  BPT.TRAP 0x1 ;  /* 0x000000040000795c */ /* 0x000fe20000300000 */
.L_x_232:
[----:B------:R-:W-:Y:S01]  /*123a0*/  SYNCS.ARRIVE.TRANS64.RED.A1T0 RZ, [UR7], RZ ;  /* 0x000000ffffff79a7 */ /* 0x000fe20008100407 */
[----:B------:R-:W-:Y:S05]  /*123b0*/  @!P2 BRA `(.L_x_233) ;  /* 0x000000000004a947 */ /* 0x000fea0003800000 */
[----:B------:R-:W-:Y:S01]  /*123c0*/  BPT.TRAP 0x1 ;  /* 0x000000040000795c */ /* 0x000fe20000300000 */
.L_x_233:
[----:B------:R-:W5:Y:S02]  /*123d0*/  SYNCS.PHASECHK.TRANS64.TRYWAIT P1, [UR6+0x344f0], R8 ;  /* 0x0344f008ff0075a7 */ /* 0x000f640008020146 */
[----:B-----5:R-:W-:Y:S05]  /*123e0*/  @!P1 BRA `(.L_x_234) ;  /* 0x0000005800a89947 */ /* 0x020fea0003800000 */
.L_x_393:
        /* <DEDUP_REMOVED lines=10> */
.L_x_237:
[----:B--234-:R-:W1:Y:S02]  /*12490*/  LDC R3, c[0x0][0x828] ;  /* 0x00020a00ff037b82 */ /* 0x01ce640000000800 */
[----:B-1----:R1:W-:Y:S02]  /*124a0*/  SYNCS.ARRIVE.TRANS64.RED.A0TR RZ, [UR6+0x344d0], R3 ;  /* 0x0344d003ffff79a7 */ /* 0x0023e40008300406 */
.L_x_236:
[----:B------:R-:W-:Y:S05]  /*124b0*/  BSYNC B0 ;  /* 0x0000000000007941 */ /* 0x000fea0003800000 */
.L_x_235:
[----:B------:R-:W-:Y:S05]  /*124c0*/  @!P2 BRA `(.L_x_238) ;  /* 0x000000000004a947 */ /* 0x000fea0003800000 */
[----:B------:R-:W-:Y:S01]  /*124d0*/  BPT.TRAP 0x1 ;  /* 0x000000040000795c */ /* 0x000fe20000300000 */
.L_x_238:
[----:B------:R-:W-:Y:S01]  /*124e0*/  SYNCS.ARRIVE.TRANS64.RED.A1T0 RZ, [UR14], RZ ;  /* 0x000000ffffff79a7 */ /* 0x000fe2000810040e */
[----:B------:R-:W-:Y:S05]  /*124f0*/  @!P2 BRA `(.L_x_239) ;  /* 0x000000000004a947 */ /* 0x000fea0003800000 */
[----:B------:R-:W-:Y:S01]  /*12500*/  BPT.TRAP 0x1 ;  /* 0x000000040000795c */ /* 0x000fe20000300000 */
.L_x_239:
[----:B------:R-:W5:Y:S02]  /*12510*/  SYNCS.PHASECHK.TRANS64.TRYWAIT P1, [UR6+0x344f8], R8 ;  /* 0x0344f808ff0075a7 */ /* 0x000f640008020146 */
[----:B-----5:R-:W-:Y:S05]  /*12520*/  @!P1 BRA `(.L_x_240) ;  /* 0x0000005800709947 */ /* 0x020fea0003800000 */
.L_x_394:
        /* <DEDUP_REMOVED lines=10> */
.L_x_243:
[----:B--234-:R-:W1:Y:S02]  /*125d0*/  LDC R3, c[0x0][0x828] ;  /* 0x00020a00ff037b82 */ /* 0x01ce640000000800 */
[----:B-1----:R1:W-:Y:S02]  /*125e0*/  SYNCS.ARRIVE.TRANS64.RED.A0TR RZ, [UR6+0x344d8], R3 ;  /* 0x0344d803ffff79a7 */ /* 0x0023e40008300406 */
.L_x_242:
[----:B------:R-:W-:Y:S05]  /*125f0*/  BSYNC B0 ;  /* 0x0000000000007941 */ /* 0x000fea0003800000 */
.L_x_241:
[----:B------:R-:W-:Y:S05]  /*12600*/  @!P2 BRA `(.L_x_244) ;  /* 0x000000000004a947 */ /* 0x000fea0003800000 */
[----:B------:R-:W-:Y:S01]  /*12610*/  BPT.TRAP 0x1 ;  /* 0x000000040000795c */ /* 0x000fe20000300000 */
.L_x_244:
[----:B------:R-:W-:Y:S01]  /*12620*/  SYNCS.ARRIVE.TRANS64.RED.A1T0 RZ, [UR36], RZ ;  /* 0x000000ffffff79a7 */ /* 0x000fe20008100424 */
[----:B------:R-:W-:Y:S01]  /*12630*/  UIADD3 UR19, UR19, 0x60, URZ ;  /* 0x0000006013137890 */ /* 0x000fe2000fffe03f */
[----:B------:R-:W-:Y:S11]  /*12640*/  @!P2 BRA `(.L_x_245) ;  /* 0x000000000004a947 */ /* 0x000ff60003800000 */
[----:B------:R-:W-:Y:S01]  /*12650*/  BPT.TRAP 0x1 ;  /* 0x000000040000795c */ /* 0x000fe20000300000 */
.L_x_245:
[----:B------:R-:W5:Y:S02]  /*12660*/  SYNCS.PHASECHK.TRANS64.TRYWAIT P1, [UR6+0x344e0], R2 ;  /* 0x0344e002ff0075a7 */ /* 0x000f640008020146 */
[----:B-----5:R-:W-:Y:S05]  /*12670*/  @!P1 BRA `(.L_x_246) ;  /* 0x0000005800349947 */ /* 0x020fea0003800000 */
.L_x_395:
        /* <DEDUP_REMOVED lines=9> */
.L_x_249:
[----:B--234-:R-:W1:Y:S02]  /*12710*/  LDC R3, c[0x0][0x828] ;  /* 0x00020a00ff037b82 */ /* 0x01ce640000000800 */
[----:B-1----:R1:W-:Y:S02]  /*12720*/  SYNCS.ARRIVE.TRANS64.RED.A0TR RZ, [UR6+0x344c0], R3 ;  /* 0x0344c003ffff79a7 */ /* 0x0023e40008300406 */
.L_x_248:
[----:B------:R-:W-:Y:S05]  /*12730*/  BSYNC B0 ;  /* 0x0000000000007941 */ /* 0x000fea0003800000 */
.L_x_247:
[----:B------:R-:W-:Y:S05]  /*12740*/  @!P2 BRA `(.L_x_250) ;  /* 0x000000000004a947 */ /* 0x000fea0003800000 */
[----:B------:R-:W-:Y:S01]  /*12750*/  BPT.TRAP 0x1 ;  /* 0x000000040000795c */ /* 0x000fe20000300000 */
.L_x_250:
[----:B------:R-:W-:Y:S01]  /*12760*/  SYNCS.ARRIVE.TRANS64.RED.A1T0 RZ, [UR15], RZ ;  /* 0x000000ffffff79a7 */ /* 0x000fe2000810040f */
[----:B------:R-:W-:Y:S05]  /*12770*/  @!P2 BRA `(.L_x_251) ;  /* 0x000000000004a947 */ /* 0x000fea0003800000 */
[----:B------:R-:W-:Y:S01]  /*12780*/  BPT.TRAP 0x1 ;  /* 0x000000040000795c */ /* 0x000fe20000300000 */
.L_x_251:
[----:B------:R-:W5:Y:S02]  /*12790*/  SYNCS.PHASECHK.TRANS64.TRYWAIT P1, [UR6+0x344e8], R2 ;  /* 0x0344e802ff0075a7 */ /* 0x000f640008020146 */
[----:B-----5:R-:W-:Y:S05]  /*127a0*/  @!P1 BRA `(.L_x_252) ;  /* 0x0000005800009947 */ /* 0x020fea0003800000 */
.L_x_396:
[----:B------:R-:W-:Y:S04]  /*127b0*/  BSSY B0, `(.L_x_253) ;  /* 0x000000d000007945 */ /* 0x000fe80003800000 */
[----:B------:R-:W-:Y:S05]  /*127c0*/  @P0 BRA `(.L_x_254) ;  /* 0x00000000002c0947 */ /* 0x000fea0003800000 */
[----:B------:R-:W-:Y:S02]  /*127d0*/  UIADD3 UR22, UR18, 0x40, URZ ;  /* 0x0000004012167890 */ /* 0x000fe4000fffe03f */
[----:B------:R-:W-:Y:S01]  /*127e0*/  UIADD3 UR20, UR6, 0x31000, URZ ;  /* 0x0003100006147890 */ /* 0x000fe2000fffe03f */
[----:B------:R-:W-:Y:S01]  /*127f0*/  UMOV UR16, 0x0 ;  /* 0x0000000000107882 */ /* 0x000fe20000000000 */
[----:B------:R-:W-:Y:S01]  /*12800*/  UMOV UR17, 0x10000000 ;  /* 0x1000000000117882 */ /* 0x000fe20000000000 */
[----:B------:R-:W-:Y:S01]  /*12810*/  UMOV UR21, UR25 ;  /* 0x0000001900157c82 */ /* 0x000fe20008000000 */
[----:B------:R-:W-:-:S05]  /*12820*/  UMOV UR23, UR19 ;  /* 0x0000001300177c82 */ /* 0x000fca0008000000 */
[----:B------:R1:W-:Y:S02]  /*12830*/  UTMALDG.2D [UR20], [UR12], desc[UR16] ;  /* 0x000010140c0075b4 */ /* 0x0003e40008009000 */
[----:B-1----:R-:W-:Y:S05]  /*12840*/  @!P2 BRA `(.L_x_255) ;  /* 0x000000000004a947 */ /* 0x002fea0003800000 */
[----:B------:R-:W-:Y:S01]  /*12850*/  BPT.TRAP 0x1 ;  /* 0x000000040000795c */ /* 0x000fe20000300000 */
.L_x_255:
[----:B--234-:R-:W1:Y:S02]  /*12860*/  LDC R3, c[0x0][0x828] ;  /* 0x00020a00ff037b82 */ /* 0x01ce640000000800 */
[----:B-1----:R1:W-:Y:S02]  /*12870*/  SYNCS.ARRIVE.TRANS64.RED.A0TR RZ, [UR6+0x344c8], R3 ;  /* 0x0344c803ffff79a7 */ /* 0x0023e40008300406 */
.L_x_254:
[----:B------:R-:W-:Y:S05]  /*12880*/  BSYNC B0 ;  /* 0x0000000000007941 */ /* 0x000fea0003800000 */
.L_x_253:
[----:B------:R-:W-:Y:S05]  /*12890*/  @!P2 BRA `(.L_x_256) ;  /* 0x000000000004a947 */ /* 0x000fea0003800000 */
[----:B------:R-:W-:Y:S01]  /*128a0*/  BPT.TRAP 0x1 ;  /* 0x000000040000795c */ /* 0x000fe20000300000 */
.L_x_256:
[----:B------:R-:W-:Y:S01]  /*128b0*/  SYNCS.ARRIVE.TRANS64.RED.A1T0 RZ, [UR7], RZ ;  /* 0x000000ffffff79a7 */ /* 0x000fe20008100407 */
[----:B------:R-:W-:Y:S05]  /*128c0*/  @!P2 BRA `(.L_x_257) ;  /* 0x000000000004a947 */ /* 0x000fea0003800000 */
[----:B------:R-:W-:Y:S01]  /*128d0*/  BPT.TRAP 0x1 ;  /* 0x000000040000795c */ /* 0x000fe20000300000 */
.L_x_257:
[----:B------:R-:W5:Y:S02]  /*128e0*/  SYNCS.PHASECHK.TRANS64.TRYWAIT P1, [UR6+0x344f0], R2 ;  /* 0x0344f002ff0075a7 */ /* 0x000f640008020146 */
[----:B-----5:R-:W-:Y:S05]  /*128f0*/  @!P1 BRA `(.L_x_258) ;  /* 0x0000005400c49947 */ /* 0x020fea0003800000 */
.L_x_397:
        /* <DEDUP_REMOVED lines=11> */
.L_x_261:
[----:B--234-:R-:W1:Y:S02]  /*129b0*/  LDC R3, c[0x0][0x828] ;  /* 0x00020a00ff037b82 */ /* 0x01ce640000000800 */
[----:B-1----:R1:W-:Y:S02]  /*129c0*/  SYNCS.ARRIVE.TRANS64.RED.A0TR RZ, [UR6+0x344d0], R3 ;  /* 0x0344d003ffff79a7 */ /* 0x0023e40008300406 */
.L_x_260:
[----:B------:R-:W-:Y:S05]  /*129d0*/  BSYNC B0 ;  /* 0x0000000000007941 */ /* 0x000fea0003800000 */
.L_x_259:
[----:B------:R-:W-:Y:S05]  /*129e0*/  @!P2 BRA `(.L_x_262) ;  /* 0x000000000004a947 */ /* 0x000fea0003800000 */
[----:B------:R-:W-:Y:S01]  /*129f0*/  BPT.TRAP 0x1 ;  /* 0x000000040000795c */ /* 0x000fe20000300000 */
.L_x_262:
[----:B------:R-:W-:Y:S01]  /*12a00*/  SYNCS.ARRIVE.TRANS64.RED.A1T0 RZ, [UR14], RZ ;  /* 0x000000ffffff79a7 */ /* 0x000fe2000810040e */
[----:B------:R-:W-:Y:S05]  /*12a10*/  @!P2 BRA `(.L_x_263) ;  /* 0x000000000004a947 */ /* 0x000fea0003800000 */
[----:B------:R-:W-:Y:S01]  /*12a20*/  BPT.TRAP 0x1 ;  /* 0x000000040000795c */ /* 0x000fe20000300000 */
.L_x_263:
[----:B------:R-:W5:Y:S02]  /*12a30*/  SYNCS.PHASECHK.TRANS64.TRYWAIT P1, [UR6+0x344f8], R2 ;  /* 0x0344f802ff0075a7 */ /* 0x000f640008020146 */
[----:B-----5:R-:W-:Y:S05]  /*12a40*/  @!P1 BRA `(.L_x_264) ;  /* 0x0000005400889947 */ /* 0x020fea0003800000 */
.L_x_398:
        /* <DEDUP_REMOVED lines=11> */
.L_x_267:
[----:B------:R-:W1:Y:S02]  /*12b00*/  LDC R2, c[0x0][0x828] ;  /* 0x00020a00ff027b82 */ /* 0x000e640000000800 */
[----:B-1----:R1:W-:Y:S02]  /*12b10*/  SYNCS.ARRIVE.TRANS64.RED.A0TR RZ, [UR6+0x344d8], R2 ;  /* 0x0344d802ffff79a7 */ /* 0x0023e40008300406 */
.L_x_266:
[----:B------:R-:W-:Y:S05]  /*12b20*/  BSYNC B0 ;  /* 0x0000000000007941 */ /* 0x000fea0003800000 */
.L_x_265:
[----:B------:R-:W-:Y:S05]  /*12b30*/  @!P2 BRA `(.L_x_268) ;  /* 0x000000000004a947 */ /* 0x000fea0003800000 */
[----:B------:R-:W-:Y:S01]  /*12b40*/  BPT.TRAP 0x1 ;  /* 0x000000040000795c */ /* 0x000fe20000300000 */
.L_x_268:
[----:B------:R-:W-:Y:S01]  /*12b50*/  ISETP.NE.AND P0, PT, R7, RZ, PT ;  /* 0x000000ff0700720c */ /* 0x000fe20003f05270 */
[----:B------:R-:W-:Y:S01]  /*12b60*/  SYNCS.ARRIVE.TRANS64.RED.A1T0 RZ, [UR36], RZ ;  /* 0x000000ffffff79a7 */ /* 0x000fe20008100424 */
[CC--:B------:R-:W-:Y:S02]  /*12b70*/  ISETP.NE.AND P3, PT, R18.reuse, R6.reuse, PT ;  /* 0x000000061200720c */ /* 0x0c0fe40003f65270 */
[----:B------:R-:W-:-:S13]  /*12b80*/  ISETP.EQ.OR P0, PT, R18, R6, !P0 ;  /* 0x000000061200720c */ /* 0x000fda0004702670 */
[----:B------:R-:W-:Y:S05]  /*12b90*/  @P0 BRA `(.L_x_269) ;  /* 0x0000000400040947 */ /* 0x000fea0003800000 */
[----:B------:R-:W-:Y:S01]  /*12ba0*/  ELECT P0, URZ, PT ;  /* 0x00000000003f782f */ /* 0x000fe20003800000 */
[----:B------:R-:W-:-:S12]  /*12bb0*/  BSSY B0, `(.L_x_270) ;  /* 0x0000032000007945 */ /* 0x000fd80003800000 */
[----:B------:R-:W-:Y:S05]  /*12bc0*/  @!P0 BRA `(.L_x_271) ;  /* 0x0000000000c08947 */ /* 0x000fea0003800000 */
[----:B-1234-:R-:W1:Y:S08]  /*12bd0*/  LDC.64 R2, c[0x0][0x290] ;  /* 0x0000a400ff027b82 */ /* 0x01ee700000000a00 */
[----:B------:R-:W2:Y:S08]  /*12be0*/  LDC.64 R10, c[0x0][0x808] ;  /* 0x00020200ff0a7b82 */ /* 0x000eb00000000a00 */
[----:B------:R-:W3:Y:S01]  /*12bf0*/  LDC.64 R14, c[0x0][0x810] ;  /* 0x00020400ff0e7b82 */ /* 0x000ee20000000a00 */
[----:B-1----:R-:W-:-:S05]  /*12c00*/  IMAD.WIDE R2, R6, 0xc, R2 ;  /* 0x0000000c06027825 */ /* 0x002fca00078e0202 */
[----:B------:R1:W5:Y:S04]  /*12c10*/  LDG.E R12, desc[UR38][R2.64] ;  /* 0x00000026020c7981 */ /* 0x000368000c1e1900 */
[----:B------:R1:W5:Y:S01]  /*12c20*/  LDG.E R13, desc[UR38][R2.64+0x4] ;  /* 0x00000426020d7981 */ /* 0x000362000c1e1900 */
[----:B--2---:R-:W-:Y:S02]  /*12c30*/  ISETP.NE.U32.AND P0, PT, R10, RZ, PT ;  /* 0x000000ff0a00720c */ /* 0x004fe40003f05070 */
[----:B------:R-:W-:Y:S02]  /*12c40*/  SHF.R.S32.HI R9, RZ, 0x1f, R6 ;  /* 0x0000001fff097819 */ /* 0x000fe40000011406 */
[----:B------:R-:W-:Y:S02]  /*12c50*/  ISETP.NE.AND.EX P0, PT, R11, RZ, PT, P0 ;  /* 0x000000ff0b00720c */ /* 0x000fe40003f05300 */
[----:B---3--:R-:W-:-:S04]  /*12c60*/  ISETP.NE.U32.AND P1, PT, R14, RZ, PT ;  /* 0x000000ff0e00720c */ /* 0x008fc80003f25070 */
[----:B------:R-:W-:-:S07]  /*12c70*/  ISETP.NE.AND.EX P1, PT, R15, RZ, PT, P1 ;  /* 0x000000ff0f00720c */ /* 0x000fce0003f25310 */
[----:B-1----:R-:W-:Y:S06]  /*12c80*/  @!P0 BRA `(.L_x_272) ;  /* 0x0000000000108947 */ /* 0x002fec0003800000 */
[----:B------:R-:W-:-:S04]  /*12c90*/  LEA R2, P0, R6, R10, 0x3 ;  /* 0x0000000a06027211 */ /* 0x000fc800078018ff */
[----:B------:R-:W-:-:S06]  /*12ca0*/  LEA.HI.X R3, R6, R11, R9, 0x3, P0 ;  /* 0x0000000b06037211 */ /* 0x000fcc00000f1c09 */
[----:B------:R-:W2:Y:S04]  /*12cb0*/  LDG.E.64 R2, desc[UR38][R2.64] ;  /* 0x0000002602027981 */ /* 0x000ea8000c1e1b00 */
[----:B--2---:R1:W-:Y:S02]  /*12cc0*/  STS.64 [UR5], R2 ;  /* 0x00000002ff007988 */ /* 0x0043e40008000a05 */
.L_x_272:
[----:B------:R-:W-:Y:S05]  /*12cd0*/  @!P1 BRA `(.L_x_271) ;  /* 0x00000000007c9947 */ /* 0x000fea0003800000 */
[----:B-1----:R-:W-:-:S04]  /*12ce0*/  LEA R2, P0, R6, R14, 0x3 ;  /* 0x0000000e06027211 */ /* 0x002fc800078018ff */
[----:B------:R-:W-:Y:S02]  /*12cf0*/  LEA.HI.X R3, R6, R15, R9, 0x3, P0 ;  /* 0x0000000f06037211 */ /* 0x000fe400000f1c09 */
[----:B------:R-:W1:Y:S04]  /*12d00*/  LDS R9, [UR5+0x1c] ;  /* 0x00001c05ff097984 */ /* 0x000e680008000800 */
[----:B------:R-:W2:Y:S01]  /*12d10*/  LDG.E.64 R2, desc[UR38][R2.64] ;  /* 0x0000002602027981 */ /* 0x000ea2000c1e1b00 */
[----:B------:R-:W-:Y:S01]  /*12d20*/  MOV R18, UR5 ;  /* 0x0000000500127c02 */ /* 0x000fe20008000f00 */
[----:B-----5:R-:W-:Y:S01]  /*12d30*/  VIADD R13, R13, 0xffffffff ;  /* 0xffffffff0d0d7836 */ /* 0x020fe20000000000 */
[----:B------:R-:W-:Y:S02]  /*12d40*/  IADD3 R12, R12, -0x1, RZ ;  /* 0xffffffff0c0c7810 */ /* 0x000fe40007ffe0ff */
[----:B------:R-:W-:-:S02]  /*12d50*/  CS2R R14, SRZ ;  /* 0x00000000000e7805 */ /* 0x000fc4000001ff00 */
[----:B------:R-:W-:Y:S01]  /*12d60*/  SHF.R.U64 R18, R18, 0x4, RZ ;  /* 0x0000000412127819 */ /* 0x000fe200000012ff */
[----:B------:R-:W-:Y:S04]  /*12d70*/  STS [UR5+0x30], RZ ;  /* 0x000030ffff007988 */ /* 0x000fe80008000805 */
[----:B------:R-:W-:Y:S04]  /*12d80*/  STS.128 [UR5+0x20], R12 ;  /* 0x0000200cff007988 */ /* 0x000fe80008000c05 */
        /* <DEDUP_REMOVED lines=10> */
[----:B------:R-:W-:Y:S04]  /*12e30*/  STS [UR5+0x1c], R9 ;  /* 0x00001c09ff007988 */ /* 0x000fe80008000805 */
[----:B------:R-:W1:Y:S02]  /*12e40*/  LDS R10, [UR5+0x1c] ;  /* 0x00001c05ff0a7984 */ /* 0x000e640008000800 */
[----:B-1----:R-:W-:-:S05]  /*12e50*/  LOP3.LUT R10, R10, 0xf0, RZ, 0xb8, !PT ;  /* 0x000000f00a0a7812 */ /* 0x002fca00078eb8ff */
[----:B------:R-:W-:Y:S04]  /*12e60*/  STS [UR5+0x1c], R10 ;  /* 0x00001c0aff007988 */ /* 0x000fe80008000805 */
[----:B------:R-:W1:Y:S02]  /*12e70*/  LDS R11, [UR5+0x1c] ;  /* 0x00001c05ff0b7984 */ /* 0x000e640008000800 */
[----:B-1----:R-:W-:-:S05]  /*12e80*/  LOP3.LUT R19, R11, 0xf00, RZ, 0xb8, !PT ;  /* 0x00000f000b137812 */ /* 0x002fca00078eb8ff */
[----:B------:R-:W-:Y:S04]  /*12e90*/  STS.64 [UR5+0x18], R18 ;  /* 0x00001812ff007988 */ /* 0x000fe80008000a05 */
[----:B------:R-:W1:Y:S02]  /*12ea0*/  LDS R11, [UR5+0x1c] ;  /* 0x00001c05ff0b7984 */ /* 0x000e640008000800 */
[----:B-1----:R-:W-:-:S05]  /*12eb0*/  LOP3.LUT R2, R11, 0xf000, RZ, 0xb8, !PT ;  /* 0x0000f0000b027812 */ /* 0x002fca00078eb8ff */
[----:B------:R1:W-:Y:S02]  /*12ec0*/  STS [UR5+0x1c], R2 ;  /* 0x00001c02ff007988 */ /* 0x0003e40008000805 */
.L_x_271:
[----:B------:R-:W-:Y:S05]  /*12ed0*/  BSYNC B0 ;  /* 0x0000000000007941 */ /* 0x000fea0003800000 */
.L_x_270:
[----:B-1----:R-:W1:Y:S01]  /*12ee0*/  S2R R2, SR_LANEID ;  /* 0x0000000000027919 */ /* 0x002e620000000000 */
[----:B------:R-:W-:Y:S01]  /*12ef0*/  NOP ;  /* 0x0000000000007918 */ /* 0x000fe20000000000 */
[----:B------:R-:W-:Y:S01]  /*12f00*/  ELECT P0, URZ, PT ;  /* 0x00000000003f782f */ /* 0x000fe20003800000 */
[----:B------:R-:W-:Y:S01]  /*12f10*/  BSSY B0, `(.L_x_273) ;  /* 0x0000008000007945 */ /* 0x000fe20003800000 */
[----:B-1----:R-:W-:-:S04]  /*12f20*/  SHF.L.U32 R10, R2, 0x2, RZ ;  /* 0x00000002020a7819 */ /* 0x002fc800000006ff */
[----:B------:R-:W-:Y:S01]  /*12f30*/  IADD3 R2, P1, R10, UR12, RZ ;  /* 0x0000000c0a027c10 */ /* 0x000fe2000ff3e0ff */
[----:B------:R1:W1:Y:S04]  /*12f40*/  LDS R9, [R10+UR5] ;  /* 0x000000050a097984 */ /* 0x0002680008000800 */
[----:B--234-:R-:W-:Y:S02]  /*12f50*/  IMAD.X R3, RZ, RZ, UR13, P1 ;  /* 0x0000000dff037e24 */ /* 0x01cfe400088e06ff */
[----:B------:R-:W-:Y:S06]  /*12f60*/  @!P0 BRA `(.L_x_274) ;  /* 0x0000000000088947 */ /* 0x000fec0003800000 */
[----:B------:R0:W-:Y:S01]  /*12f70*/  UTMACMDFLUSH ;  /* 0x00000000000079b7 */ /* 0x0001e20000000000 */
[----:B------:R-:W-:-:S04]  /*12f80*/  DEPBAR.LE SB0, 0x0 ;  /* 0x000080000000791a */ /* 0x000fc80000000000 */
.L_x_274:
[----:B------:R-:W-:Y:S05]  /*12f90*/  BSYNC B0 ;  /* 0x0000000000007941 */ /* 0x000fea0003800000 */
.L_x_273:
[----:B-1----:R1:W5:Y:S02]  /*12fa0*/  ATOMG.E.EXCH.STRONG.GPU PT, RZ, [R2], R9 ;  /* 0x0000000902ff73a8 */ /* 0x00236400041ee100 */
.L_x_269:
[----:B------:R-:W-:Y:S01]  /*12fb0*/  ISETP.NE.AND P1, PT, R7, RZ, PT ;  /* 0x000000ff0700720c */ /* 0x000fe20003f25270 */
[----:B------:R-:W-:Y:S01]  /*12fc0*/  IMAD.MOV.U32 R16, RZ, RZ, R4 ;  /* 0x000000ffff107224 */ /* 0x000fe200078e0004 */
[----:B------:R-:W-:Y:S01]  /*12fd0*/  IADD3 R22, R22, 0x1, RZ ;  /* 0x0000000116167810 */ /* 0x000fe20007ffe0ff */
[----:B------:R-:W-:Y:S01]  /*12fe0*/  IMAD.MOV.U32 R18, RZ, RZ, R6 ;  /* 0x000000ffff127224 */ /* 0x000fe200078e0006 */
[----:B-1----:R-:W-:Y:S02]  /*12ff0*/  SEL R2, RZ, 0x1, !P3 ;  /* 0x00000001ff027807 */ /* 0x002fe40005800000 */
[----:B------:R-:W-:Y:S02]  /*13000*/  ISETP.NE.AND P0, PT, R22, 0x8, PT ;  /* 0x000000081600780c */ /* 0x000fe40003f05270 */
[----:B------:R-:W-:Y:S02]  /*13010*/  MOV R17, R5 ;  /* 0x0000000500117202 */ /* 0x000fe40000000f00 */
[----:B--234-:R-:W-:-:S02]  /*13020*/  SEL R3, RZ, 0x1, P0 ;  /* 0x00000001ff037807 */ /* 0x01cfc40000000000 */
[----:B------:R-:W-:Y:S02]  /*13030*/  SEL R22, R22, RZ, P0 ;  /* 0x000000ff16167207 */ /* 0x000fe40000000000 */
[----:B------:R-:W-:Y:S01]  /*13040*/  LOP3.LUT R0, R0, R3, RZ, 0x3c, !PT ;  /* 0x0000000300007212 */ /* 0x000fe200078e3cff */
[----:B------:R-:W-:Y:S06]  /*13050*/  @P1 BRA `(.L_x_275) ;  /* 0xffffffe000ac1947 */ /* 0x000fec000383ffff */
[----:B-----5:R-:W-:Y:S01]  /*13060*/  ELECT P0, URZ, PT ;  /* 0x00000000003f782f */ /* 0x020fe20003800000 */
[----:B------:R-:W-:-:S12]  /*13070*/  BSSY B0, `(.L_x_276) ;  /* 0x0000017000007945 */ /* 0x000fd80003800000 */
[----:B------:R-:W-:Y:S05]  /*13080*/  @!P0 BRA `(.L_x_277) ;  /* 0x0000000000548947 */ /* 0x000fea0003800000 */
[----:B------:R-:W-:Y:S05]  /*13090*/  @!P2 BRA `(.L_x_278) ;  /* 0x000000000004a947 */ /* 0x000fea0003800000 */
[----:B------:R-:W-:Y:S01]  /*130a0*/  BPT.TRAP 0x1 ;  /* 0x000000040000795c */ /* 0x000fe20000300000 */
.L_x_278:
[----:B------:R-:W1:Y:S02]  /*130b0*/  SYNCS.PHASECHK.TRANS64.TRYWAIT P0, [UR6+0x344e0], R8 ;  /* 0x0344e008ff0075a7 */ /* 0x000e640008000146 */
[----:B-1----:R-:W-:Y:S05]  /*130c0*/  @!P0 BRA `(.L_x_279) ;  /* 0x0000005000008947 */ /* 0x002fea0003800000 */
.L_x_399:
[----:B------:R-:W-:Y:S05]  /*130d0*/  @!P2 BRA `(.L_x_280) ;  /* 0x000000000004a947 */ /* 0x000fea0003800000 */
[----:B------:R-:W-:Y:S01]  /*130e0*/  BPT.TRAP 0x1 ;  /* 0x000000040000795c */ /* 0x000fe20000300000 */
.L_x_280:
[----:B------:R-:W2:Y:S02]  /*130f0*/  SYNCS.PHASECHK.TRANS64.TRYWAIT P0, [UR6+0x344e8], R8 ;  /* 0x0344e808ff0075a7 */ /* 0x000ea40008000146 */
[----:B--2---:R-:W-:Y:S05]  /*13100*/  @!P0 BRA `(.L_x_281) ;  /* 0x0000005000088947 */ /* 0x004fea0003800000 */
.L_x_400:
[----:B------:R-:W-:Y:S05]  /*13110*/  @!P2 BRA `(.L_x_282) ;  /* 0x000000000004a947 */ /* 0x000fea0003800000 */
[----:B------:R-:W-:Y:S01]  /*13120*/  BPT.TRAP 0x1 ;  /* 0x000000040000795c */ /* 0x000fe20000300000 */
.L_x_282:
[----:B------:R-:W2:Y:S02]  /*13130*/  SYNCS.PHASECHK.TRANS64.TRYWAIT P0, [UR6+0x344f0], R8 ;  /* 0x0344f008ff0075a7 */ /* 0x000ea40008000146 */
[----:B--2---:R-:W-:Y:S05]  /*13140*/  @!P0 BRA `(.L_x_283) ;  /* 0x0000005000108947 */ /* 0x004fea0003800000 */
.L_x_401:
[----:B------:R-:W-:Y:S05]  /*13150*/  @!P2 BRA `(.L_x_284) ;  /* 0x000000000004a947 */ /* 0x000fea0003800000 */
[----:B------:R-:W-:Y:S01]  /*13160*/  BPT.TRAP 0x1 ;  /* 0x000000040000795c */ /* 0x000fe20000300000 */
.L_x_284:
[----:B------:R-:W-:-:S04]  /*13170*/  MOV R0, 0x1 ;  /* 0x0000000100007802 */ /* 0x000fc80000000f00 */
[----:B------:R-:W-:-:S07]  /*13180*/  SHF.L.U32 R0, R0, 0x1f, RZ ;  /* 0x0000001f00007819 */ /* 0x000fce00000006ff */
.L_x_285:
[----:B-1----:R-:W-:-:S04]  /*13190*/  IMAD.U32 R3, RZ, RZ, UR6 ;  /* 0x00000006ff037e24 */ /* 0x002fc8000f8e00ff */
[----:B------:R1:W2:Y:S03]  /*131a0*/  SYNCS.PHASECHK.TRANS64.TRYWAIT P0, [R3+URZ+0x344f8], R0 ;  /* 0x0344f800030075a7 */ /* 0x0002a6000800017f */
[----:B--2---:R-:W-:Y:S05]  /*131b0*/  @!P0 NANOSLEEP.SYNCS 0x989680 ;  /* 0x009896800000895d */ /* 0x004fea0003900000 */
[----:B------:R-:W2:Y:S02]  /*131c0*/  @!P0 SYNCS.PHASECHK.TRANS64 P0, [R3+URZ+0x344f8], R0 ;  /* 0x0344f800030085a7 */ /* 0x000ea4000800007f */
[----:B--2---:R-:W-:Y:S05]  /*131d0*/  @!P0 BRA `(.L_x_285) ;  /* 0xfffffffc00ec8947 */ /* 0x004fea000383ffff */
.L_x_277:
[----:B------:R-:W-:Y:S05]  /*131e0*/  BSYNC B0 ;  /* 0x0000000000007941 */ /* 0x000fea0003800000 */
.L_x_276:
[----:B------:R-:W-:Y:S05]  /*131f0*/  EXIT ;  /* 0x000000000000794d */ /* 0x000fea0003800000 */
.L_x_158:
[----:B------:R-:W1:Y:S01]  /*13200*/  S2UR UR4, SR_CTAID.Y ;  /* 0x00000000000479c3 */ /* 0x000e620000002600 */
[----:B------:R-:W3:Y:S01]  /*13210*/  S2R R0, SR_LANEID ;  /* 0x0000000000007919 */ /* 0x000ee20000000000 */
[----:B------:R-:W-:Y:S01]  /*13220*/  ELECT P0, URZ, PT ;  /* 0x00000000003f782f */ /* 0x000fe20003800000 */
[----:B------:R-:W-:Y:S01]  /*13230*/  BSSY B0, `(.L_x_286) ;  /* 0x000003b000007945 */ /* 0x000fe20003800000 */
[----:B------:R-:W-:Y:S01]  /*13240*/  ULDC.64 UR12, c[0x0][0x508] ;  /* 0x00014200000c7ab9 */ /* 0x000fe20000000a00 */
[----:B-1----:R-:W-:-:S04]  /*13250*/  UIMAD UR4, UR4, UR60, UR56 ;  /* 0x0000003c040472a4 */ /* 0x002fc8000f8e0238 */
[----:B------:R-:W-:-:S06]  /*13260*/  UIMAD.WIDE UR12, UR4, 0x80, UR12 ;  /* 0x00000080040c78a5 */ /* 0x000fcc000f8e020c */
[----:B------:R-:W-:Y:S06]  /*13270*/  @!P0 BRA `(.L_x_287) ;  /* 0x0000000000d88947 */ /* 0x000fec0003800000 */
[----:B------:R1:W-:Y:S01]  /*13280*/  STL [R1+0x104], R13 ;  /* 0x0001040d01007387 */ /* 0x0003e20000100800 */
[----:B------:R-:W4:Y:S01]  /*13290*/  LDC.64 R14, c[0x0][0x358] ;  /* 0x0000d600ff0e7b82 */ /* 0x000f220000000a00 */
[----:B------:R-:W-:Y:S02]  /*132a0*/  UMOV UR4, 0x400 ;  /* 0x0000040000047882 */ /* 0x000fe40000000000 */
[----:B------:R3:W-:Y:S01]  /*132b0*/  STL [R1+0x100], R11 ;  /* 0x0001000b01007387 */ /* 0x0007e20000100800 */
[----:B--2---:R-:W-:-:S04]  /*132c0*/  ULEA UR4, UR58, UR4, 0x18 ;  /* 0x000000043a047291 */ /* 0x004fc8000f8ec03f */
[----:B------:R-:W2:Y:S08]  /*132d0*/  LDC.64 R8, c[0x0][0x340] ;  /* 0x0000d000ff087b82 */ /* 0x000eb00000000a00 */
[----:B-1----:R-:W4:Y:S08]  /*132e0*/  LDC.64 R12, c[0x0][0x350] ;  /* 0x0000d400ff0c7b82 */ /* 0x002f300000000a00 */
[----:B---3--:R-:W2:Y:S08]  /*132f0*/  LDC.64 R10, c[0x0][0x348] ;  /* 0x0000d200ff0a7b82 */ /* 0x008eb00000000a00 */
[----:B------:R-:W1:Y:S01]  /*13300*/  LDC.64 R32, c[0x0][0x300] ;  /* 0x0000c000ff207b82 */ /* 0x000e620000000a00 */
[----:B----4-:R3:W-:Y:S07]  /*13310*/  STS.128 [UR4+0x34650], R12 ;  /* 0x0346500cff007988 */ /* 0x0107ee0008000c04 */
[----:B------:R-:W1:Y:S01]  /*13320*/  LDC.64 R34, c[0x0][0x308] ;  /* 0x0000c200ff227b82 */ /* 0x000e620000000a00 */
[----:B--2---:R2:W-:Y:S07]  /*13330*/  STS.128 [UR4+0x34640], R8 ;  /* 0x03464008ff007988 */ /* 0x0045ee0008000c04 */
[----:B------:R-:W4:Y:S08]  /*13340*/  LDC.64 R28, c[0x0][0x310] ;  /* 0x0000c400ff1c7b82 */ /* 0x000f300000000a00 */
[----:B---3--:R-:W3:Y:S08]  /*13350*/  LDC.64 R12, c[0x0][0x420] ;  /* 0x00010800ff0c7b82 */ /* 0x008ef00000000a00 */
[----:B------:R-:W3:Y:S01]  /*13360*/  LDC.64 R14, c[0x0][0x428] ;  /* 0x00010a00ff0e7b82 */ /* 0x000ee20000000a00 */
[----:B-1----:R-:W-:Y:S07]  /*13370*/  STS.128 [UR4+0x34600], R32 ;  /* 0x03460020ff007988 */ /* 0x002fee0008000c04 */
[----:B--2---:R-:W1:Y:S08]  /*13380*/  LDC.64 R8, c[0x0][0x430] ;  /* 0x00010c00ff087b82 */ /* 0x004e700000000a00 */
[----:B------:R-:W1:Y:S01]  /*13390*/  LDC.64 R10, c[0x0][0x438] ;  /* 0x00010e00ff0a7b82 */ /* 0x000e620000000a00 */
[----:B---3--:R2:W-:Y:S07]  /*133a0*/  STS.128 [UR4+0x346a0], R12 ;  /* 0x0346a00cff007988 */ /* 0x0085ee0008000c04 */
[----:B------:R-:W4:Y:S08]  /*133b0*/  LDC.64 R30, c[0x0][0x318] ;  /* 0x0000c600ff1e7b82 */ /* 0x000f300000000a00 */
[----:B------:R-:W3:Y:S01]  /*133c0*/  LDC.64 R24, c[0x0][0x320] ;  /* 0x0000c800ff187b82 */ /* 0x000ee20000000a00 */
[----:B--2---:R2:W5:Y:S07]  /*133d0*/  LDL.LU R13, [R1+0x104] ;  /* 0x00010400010d7983 */ /* 0x00456e0000300800 */
[----:B------:R-:W3:Y:S01]  /*133e0*/  LDC.64 R26, c[0x0][0x328] ;  /* 0x0000ca00ff1a7b82 */ /* 0x000ee20000000a00 */
[----:B-1----:R1:W-:Y:S07]  /*133f0*/  STS.128 [UR4+0x346b0], R8 ;  /* 0x0346b008ff007988 */ /* 0x0023ee0008000c04 */
[----:B------:R-:W2:Y:S01]  /*13400*/  LDC.64 R4, c[0x0][0x330] ;  /* 0x0000cc00ff047b82 */ /* 0x000ea20000000a00 */
[----:B----4-:R4:W-:Y:S04]  /*13410*/  STS.128 [UR4+0x34610], R28 ;  /* 0x0346101cff007988 */ /* 0x0109e80008000c04 */
[----:B-1----:R1:W5:Y:S03]  /*13420*/  LDL.LU R11, [R1+0x100] ;  /* 0x00010000010b7983 */ /* 0x0023660000300800 */
[----:B------:R-:W2:Y:S01]  /*13430*/  LDC.64 R6, c[0x0][0x338] ;  /* 0x0000ce00ff067b82 */ /* 0x000ea20000000a00 */
[----:B---3--:R3:W-:Y:S07]  /*13440*/  STS.128 [UR4+0x34620], R24 ;  /* 0x03462018ff007988 */ /* 0x0087ee0008000c04 */
[----:B------:R-:W1:Y:S08]  /*13450*/  LDC.64 R32, c[0x0][0x360] ;  /* 0x0000d800ff207b82 */ /* 0x000e700000000a00 */
[----:B------:R-:W1:Y:S01]  /*13460*/  LDC.64 R34, c[0x0][0x368] ;  /* 0x0000da00ff227b82 */ /* 0x000e620000000a00 */
[----:B--2---:R2:W-:Y:S07]  /*13470*/  STS.128 [UR4+0x34630], R4 ;  /* 0x03463004ff007988 */ /* 0x0045ee0008000c04 */
[----:B----4-:R-:W4:Y:S08]  /*13480*/  LDC.64 R28, c[0x0][0x370] ;  /* 0x0000dc00ff1c7b82 */ /* 0x010f300000000a00 */
[----:B------:R-:W4:Y:S08]  /*13490*/  LDC.64 R30, c[0x0][0x378] ;  /* 0x0000de00ff1e7b82 */ /* 0x000f300000000a00 */
[----:B---3--:R-:W3:Y:S01]  /*134a0*/  LDC.64 R24, c[0x0][0x400] ;  /* 0x00010000ff187b82 */ /* 0x008ee20000000a00 */
[----:B-1----:R1:W-:Y:S07]  /*134b0*/  STS.128 [UR4+0x34660], R32 ;  /* 0x03466020ff007988 */ /* 0x0023ee0008000c04 */
[----:B------:R-:W3:Y:S08]  /*134c0*/  LDC.64 R26, c[0x0][0x408] ;  /* 0x00010200ff1a7b82 */ /* 0x000ef00000000a00 */
[----:B--2---:R-:W2:Y:S01]  /*134d0*/  LDC.64 R4, c[0x0][0x410] ;  /* 0x00010400ff047b82 */ /* 0x004ea20000000a00 */
[----:B----4-:R4:W-:Y:S07]  /*134e0*/  STS.128 [UR4+0x34670], R28 ;  /* 0x0346701cff007988 */ /* 0x0109ee0008000c04 */
[----:B------:R-:W2:Y:S01]  /*134f0*/  LDC.64 R6, c[0x0][0x418] ;  /* 0x00010600ff067b82 */ /* 0x000ea20000000a00 */
[----:B---3--:R3:W-:Y:S07]  /*13500*/  STS.128 [UR4+0x34680], R24 ;  /* 0x03468018ff007988 */ /* 0x0087ee0008000c04 */
[----:B-1----:R-:W1:Y:S08]  /*13510*/  LDC.64 R32, c[0x0][0x440] ;  /* 0x00011000ff207b82 */ /* 0x002e700000000a00 */
[----:B------:R-:W1:Y:S01]  /*13520*/  LDC.64 R34, c[0x0][0x448] ;  /* 0x00011200ff227b82 */ /* 0x000e620000000a00 */
[----:B--2---:R2:W-:Y:S07]  /*13530*/  STS.128 [UR4+0x34690], R4 ;  /* 0x03469004ff007988 */ /* 0x0045ee0008000c04 */
[----:B----4-:R-:W4:Y:S08]  /*13540*/  LDC.64 R28, c[0x0][0x450] ;  /* 0x00011400ff1c7b82 */ /* 0x010f300000000a00 */
[----:B------:R-:W4:Y:S08]  /*13550*/  LDC.64 R30, c[0x0][0x458] ;  /* 0x00011600ff1e7b82 */ /* 0x000f300000000a00 */
[----:B---3--:R-:W3:Y:S08]  /*13560*/  LDC.64 R24, c[0x0][0x460] ;  /* 0x00011800ff187b82 */ /* 0x008ef00000000a00 */
[----:B------:R-:W3:Y:S08]  /*13570*/  LDC.64 R26, c[0x0][0x468] ;  /* 0x00011a00ff1a7b82 */ /* 0x000ef00000000a00 */
[----:B--2---:R-:W2:Y:S08]  /*13580*/  LDC.64 R4, c[0x0][0x470] ;  /* 0x00011c00ff047b82 */ /* 0x004eb00000000a00 */
[----:B------:R-:W2:Y:S01]  /*13590*/  LDC.64 R6, c[0x0][0x478] ;  /* 0x00011e00ff067b82 */ /* 0x000ea20000000a00 */
[----:B-1----:R1:W-:Y:S04]  /*135a0*/  STS.128 [UR4+0x346c0], R32 ;  /* 0x0346c020ff007988 */ /* 0x0023e80008000c04 */
[----:B----4-:R1:W-:Y:S04]  /*135b0*/  STS.128 [UR4+0x346d0], R28 ;  /* 0x0346d01cff007988 */ /* 0x0103e80008000c04 */
[----:B---3--:R1:W-:Y:S04]  /*135c0*/  STS.128 [UR4+0x346e0], R24 ;  /* 0x0346e018ff007988 */ /* 0x0083e80008000c04 */
[----:B--2---:R1:W-:Y:S02]  /*135d0*/  STS.128 [UR4+0x346f0], R4 ;  /* 0x0346f004ff007988 */ /* 0x0043e40008000c04 */
.L_x_287:
[----:B--2---:R-:W-:Y:S05]  /*135e0*/  BSYNC B0 ;  /* 0x0000000000007941 */ /* 0x004fea0003800000 */
.L_x_286:
[----:B------:R-:W-:Y:S01]  /*135f0*/  ELECT P0, URZ, PT ;  /* 0x00000000003f782f */ /* 0x000fe20003800000 */
[----:B------:R-:W-:Y:S01]  /*13600*/  NOP ;  /* 0x0000000000007918 */ /* 0x000fe20000000000 */
[----:B------:R-:W-:Y:S11]  /*13610*/  BSSY B0, `(.L_x_288) ;  /* 0x000004a000007945 */ /* 0x000ff60003800000 */
[----:B------:R-:W-:Y:S05]  /*13620*/  @!P0 BRA `(.L_x_289) ;  /* 0x0000000400208947 */ /* 0x000fea0003800000 */
[----:B-1----:R-:W1:Y:S08]  /*13630*/  LDC.64 R4, c[0x0][0x518] ;  /* 0x00014600ff047b82 */ /* 0x002e700000000a00 */
[----:B------:R-:W2:Y:S08]  /*13640*/  LDC.64 R2, c[0x0][0x528] ;  /* 0x00014a00ff027b82 */ /* 0x000eb00000000a00 */
[----:B------:R-:W4:Y:S01]  /*13650*/  LDC.64 R8, c[0x0][0x510] ;  /* 0x00014400ff087b82 */ /* 0x000f220000000a00 */
[----:B-1----:R-:W-:-:S07]  /*13660*/  IMAD.WIDE R4, R18, 0x8, R4 ;  /* 0x0000000812047825 */ /* 0x002fce00078e0204 */
[----:B------:R-:W1:Y:S01]  /*13670*/  LDC.64 R6, c[0x0][0x520] ;  /* 0x00014800ff067b82 */ /* 0x000e620000000a00 */
[----:B------:R-:W3:Y:S01]  /*13680*/  LDG.E.64 R4, desc[UR38][R4.64] ;  /* 0x0000002604047981 */ /* 0x000ee2000c1e1b00 */
[----:B--2---:R-:W-:-:S06]  /*13690*/  IMAD.WIDE R2, R18, 0x8, R2 ;  /* 0x0000000812027825 */ /* 0x004fcc00078e0202 */
[----:B------:R-:W2:Y:S01]  /*136a0*/  LDG.E.64 R2, desc[UR38][R2.64] ;  /* 0x0000002602027981 */ /* 0x000ea2000c1e1b00 */
[----:B----4-:R-:W-:-:S06]  /*136b0*/  IMAD.WIDE R8, R18, 0x8, R8 ;  /* 0x0000000812087825 */ /* 0x010fcc00078e0208 */
[----:B------:R-:W4:Y:S01]  /*136c0*/  LDG.E.64 R8, desc[UR38][R8.64] ;  /* 0x0000002608087981 */ /* 0x000f22000c1e1b00 */
[----:B-1----:R-:W-:-:S06]  /*136d0*/  IMAD.WIDE R6, R18, 0x8, R6 ;  /* 0x0000000812067825 */ /* 0x002fcc00078e0206 */
[----:B------:R-:W4:Y:S01]  /*136e0*/  LDG.E.64 R6, desc[UR38][R6.64] ;  /* 0x0000002606067981 */ /* 0x000f22000c1e1b00 */
[----:B------:R-:W-:Y:S02]  /*136f0*/  UMOV UR4, 0x400 ;  /* 0x0000040000047882 */ /* 0x000fe40000000000 */
[----:B------:R-:W-:-:S09]  /*13700*/  ULEA UR4, UR58, UR4, 0x18 ;  /* 0x000000043a047291 */ /* 0x000fd2000f8ec03f */
[----:B------:R-:W1:Y:S04]  /*13710*/  LDS R10, [UR4+0x3461c] ;  /* 0x03461c04ff0a7984 */ /* 0x000e680008000800 */
[----:B------:R-:W1:Y:S01]  /*13720*/  LDS R12, [UR4+0x3469c] ;  /* 0x03469c04ff0c7984 */ /* 0x000e620008000800 */
[----:B------:R-:W-:Y:S02]  /*13730*/  UIADD3 UR6, UR4, 0x34680, URZ ;  /* 0x0003468004067890 */ /* 0x000fe4000fffe03f */
[----:B------:R-:W-:-:S04]  /*13740*/  UIADD3 UR5, UR4, 0x34600, URZ ;  /* 0x0003460004057890 */ /* 0x000fc8000fffe03f */
[----:B------:R-:W-:Y:S02]  /*13750*/  IMAD.U32 R26, RZ, RZ, UR6 ;  /* 0x00000006ff1a7e24 */ /* 0x000fe4000f8e00ff */
[----:B------:R-:W-:-:S03]  /*13760*/  MOV R24, UR5 ;  /* 0x0000000500187c02 */ /* 0x000fc60008000f00 */
[----:B------:R-:W-:Y:S02]  /*13770*/  SHF.R.U64 R26, R26, 0x4, RZ ;  /* 0x000000041a1a7819 */ /* 0x000fe400000012ff */
[----:B------:R-:W-:Y:S02]  /*13780*/  SHF.R.U64 R24, R24, 0x4, RZ ;  /* 0x0000000418187819 */ /* 0x000fe400000012ff */
[----:B-----5:R-:W-:Y:S01]  /*13790*/  IADD3 R13, R13, -0x1, RZ ;  /* 0xffffffff0d0d7810 */ /* 0x020fe20007ffe0ff */
[----:B------:R-:W-:Y:S04]  /*137a0*/  STS [UR4+0x34690], R26 ;  /* 0x0346901aff007988 */ /* 0x000fe80008000804 */
[----:B------:R-:W-:Y:S04]  /*137b0*/  STS [UR4+0x34610], R24 ;  /* 0x03461018ff007988 */ /* 0x000fe80008000804 */
[----:B------:R-:W-:Y:S04]  /*137c0*/  STS [UR4+0x34614], R24 ;  /* 0x03461418ff007988 */ /* 0x000fe80008000804 */
[----:B------:R-:W-:Y:S04]  /*137d0*/  STS [UR4+0x34694], R26 ;  /* 0x0346941aff007988 */ /* 0x000fe80008000804 */
[----:B------:R-:W-:Y:S04]  /*137e0*/  STS [UR4+0x34630], RZ ;  /* 0x034630ffff007988 */ /* 0x000fe80008000804 */
[----:B------:R-:W-:Y:S01]  /*137f0*/  STS [UR4+0x346b0], RZ ;  /* 0x0346b0ffff007988 */ /* 0x000fe20008000804 */
[----:B---3--:R-:W-:-:S04]  /*13800*/  SHF.L.U64.HI R5, R4, 0x1, R5 ;  /* 0x0000000104057819 */ /* 0x008fc80000010205 */
[----:B------:R-:W-:Y:S02]  /*13810*/  LOP3.LUT R5, R5, 0x1fffffff, RZ, 0xc0, !PT ;  /* 0x1fffffff05057812 */ /* 0x000fe400078ec0ff */
[----:B--2---:R-:W-:Y:S02]  /*13820*/  SHF.L.U64.HI R3, R2, 0x1, R3 ;  /* 0x0000000102037819 */ /* 0x004fe40000010203 */
[----:B------:R-:W-:Y:S02]  /*13830*/  SHF.R.U32.HI R15, RZ, 0x4, R5 ;  /* 0x00000004ff0f7819 */ /* 0x000fe40000011605 */
[----:B------:R-:W-:Y:S02]  /*13840*/  LOP3.LUT R3, R3, 0x1fffffff, RZ, 0xc0, !PT ;  /* 0x1fffffff03037812 */ /* 0x000fe400078ec0ff */
[----:B-1----:R-:W-:Y:S02]  /*13850*/  LOP3.LUT R10, R10, 0xf, R15, 0xb8, !PT ;  /* 0x0000000f0a0a7812 */ /* 0x002fe400078eb80f */
[----:B------:R-:W-:-:S04]  /*13860*/  SHF.R.U32.HI R15, RZ, 0x4, R3 ;  /* 0x00000004ff0f7819 */ /* 0x000fc80000011603 */
[----:B------:R-:W-:Y:S01]  /*13870*/  LOP3.LUT R14, R12, 0xf, R15, 0xb8, !PT ;  /* 0x0000000f0c0e7812 */ /* 0x000fe200078eb80f */
[----:B------:R-:W-:Y:S04]  /*13880*/  STS [UR4+0x3461c], R10 ;  /* 0x03461c0aff007988 */ /* 0x000fe80008000804 */
[----:B------:R-:W-:Y:S04]  /*13890*/  STS [UR4+0x3469c], R14 ;  /* 0x03469c0eff007988 */ /* 0x000fe80008000804 */
[----:B------:R-:W1:Y:S04]  /*138a0*/  LDS R12, [UR4+0x3461c] ;  /* 0x03461c04ff0c7984 */ /* 0x000e680008000800 */
[----:B------:R-:W2:Y:S01]  /*138b0*/  LDS R15, [UR4+0x3469c] ;  /* 0x03469c04ff0f7984 */ /* 0x000ea20008000800 */
[----:B-1----:R-:W-:-:S02]  /*138c0*/  LOP3.LUT R12, R12, 0xf0, RZ, 0xb8, !PT ;  /* 0x000000f00c0c7812 */ /* 0x002fc400078eb8ff */
[----:B--2---:R-:W-:-:S03]  /*138d0*/  LOP3.LUT R15, R15, 0xf0, RZ, 0xb8, !PT ;  /* 0x000000f00f0f7812 */ /* 0x004fc600078eb8ff */
[----:B------:R-:W-:Y:S04]  /*138e0*/  STS [UR4+0x3461c], R12 ;  /* 0x03461c0cff007988 */ /* 0x000fe80008000804 */
[----:B------:R-:W-:Y:S04]  /*138f0*/  STS [UR4+0x3469c], R15 ;  /* 0x03469c0fff007988 */ /* 0x000fe80008000804 */
[----:B------:R-:W1:Y:S04]  /*13900*/  LDS R25, [UR4+0x3461c] ;  /* 0x03461c04ff197984 */ /* 0x000e680008000800 */
[----:B------:R-:W2:Y:S01]  /*13910*/  LDS R27, [UR4+0x3469c] ;  /* 0x03469c04ff1b7984 */ /* 0x000ea20008000800 */
[----:B-1----:R-:W-:-:S02]  /*13920*/  LOP3.LUT R25, R25, 0xf00, RZ, 0xb8, !PT ;  /* 0x00000f0019197812 */ /* 0x002fc400078eb8ff */
[----:B--2---:R-:W-:-:S03]  /*13930*/  LOP3.LUT R27, R27, 0xf00, RZ, 0xb8, !PT ;  /* 0x00000f001b1b7812 */ /* 0x004fc600078eb8ff */
[----:B------:R-:W-:Y:S04]  /*13940*/  STS.64 [UR4+0x34618], R24 ;  /* 0x03461818ff007988 */ /* 0x000fe80008000a04 */
[----:B------:R-:W-:Y:S04]  /*13950*/  STS.64 [UR4+0x34698], R26 ;  /* 0x0346981aff007988 */ /* 0x000fe80008000a04 */
[----:B------:R-:W1:Y:S04]  /*13960*/  LDS R23, [UR4+0x3461c] ;  /* 0x03461c04ff177984 */ /* 0x000e680008000800 */
[----:B------:R-:W2:Y:S01]  /*13970*/  LDS R10, [UR4+0x3469c] ;  /* 0x03469c04ff0a7984 */ /* 0x000ea20008000800 */
[----:B------:R-:W-:Y:S01]  /*13980*/  IMAD.SHL.U32 R4, R4, 0x2, RZ ;  /* 0x0000000204047824 */ /* 0x000fe200078e00ff */
[----:B------:R-:W-:Y:S01]  /*13990*/  SHF.L.U32 R2, R2, 0x1, RZ ;  /* 0x0000000102027819 */ /* 0x000fe200000006ff */
[----:B------:R-:W-:Y:S01]  /*139a0*/  VIADD R12, R11, 0xffffffff ;  /* 0xffffffff0b0c7836 */ /* 0x000fe20000000000 */
[----:B------:R-:W-:-:S02]  /*139b0*/  CS2R R14, SRZ ;  /* 0x00000000000e7805 */ /* 0x000fc4000001ff00 */
[----:B------:R-:W-:Y:S02]  /*139c0*/  LOP3.LUT R4, R4, 0xfffffffe, RZ, 0xc0, !PT ;  /* 0xfffffffe04047812 */ /* 0x000fe400078ec0ff */
[----:B------:R-:W-:Y:S01]  /*139d0*/  LOP3.LUT R2, R2, 0xfffffffe, RZ, 0xc0, !PT ;  /* 0xfffffffe02027812 */ /* 0x000fe200078ec0ff */
[----:B------:R3:W-:Y:S01]  /*139e0*/  STS.128 [UR4+0x34620], R12 ;  /* 0x0346200cff007988 */ /* 0x0007e20008000c04 */
[----:B------:R-:W-:Y:S02]  /*139f0*/  SHF.R.U64 R5, R4, 0x4, R5 ;  /* 0x0000000404057819 */ /* 0x000fe40000001205 */
[----:B------:R-:W-:Y:S01]  /*13a00*/  SHF.R.U64 R3, R2, 0x4, R3 ;  /* 0x0000000402037819 */ /* 0x000fe20000001203 */
[----:B----4-:R4:W-:Y:S04]  /*13a10*/  STS.64 [UR4+0x34600], R8 ;  /* 0x03460008ff007988 */ /* 0x0109e80008000a04 */
[----:B------:R4:W-:Y:S01]  /*13a20*/  STS [UR4+0x3460c], R5 ;  /* 0x03460c05ff007988 */ /* 0x0009e20008000804 */
[----:B---3--:R-:W-:-:S03]  /*13a30*/  IADD3 R13, R19, -0x1, RZ ;  /* 0xffffffff130d7810 */ /* 0x008fc60007ffe0ff */
[----:B------:R4:W-:Y:S04]  /*13a40*/  STS [UR4+0x3468c], R3 ;  /* 0x03468c03ff007988 */ /* 0x0009e80008000804 */
[----:B------:R4:W-:Y:S01]  /*13a50*/  STS.128 [UR4+0x346a0], R12 ;  /* 0x0346a00cff007988 */ /* 0x0009e20008000c04 */
[----:B-1----:R-:W-:Y:S02]  /*13a60*/  LOP3.LUT R23, R23, 0xf000, RZ, 0xb8, !PT ;  /* 0x0000f00017177812 */ /* 0x002fe400078eb8ff */
[----:B--2---:R-:W-:Y:S01]  /*13a70*/  LOP3.LUT R10, R10, 0xf000, RZ, 0xb8, !PT ;  /* 0x0000f0000a0a7812 */ /* 0x004fe200078eb8ff */
[----:B------:R4:W-:Y:S04]  /*13a80*/  STS.64 [UR4+0x34680], R6 ;  /* 0x03468006ff007988 */ /* 0x0009e80008000a04 */
[----:B------:R4:W-:Y:S04]  /*13a90*/  STS [UR4+0x3461c], R23 ;  /* 0x03461c17ff007988 */ /* 0x0009e80008000804 */
[----:B------:R4:W-:Y:S02]  /*13aa0*/  STS [UR4+0x3469c], R10 ;  /* 0x03469c0aff007988 */ /* 0x0009e40008000804 */
.L_x_289:
[----:B------:R-:W-:Y:S05]  /*13ab0*/  BSYNC B0 ;  /* 0x0000000000007941 */ /* 0x000fea0003800000 */
.L_x_288:
[----:B------:R-:W-:Y:S01]  /*13ac0*/  ELECT P0, URZ, PT ;  /* 0x00000000003f782f */ /* 0x000fe20003800000 */
[----:B------:R-:W-:Y:S01]  /*13ad0*/  NOP ;  /* 0x0000000000007918 */ /* 0x000fe20000000000 */
[----:B------:R-:W-:Y:S11]  /*13ae0*/  BSSY B0, `(.L_x_290) ;  /* 0x0000004000007945 */ /* 0x000ff60003800000 */
[----:B------:R-:W-:Y:S05]  /*13af0*/  @!P0 BRA `(.L_x_291) ;  /* 0x0000000000088947 */ /* 0x000fea0003800000 */
[----:B------:R0:W-:Y:S01]  /*13b00*/  UTMACMDFLUSH ;  /* 0x00000000000079b7 */ /* 0x0001e20000000000 */
[----:B------:R-:W-:-:S04]  /*13b10*/  DEPBAR.LE SB0, 0x0 ;  /* 0x000080000000791a */ /* 0x000fc80000000000 */
.L_x_291:
[----:B------:R-:W-:Y:S05]  /*13b20*/  BSYNC B0 ;  /* 0x0000000000007941 */ /* 0x000fea0003800000 */
.L_x_290:
[----:B------:R-:W-:Y:S01]  /*13b30*/  UMOV UR4, 0x400 ;  /* 0x0000040000047882 */ /* 0x000fe20000000000 */
[----:B---3--:R-:W-:Y:S01]  /*13b40*/  IMAD.SHL.U32 R0, R0, 0x4, RZ ;  /* 0x0000000400007824 */ /* 0x008fe200078e00ff */
[----:B------:R-:W-:Y:S01]  /*13b50*/  ULEA UR16, UR58, UR4, 0x18 ;  /* 0x000000043a107291 */ /* 0x000fe2000f8ec03f */
[----:B------:R-:W-:-:S03]  /*13b60*/  ULDC UR14, c[0x0][0x884] ;  /* 0x00022100000e7ab9 */ /* 0x000fc60000000800 */
[----:B------:R-:W-:Y:S01]  /*13b70*/  UIADD3 UR18, UR16, 0x34600, URZ ;  /* 0x0003460010127890 */ /* 0x000fe2000fffe03f */
[----:B-1----:R-:W-:Y:S01]  /*13b80*/  IADD3 R4, P0, R0, UR12, RZ ;  /* 0x0000000c00047c10 */ /* 0x002fe2000ff1e0ff */
[----:B------:R-:W-:Y:S01]  /*13b90*/  UIMAD.WIDE UR14, UR14, 0x80, UR12 ;  /* 0x000000800e0e78a5 */ /* 0x000fe2000f8e020c */
[----:B----4-:R-:W-:Y:S02]  /*13ba0*/  IMAD.MOV.U32 R6, RZ, RZ, 0x1 ;  /* 0x00000001ff067424 */ /* 0x010fe400078e00ff */
[----:B------:R-:W-:-:S03]  /*13bb0*/  IADD3.X R5, RZ, UR13, RZ, P0, !PT ;  /* 0x0000000dff057c10 */ /* 0x000fc600087fe4ff */
[----:B------:R-:W-:Y:S01]  /*13bc0*/  IADD3 R2, P1, R0, UR14, RZ ;  /* 0x0000000e00027c10 */ /* 0x000fe2000ff3e0ff */
[----:B------:R-:W1:Y:S04]  /*13bd0*/  LDS R7, [R0+UR18] ;  /* 0x0000001200077984 */ /* 0x000e680008000800 */
[----:B------:R2:W3:Y:S01]  /*13be0*/  LDS R9, [R0+UR18+0x80] ;  /* 0x0000801200097984 */ /* 0x0004e20008000800 */
[----:B------:R-:W-:Y:S01]  /*13bf0*/  IMAD.X R3, RZ, RZ, UR15, P1 ;  /* 0x0000000fff037e24 */ /* 0x000fe200088e06ff */
[----:B------:R-:W-:Y:S02]  /*13c00*/  LOP3.LUT P1, RZ, R21, 0x7f, RZ, 0xc0, !PT ;  /* 0x0000007f15ff7812 */ /* 0x000fe4000782c0ff */
[----:B------:R-:W-:Y:S01]  /*13c10*/  MOV R8, 0x1 ;  /* 0x0000000100087802 */ /* 0x000fe20000000f00 */
[----:B------:R-:W-:Y:S01]  /*13c20*/  BSSY B0, `(.L_x_292) ;  /* 0x00000ea000007945 */ /* 0x000fe20003800000 */
[----:B------:R-:W-:Y:S01]  /*13c30*/  ISETP.EQ.OR P2, PT, R20, RZ, P1 ;  /* 0x000000ff1400720c */ /* 0x000fe20000f42670 */
[----:B------:R-:W-:Y:S01]  /*13c40*/  IMAD.MOV.U32 R10, RZ, RZ, 0x1 ;  /* 0x00000001ff0a7424 */ /* 0x000fe200078e00ff */
[----:B--2---:R-:W-:-:S02]  /*13c50*/  MOV R0, RZ ;  /* 0x000000ff00007202 */ /* 0x004fc40000000f00 */
[----:B------:R-:W-:Y:S01]  /*13c60*/  MOV R19, RZ ;  /* 0x000000ff00137202 */ /* 0x000fe20000000f00 */
[----:B------:R-:W-:Y:S02]  /*13c70*/  ULOP3.LUT UR20, UR59, 0x1, URZ, 0xfc, !UPT ;  /* 0x000000013b147892 */ /* 0x000fe4000f8efc3f */
[----:B------:R-:W-:Y:S02]  /*13c80*/  ULOP3.LUT UR17, UR42, 0x2, URZ, 0xfc, !UPT ;  /* 0x000000022a117892 */ /* 0x000fe4000f8efc3f */
[----:B------:R-:W-:Y:S01]  /*13c90*/  UIADD3 UR19, UR16, 0x34680, URZ ;  /* 0x0003468010137890 */ /* 0x000fe2000fffe03f */
[----:B-1----:R-:W5:Y:S04]  /*13ca0*/  ATOMG.E.EXCH.STRONG.GPU PT, RZ, [R4], R7 ;  /* 0x0000000704ff73a8 */ /* 0x002f6800041ee100 */
[----:B---3--:R1:W5:Y:S02]  /*13cb0*/  ATOMG.E.EXCH.STRONG.GPU PT, RZ, [R2], R9 ;  /* 0x0000000902ff73a8 */ /* 0x00836400041ee100 */
[----:B-1----:R-:W-:-:S02]  /*13cc0*/  PRMT R2, R6, 0x7610, R2 ;  /* 0x0000761006027816 */ /* 0x002fc40000000002 */
[----:B------:R-:W-:-:S07]  /*13cd0*/  PRMT R3, R8, 0x7610, R3 ;  /* 0x0000761008037816 */ /* 0x000fce0000000003 */
.L_x_312:
[----:B------:R-:W-:Y:S01]  /*13ce0*/  LOP3.LUT P0, RZ, R3, 0xff, RZ, 0xc0, !PT ;  /* 0x000000ff03ff7812 */ /* 0x000fe2000780c0ff */
[----:B-----5:R-:W-:Y:S01]  /*13cf0*/  VIADD R4, R11, 0x3f ;  /* 0x0000003f0b047836 */ /* 0x020fe20000000000 */
[----:B------:R-:W-:Y:S05]  /*13d00*/  YIELD ;  /* 0x0000000000007946 */ /* 0x000fea0003800000 */
[----:B------:R-:W-:Y:S01]  /*13d10*/  SHF.R.S32.HI R5, RZ, 0x1f, R4 ;  /* 0x0000001fff057819 */ /* 0x000fe20000011404 */
[----:B------:R-:W-:Y:S03]  /*13d20*/  BSSY B1, `(.L_x_293) ;  /* 0x0000008000017945 */ /* 0x000fe60003800000 */
[----:B------:R-:W-:-:S02]  /*13d30*/  LEA.HI R5, R5, R4, RZ, 0x6 ;  /* 0x0000000405057211 */ /* 0x000fc400078f30ff */
[----:B------:R-:W-:Y:S05]  /*13d40*/  @!P0 BRA `(.L_x_294) ;  /* 0x0000000000148947 */ /* 0x000fea0003800000 */
[----:B------:R-:W-:-:S04]  /*13d50*/  DEPBAR {5,4,3,2,1,0} ;  /* 0x0000003f0000791a */ /* 0x000fc80000000000 */
[----:B------:R1:W-:Y:S01]  /*13d60*/  UTMACCTL.IV [UR12] ;  /* 0x000000000c0079b9 */ /* 0x0003e20008000000 */
[----:B------:R-:W-:-:S04]  /*13d70*/  DEPBAR {5,4,3,2,1,0} ;  /* 0x0000003f0000791a */ /* 0x000fc80000000000 */
[----:B------:R1:W-:Y:S02]  /*13d80*/  UTMACCTL.IV [UR14] ;  /* 0x000000000e0079b9 */ /* 0x0003e40008000000 */
[----:B-1----:R-:W-:Y:S01]  /*13d90*/  NOP ;  /* 0x0000000000007918 */ /* 0x002fe20000000000 */
.L_x_294:
[----:B------:R-:W-:Y:S05]  /*13da0*/  BSYNC B1 ;  /* 0x0000000000017941 */ /* 0x000fea0003800000 */
.L_x_293:
[----:B------:R-:W-:Y:S01]  /*13db0*/  UMOV UR4, 0xffffffff ;  /* 0xffffffff00047882 */ /* 0x000fe20000000000 */
[----:B------:R-:W-:Y:S02]  /*13dc0*/  SHF.R.S32.HI R7, RZ, 0x6, R5 ;  /* 0x00000006ff077819 */ /* 0x000fe40000011405 */
[----:B------:R-:W-:Y:S05]  /*13dd0*/  BRA.DIV UR4, `(.L_x_295) ;  /* 0x0000004604047947 */ /* 0x000fea000b800000 */
[----:B------:R-:W-:-:S13]  /*13de0*/  ELECT P6, URZ, PT ;  /* 0x00000000003f782f */ /* 0x000fda00038c0000 */
.L_x_404:
[----:B------:R-:W-:Y:S01]  /*13df0*/  ISETP.LT.OR P6, PT, R11, 0x1, !P6 ;  /* 0x000000010b00780c */ /* 0x000fe200077c1670 */
[----:B------:R-:W-:-:S12]  /*13e00*/  BSSY B1, `(.L_x_296) ;  /* 0x000002e000017945 */ /* 0x000fd80003800000 */
[----:B------:R-:W-:Y:S05]  /*13e10*/  @P6 BRA `(.L_x_297) ;  /* 0x0000000000b06947 */ /* 0x000fea0003800000 */
[----:B------:R-:W-:Y:S01]  /*13e20*/  SHF.L.U32 R17, R17, 0x7, RZ ;  /* 0x0000000711117819 */ /* 0x000fe200000006ff */
[----:B------:R-:W-:Y:S01]  /*13e30*/  IMAD.SHL.U32 R16, R16, 0x100, RZ ;  /* 0x0000010010107824 */ /* 0x000fe200078e00ff */
[----:B------:R-:W-:Y:S01]  /*13e40*/  IADD3 R9, R7, 0x1, RZ ;  /* 0x0000000107097810 */ /* 0x000fe20007ffe0ff */
[----:B------:R-:W-:Y:S01]  /*13e50*/  IMAD.MOV.U32 R12, RZ, RZ, RZ ;  /* 0x000000ffff0c7224 */ /* 0x000fe200078e00ff */
[----:B------:R-:W-:Y:S01]  /*13e60*/  MOV R3, R10 ;  /* 0x0000000a00037202 */ /* 0x000fe20000000f00 */
[----:B------:R-:W-:-:S07]  /*13e70*/  IMAD.MOV.U32 R4, RZ, RZ, R0 ;  /* 0x000000ffff047224 */ /* 0x000fce00078e0000 */
.L_x_301:
[----:B--2---:R-:W-:Y:S01]  /*13e80*/  LEA R8, R4, UR16, 0x3 ;  /* 0x0000001004087c11 */ /* 0x004fe2000f8e18ff */
[----:B------:R-:W-:Y:S05]  /*13e90*/  YIELD ;  /* 0x0000000000007946 */ /* 0x000fea0003800000 */
[----:B------:R-:W-:Y:S01]  /*13ea0*/  SHF.L.U32 R5, R3, 0x1f, RZ ;  /* 0x0000001f03057819 */ /* 0x000fe200000006ff */
[----:B------:R-:W1:Y:S03]  /*13eb0*/  @!P1 LDC R6, c[0x0][0x500] ;  /* 0x00014000ff069b82 */ /* 0x000e660000000800 */
[----:B------:R-:W2:Y:S02]  /*13ec0*/  SYNCS.PHASECHK.TRANS64.TRYWAIT P0, [R8+URZ+0x344a0], R5 ;  /* 0x0344a005080075a7 */ /* 0x000ea4000800017f */
[----:B--2---:R-:W-:Y:S05]  /*13ed0*/  @!P0 BRA `(.L_x_298) ;  /* 0x0000004000e48947 */ /* 0x004fea0003800000 */
.L_x_405:
[----:B------:R-:W-:Y:S01]  /*13ee0*/  UPRMT UR4, UR17, 0x9910, URZ ;  /* 0x0000991011047896 */ /* 0x000fe2000800003f */
[----:B-1----:R1:W-:Y:S03]  /*13ef0*/  @!P1 SYNCS.ARRIVE.TRANS64 RZ, [R8+URZ+0x34480], R6 ;  /* 0x0344800608ff99a7 */ /* 0x0023e6000800003f */
[----:B------:R-:W-:-:S06]  /*13f00*/  UISETP.NE.AND UP0, UPT, UR4, 0x2, UPT ;  /* 0x000000020400788c */ /* 0x000fcc000bf05270 */
[----:B------:R-:W-:-:S13]  /*13f10*/  PLOP3.LUT P0, PT, PT, PT, UP0, 0x80, 0x0 ;  /* 0x000000000000781c */ /* 0x000fda0003f0f008 */
[----:B-1----:R-:W-:Y:S05]  /*13f20*/  @P0 BRA `(.L_x_299) ;  /* 0x0000000000040947 */ /* 0x002fea0003800000 */
[----:B------:R-:W-:Y:S01]  /*13f30*/  BPT.TRAP 0x1 ;  /* 0x000000040000795c */ /* 0x000fe20000300000 */
.L_x_299:
[----:B------:R-:W-:Y:S05]  /*13f40*/  @P2 BRA `(.L_x_300) ;  /* 0x0000000000042947 */ /* 0x000fea0003800000 */
[----:B------:R-:W-:Y:S01]  /*13f50*/  BPT.TRAP 0x1 ;  /* 0x000000040000795c */ /* 0x000fe20000300000 */
.L_x_300:
[----:B------:R-:W-:Y:S01]  /*13f60*/  R2UR UR8, R4 ;  /* 0x00000000040872ca */ /* 0x000fe200000e0000 */
[----:B------:R-:W-:Y:S01]  /*13f70*/  VIADD R9, R9, 0xffffffff ;  /* 0xffffffff09097836 */ /* 0x000fe20000000000 */
[----:B------:R-:W-:Y:S01]  /*13f80*/  R2UR UR9, R8 ;  /* 0x00000000080972ca */ /* 0x000fe200000e0000 */
[----:B------:R-:W-:Y:S01]  /*13f90*/  UMOV UR22, 0x0 ;  /* 0x0000000000167882 */ /* 0x000fe20000000000 */
[----:B------:R-:W-:Y:S01]  /*13fa0*/  R2UR UR10, R12 ;  /* 0x000000000c0a72ca */ /* 0x000fe200000e0000 */
[----:B------:R-:W-:Y:S01]  /*13fb0*/  UMOV UR23, 0x10000000 ;  /* 0x1000000000177882 */ /* 0x000fe20000000000 */
[----:B------:R-:W-:Y:S02]  /*13fc0*/  R2UR UR11, R16 ;  /* 0x00000000100b72ca */ /* 0x000fe400000e0000 */
[----:B------:R-:W-:Y:S02]  /*13fd0*/  R2UR UR7, R17 ;  /* 0x00000000110772ca */ /* 0x000fe400000e0000 */
[----:B------:R-:W-:-:S02]  /*13fe0*/  ISETP.GT.AND P3, PT, R9, 0x1, PT ;  /* 0x000000010900780c */ /* 0x000fc40003f64270 */
[----:B------:R-:W-:Y:S01]  /*13ff0*/  IADD3 R4, R4, 0x1, RZ ;  /* 0x0000000104047810 */ /* 0x000fe20007ffe0ff */
[----:B------:R-:W-:Y:S01]  /*14000*/  ULEA UR4, UR8, UR16, 0xe ;  /* 0x0000001008047291 */ /* 0x000fe2000f8e703f */
[----:B------:R-:W-:Y:S01]  /*14010*/  IADD3 R12, R12, 0x40, RZ ;  /* 0x000000400c0c7810 */ /* 0x000fe20007ffe0ff */
[----:B------:R-:W-:Y:S01]  /*14020*/  ULEA UR8, UR8, UR16, 0xf ;  /* 0x0000001008087291 */ /* 0x000fe2000f8e783f */
[C---:B------:R-:W-:Y:S01]  /*14030*/  ISETP.NE.AND P0, PT, R4.reuse, 0x4, PT ;  /* 0x000000040400780c */ /* 0x040fe20003f05270 */
[----:B------:R-:W-:Y:S02]  /*14040*/  UIADD3 UR9, UR9, 0x34480, URZ ;  /* 0x0003448009097890 */ /* 0x000fe4000fffe03f */
[----:B------:R-:W-:Y:S01]  /*14050*/  UIADD3 UR4, UR4, 0x20000, URZ ;  /* 0x0002000004047890 */ /* 0x000fe2000fffe03f */
[----:B------:R-:W-:Y:S01]  /*14060*/  SEL R6, RZ, 0x1, P0 ;  /* 0x00000001ff067807 */ /* 0x000fe20000000000 */
[----:B------:R-:W-:Y:S01]  /*14070*/  UMOV UR6, UR10 ;  /* 0x0000000a00067c82 */ /* 0x000fe20008000000 */
[----:B------:R-:W-:-:S02]  /*14080*/  SEL R4, R4, RZ, P0 ;  /* 0x000000ff04047207 */ /* 0x000fc40000000000 */
[----:B------:R-:W-:Y:S01]  /*14090*/  UMOV UR5, UR9 ;  /* 0x0000000900057c82 */ /* 0x000fe20008000000 */
[----:B------:R-:W-:Y:S01]  /*140a0*/  LOP3.LUT R3, R3, R6, RZ, 0x3c, !PT ;  /* 0x0000000603037212 */ /* 0x000fe200078e3cff */
[----:B------:R1:W-:Y:S02]  /*140b0*/  UTMALDG.2D [UR8], [UR12], desc[UR22] ;  /* 0x000016080c0075b4 */ /* 0x0003e40008009000 */
[----:B------:R1:W-:Y:S02]  /*140c0*/  UTMALDG.2D [UR4], [UR14], desc[UR22] ;  /* 0x000016040e0075b4 */ /* 0x0003e40008009000 */
[----:B-1----:R-:W-:Y:S05]  /*140d0*/  @P3 BRA `(.L_x_301) ;  /* 0xfffffffc00683947 */ /* 0x002fea000383ffff */
.L_x_297:
[----:B------:R-:W-:Y:S05]  /*140e0*/  BSYNC B1 ;  /* 0x0000000000017941 */ /* 0x000fea0003800000 */
.L_x_296:
[----:B------:R-:W-:Y:S01]  /*140f0*/  IMAD.IADD R0, R7, 0x1, R0 ;  /* 0x0000000107007824 */ /* 0x000fe200078e0200 */
[----:B------:R-:W-:-:S04]  /*14100*/  LOP3.LUT P0, RZ, R2, 0xff, RZ, 0xc0, !PT ;  /* 0x000000ff02ff7812 */ /* 0x000fc8000780c0ff */
[----:B------:R-:W-:-:S04]  /*14110*/  SHF.R.U32.HI R2, RZ, 0x2, R0 ;  /* 0x00000002ff027819 */ /* 0x000fc80000011600 */
[----:B------:R-:W-:-:S04]  /*14120*/  LOP3.LUT R2, R2, 0x1, RZ, 0xc0, !PT ;  /* 0x0000000102027812 */ /* 0x000fc800078ec0ff */
[----:B------:R-:W-:Y:S01]  /*14130*/  ISETP.NE.U32.AND P3, PT, R2, 0x1, PT ;  /* 0x000000010200780c */ /* 0x000fe20003f65070 */
[----:B------:R-:W-:Y:S01]  /*14140*/  @P0 SYNCS.ARRIVE.TRANS64.A1T0 RZ, [UR16+0x34508], RZ ;  /* 0x034508ffffff09a7 */ /* 0x000fe20008100010 */
[----:B------:R-:W-:Y:S02]  /*14150*/  MOV R2, UR20 ;  /* 0x0000001400027c02 */ /* 0x000fe40008000f00 */
[----:B------:R-:W-:Y:S02]  /*14160*/  ISETP.GT.U32.AND P0, PT, R0, 0x3, PT ;  /* 0x000000030000780c */ /* 0x000fe40003f04070 */
[----:B------:R-:W-:Y:S02]  /*14170*/  ISETP.NE.AND P4, PT, R2, 0x3, PT ;  /* 0x000000030200780c */ /* 0x000fe40003f85270 */
[C---:B------:R-:W-:Y:S02]  /*14180*/  ISETP.LT.U32.AND P0, PT, R7.reuse, 0x4, P0 ;  /* 0x000000040700780c */ /* 0x040fe40000701070 */
[----:B------:R-:W-:-:S02]  /*14190*/  ISETP.GT.U32.AND P3, PT, R7, 0x3, !P3 ;  /* 0x000000030700780c */ /* 0x000fc40005f64070 */
[----:B------:R-:W-:Y:S02]  /*141a0*/  SEL R3, RZ, 0x1, !P0 ;  /* 0x00000001ff037807 */ /* 0x000fe40004000000 */
[----:B------:R-:W-:Y:S02]  /*141b0*/  SEL R2, RZ, 0x1, !P3 ;  /* 0x00000001ff027807 */ /* 0x000fe40005800000 */
[----:B------:R-:W-:Y:S02]  /*141c0*/  LOP3.LUT R0, R0, 0x3, RZ, 0xc0, !PT ;  /* 0x0000000300007812 */ /* 0x000fe400078ec0ff */
[----:B------:R-:W-:Y:S01]  /*141d0*/  LOP3.LUT R10, R2, R10, R3, 0x96, !PT ;  /* 0x0000000a020a7212 */ /* 0x000fe200078e9603 */
[----:B------:R-:W-:Y:S06]  /*141e0*/  @!P4 BRA `(.L_x_302) ;  /* 0x000000000004c947 */ /* 0x000fec0003800000 */
[----:B------:R-:W-:Y:S01]  /*141f0*/  BPT.TRAP 0x1 ;  /* 0x000000040000795c */ /* 0x000fe20000300000 */
.L_x_302:
[C---:B------:R-:W-:Y:S01]  /*14200*/  LEA R3, R22.reuse, UR16, 0x3 ;  /* 0x0000001016037c11 */ /* 0x040fe2000f8e18ff */
[----:B------:R-:W-:Y:S01]  /*14210*/  BSSY B1, `(.L_x_303) ;  /* 0x0000005000017945 */ /* 0x000fe20003800000 */
[----:B------:R-:W-:Y:S02]  /*14220*/  SHF.L.U32 R2, R19, 0x1f, RZ ;  /* 0x0000001f13027819 */ /* 0x000fe400000006ff */
[----:B------:R-:W-:Y:S02]  /*14230*/  LEA R4, R22, UR16, 0x4 ;  /* 0x0000001016047c11 */ /* 0x000fe4000f8e20ff */
[----:B------:R-:W1:Y:S02]  /*14240*/  SYNCS.PHASECHK.TRANS64.TRYWAIT P0, [R3+URZ+0x34400], R2 ;  /* 0x03440002030075a7 */ /* 0x000e64000800017f */
[----:B-1----:R-:W-:Y:S05]  /*14250*/  @!P0 BRA `(.L_x_304) ;  /* 0x0000004000188947 */ /* 0x002fea0003800000 */
.L_x_406:
[----:B------:R-:W-:Y:S05]  /*14260*/  BSYNC B1 ;  /* 0x0000000000017941 */ /* 0x000fea0003800000 */
.L_x_303:
[----:B--2---:R-:W2:Y:S01]  /*14270*/  LDS.128 R4, [R4+0x34530] ;  /* 0x0345300004047984 */ /* 0x004ea20000000c00 */
[----:B------:R-:W-:Y:S01]  /*14280*/  @!PT LDS RZ, [RZ] ;  /* 0x00000000fffff984 */ /* 0x000fe20000000800 */
[----:B------:R-:W-:Y:S01]  /*14290*/  @!PT LDS RZ, [RZ] ;  /* 0x00000000fffff984 */ /* 0x000fe20000000800 */
[----:B------:R-:W-:Y:S01]  /*142a0*/  @!PT LDS RZ, [RZ] ;  /* 0x00000000fffff984 */ /* 0x000fe20000000800 */
[----:B------:R-:W-:Y:S01]  /*142b0*/  @!PT LDS RZ, [RZ] ;  /* 0x00000000fffff984 */ /* 0x000fe20000000800 */
[----:B------:R3:W-:Y:S06]  /*142c0*/  MEMBAR.ALL.CTA ;  /* 0x0000000000007992 */ /* 0x0007ec0000008000 */
[----:B---3--:R-:W3:Y:S01]  /*142d0*/  FENCE.VIEW.ASYNC.S ;  /* 0x00000000000073c6 */ /* 0x008ee20000000000 */
[----:B--2---:R-:W-:Y:S01]  /*142e0*/  IMAD.MOV.U32 R17, RZ, RZ, R5 ;  /* 0x000000ffff117224 */ /* 0x004fe200078e0005 */
[----:B------:R-:W-:Y:S01]  /*142f0*/  MOV R16, R4 ;  /* 0x0000000400107202 */ /* 0x000fe20000000f00 */
[----:B---3--:R-:W-:Y:S06]  /*14300*/  @!P4 BRA `(.L_x_305) ;  /* 0x000000000004c947 */ /* 0x008fec0003800000 */
[----:B------:R-:W-:Y:S01]  /*14310*/  BPT.TRAP 0x1 ;  /* 0x000000040000795c */ /* 0x000fe20000300000 */
.L_x_305:
[----:B------:R-:W2:Y:S01]  /*14320*/  S2R R5, SR_CgaCtaId ;  /* 0x0000000000057919 */ /* 0x000ea20000008800 */
[----:B------:R-:W-:Y:S01]  /*14330*/  ISETP.NE.AND P0, PT, R7, RZ, PT ;  /* 0x000000ff0700720c */ /* 0x000fe20003f05270 */
[----:B-1----:R-:W-:Y:S01]  /*14340*/  VIADD R2, R3, 0x34440 ;  /* 0x0003444003027836 */ /* 0x002fe20000000000 */
[CC--:B------:R-:W-:Y:S02]  /*14350*/  ISETP.NE.AND P3, PT, R6.reuse, R18.reuse, PT ;  /* 0x000000120600720c */ /* 0x0c0fe40003f65270 */
[----:B------:R-:W-:Y:S02]  /*14360*/  ISETP.EQ.OR P0, PT, R6, R18, !P0 ;  /* 0x000000120600720c */ /* 0x000fe40004702670 */
[----:B--2---:R-:W-:-:S04]  /*14370*/  PRMT R2, R5, 0x654, R2 ;  /* 0x0000065405027816 */ /* 0x004fc80000000002 */
[----:B------:R1:W-:Y:S07]  /*14380*/  SYNCS.ARRIVE.TRANS64.RED.A1T0 RZ, [R2+URZ], RZ ;  /* 0x000000ff02ff79a7 */ /* 0x0003ee000810043f */
[----:B------:R-:W-:Y:S05]  /*14390*/  @P0 BRA `(.L_x_306) ;  /* 0x0000000400a40947 */ /* 0x000fea0003800000 */
[----:B-1----:R-:W1:Y:S02]  /*143a0*/  LDC.64 R2, c[0x0][0x290] ;  /* 0x0000a400ff027b82 */ /* 0x002e640000000a00 */
[----:B-1----:R-:W-:-:S05]  /*143b0*/  IMAD.WIDE R2, R6, 0xc, R2 ;  /* 0x0000000c06027825 */ /* 0x002fca00078e0202 */
[----:B------:R1:W5:Y:S01]  /*143c0*/  LDG.E R11, desc[UR38][R2.64+0x8] ;  /* 0x00000826020b7981 */ /* 0x000362000c1e1900 */
[----:B------:R-:W-:-:S03]  /*143d0*/  UMOV UR4, 0xffffffff ;  /* 0xffffffff00047882 */ /* 0x000fc60000000000 */
[----:B------:R-:W-:Y:S05]  /*143e0*/  BRA.DIV UR4, `(.L_x_307) ;  /* 0x0000003e04c87947 */ /* 0x000fea000b800000 */
[----:B------:R-:W-:-:S13]  /*143f0*/  ELECT P6, URZ, PT ;  /* 0x00000000003f782f */ /* 0x000fda00038c0000 */
.L_x_409:
[----:B------:R-:W-:Y:S04]  /*14400*/  BSSY B1, `(.L_x_308) ;  /* 0x000004f000017945 */ /* 0x000fe80003800000 */
[----:B------:R-:W-:Y:S05]  /*14410*/  @!P6 BRA `(.L_x_309) ;  /* 0x000000040034e947 */ /* 0x000fea0003800000 */
[----:B------:R-:W-:Y:S01]  /*14420*/  SHF.R.S32.HI R21, RZ, 0x1f, R6 ;  /* 0x0000001fff157819 */ /* 0x000fe20000011406 */
[----:B------:R-:W-:Y:S01]  /*14430*/  ULDC.64 UR4, c[0x0][0x510] ;  /* 0x0001440000047ab9 */ /* 0x000fe20000000a00 */
[C---:B------:R-:W-:Y:S01]  /*14440*/  SHF.L.U32 R20, R6.reuse, 0x3, RZ ;  /* 0x0000000306147819 */ /* 0x040fe200000006ff */
[----:B------:R-:W-:Y:S01]  /*14450*/  ULDC.64 UR6, c[0x0][0x520] ;  /* 0x0001480000067ab9 */ /* 0x000fe20000000a00 */
[----:B------:R-:W-:Y:S01]  /*14460*/  SHF.L.U64.HI R21, R6, 0x3, R21 ;  /* 0x0000000306157819 */ /* 0x000fe20000010215 */
[----:B------:R-:W2:Y:S01]  /*14470*/  LDG.E R18, desc[UR38][R2.64] ;  /* 0x0000002602127981 */ /* 0x000ea2000c1e1900 */
[C---:B------:R-:W-:Y:S02]  /*14480*/  IADD3 R8, P0, R20.reuse, UR4, RZ ;  /* 0x0000000414087c10 */ /* 0x040fe4000ff1e0ff */
[----:B------:R-:W-:Y:S02]  /*14490*/  IADD3 R4, P4, R20, UR6, RZ ;  /* 0x0000000614047c10 */ /* 0x000fe4000ff9e0ff */
[C---:B------:R-:W-:Y:S01]  /*144a0*/  IADD3.X R9, R21.reuse, UR5, RZ, P0, !PT ;  /* 0x0000000515097c10 */ /* 0x040fe200087fe4ff */
[----:B------:R-:W-:Y:S01]  /*144b0*/  ULDC.64 UR4, c[0x0][0x518] ;  /* 0x0001460000047ab9 */ /* 0x000fe20000000a00 */
[----:B------:R-:W-:-:S03]  /*144c0*/  IADD3.X R5, R21, UR7, RZ, P4, !PT ;  /* 0x0000000715057c10 */ /* 0x000fc6000a7fe4ff */
[----:B------:R-:W3:Y:S04]  /*144d0*/  LDG.E.64 R14, desc[UR38][R8.64] ;  /* 0x00000026080e7981 */ /* 0x000ee8000c1e1b00 */
[----:B------:R4:W2:Y:S04]  /*144e0*/  LDG.E.64 R12, desc[UR38][R4.64] ;  /* 0x00000026040c7981 */ /* 0x0008a8000c1e1b00 */
[----:B-1----:R-:W2:Y:S01]  /*144f0*/  LDG.E R2, desc[UR38][R2.64+0x4] ;  /* 0x0000042602027981 */ /* 0x002ea2000c1e1900 */
[----:B----4-:R-:W-:-:S04]  /*14500*/  IADD3 R4, P0, R20, UR4, RZ ;  /* 0x0000000414047c10 */ /* 0x010fc8000ff1e0ff */
[----:B------:R-:W-:Y:S01]  /*14510*/  IADD3.X R5, R21, UR5, RZ, P0, !PT ;  /* 0x0000000515057c10 */ /* 0x000fe200087fe4ff */
[----:B------:R-:W-:-:S04]  /*14520*/  ULDC.64 UR4, c[0x0][0x528] ;  /* 0x00014a0000047ab9 */ /* 0x000fc80000000a00 */
[----:B------:R1:W4:Y:S02]  /*14530*/  LDG.E.64 R8, desc[UR38][R4.64] ;  /* 0x0000002604087981 */ /* 0x000324000c1e1b00 */
[----:B-1----:R-:W-:-:S04]  /*14540*/  IADD3 R4, P0, R20, UR4, RZ ;  /* 0x0000000414047c10 */ /* 0x002fc8000ff1e0ff */
[----:B------:R-:W-:-:S06]  /*14550*/  IADD3.X R5, R21, UR5, RZ, P0, !PT ;  /* 0x0000000515057c10 */ /* 0x000fcc00087fe4ff */
[----:B------:R-:W4:Y:S04]  /*14560*/  LDG.E.64 R4, desc[UR38][R4.64] ;  /* 0x0000002604047981 */ /* 0x000f28000c1e1b00 */
[----:B---3--:R-:W-:Y:S04]  /*14570*/  STS.64 [UR18], R14 ;  /* 0x0000000eff007988 */ /* 0x008fe80008000a12 */
[----:B--2---:R-:W-:Y:S04]  /*14580*/  STS.64 [UR19], R12 ;  /* 0x0000000cff007988 */ /* 0x004fe80008000a13 */
[----:B------:R-:W1:Y:S01]  /*14590*/  LDS R20, [UR18+0x1c] ;  /* 0x00001c12ff147984 */ /* 0x000e620008000800 */
[----:B----4-:R-:W-:-:S04]  /*145a0*/  SHF.L.U64.HI R24, R8, 0x1, R9 ;  /* 0x0000000108187819 */ /* 0x010fc80000010209 */
[----:B------:R-:W-:-:S04]  /*145b0*/  LOP3.LUT R24, R24, 0x1fffffff, RZ, 0xc0, !PT ;  /* 0x1fffffff18187812 */ /* 0x000fc800078ec0ff */
[----:B------:R-:W-:-:S04]  /*145c0*/  SHF.R.U32.HI R9, RZ, 0x4, R24 ;  /* 0x00000004ff097819 */ /* 0x000fc80000011618 */
[----:B-1----:R-:W-:-:S05]  /*145d0*/  LOP3.LUT R9, R20, 0xf, R9, 0xb8, !PT ;  /* 0x0000000f14097812 */ /* 0x002fca00078eb809 */
[----:B------:R-:W-:Y:S04]  /*145e0*/  STS [UR18+0x1c], R9 ;  /* 0x00001c09ff007988 */ /* 0x000fe80008000812 */
[----:B------:R-:W1:Y:S02]  /*145f0*/  LDS R23, [UR18+0x1c] ;  /* 0x00001c12ff177984 */ /* 0x000e640008000800 */
[----:B-1----:R-:W-:-:S05]  /*14600*/  LOP3.LUT R23, R23, 0xf0, RZ, 0xb8, !PT ;  /* 0x000000f017177812 */ /* 0x002fca00078eb8ff */
[----:B------:R-:W-:Y:S04]  /*14610*/  STS [UR18+0x1c], R23 ;  /* 0x00001c17ff007988 */ /* 0x000fe80008000812 */
[----:B------:R-:W1:Y:S01]  /*14620*/  LDS R21, [UR18+0x1c] ;  /* 0x00001c12ff157984 */ /* 0x000e620008000800 */
[----:B------:R-:W-:-:S05]  /*14630*/  IMAD.U32 R20, RZ, RZ, UR18 ;  /* 0x00000012ff147e24 */ /* 0x000fca000f8e00ff */
[----:B------:R-:W-:Y:S02]  /*14640*/  SHF.R.U64 R20, R20, 0x4, RZ ;  /* 0x0000000414147819 */ /* 0x000fe400000012ff */
[----:B-1----:R-:W-:-:S05]  /*14650*/  LOP3.LUT R21, R21, 0xf00, RZ, 0xb8, !PT ;  /* 0x00000f0015157812 */ /* 0x002fca00078eb8ff */
[----:B------:R-:W-:Y:S04]  /*14660*/  STS.64 [UR18+0x18], R20 ;  /* 0x00001814ff007988 */ /* 0x000fe80008000a12 */
[----:B------:R-:W1:Y:S01]  /*14670*/  LDS R25, [UR18+0x1c] ;  /* 0x00001c12ff197984 */ /* 0x000e620008000800 */
[----:B------:R-:W-:-:S04]  /*14680*/  SHF.L.U32 R9, R8, 0x1, RZ ;  /* 0x0000000108097819 */ /* 0x000fc800000006ff */
[----:B------:R-:W-:Y:S01]  /*14690*/  LOP3.LUT R9, R9, 0xfffffffe, RZ, 0xc0, !PT ;  /* 0xfffffffe09097812 */ /* 0x000fe200078ec0ff */
[----:B-----5:R-:W-:Y:S01]  /*146a0*/  VIADD R12, R11, 0xffffffff ;  /* 0xffffffff0b0c7836 */ /* 0x020fe20000000000 */
[----:B------:R-:W-:Y:S02]  /*146b0*/  CS2R R14, SRZ ;  /* 0x00000000000e7805 */ /* 0x000fe4000001ff00 */
[----:B------:R-:W-:Y:S02]  /*146c0*/  IADD3 R13, R18, -0x1, RZ ;  /* 0xffffffff120d7810 */ /* 0x000fe40007ffe0ff */
[----:B------:R-:W-:Y:S01]  /*146d0*/  SHF.R.U64 R9, R9, 0x4, R24 ;  /* 0x0000000409097819 */ /* 0x000fe20000001218 */
[----:B------:R-:W-:Y:S04]  /*146e0*/  STS [UR18+0x10], R20 ;  /* 0x00001014ff007988 */ /* 0x000fe80008000812 */
[----:B------:R-:W-:Y:S04]  /*146f0*/  STS [UR18+0x14], R20 ;  /* 0x00001414ff007988 */ /* 0x000fe80008000812 */
[----:B------:R-:W-:Y:S04]  /*14700*/  STS.128 [UR18+0x20], R12 ;  /* 0x0000200cff007988 */ /* 0x000fe80008000c12 */
[----:B------:R-:W-:Y:S04]  /*14710*/  STS [UR18+0xc], R9 ;  /* 0x00000c09ff007988 */ /* 0x000fe80008000812 */
[----:B------:R-:W-:Y:S01]  /*14720*/  STS [UR18+0x30], RZ ;  /* 0x000030ffff007988 */ /* 0x000fe20008000812 */
[----:B-1----:R-:W-:-:S05]  /*14730*/  LOP3.LUT R3, R25, 0xf000, RZ, 0xb8, !PT ;  /* 0x0000f00019037812 */ /* 0x002fca00078eb8ff */
[----:B------:R-:W-:Y:S04]  /*14740*/  STS [UR18+0x1c], R3 ;  /* 0x00001c03ff007988 */ /* 0x000fe80008000812 */
[----:B------:R-:W1:Y:S01]  /*14750*/  LDS R8, [UR19+0x1c] ;  /* 0x00001c13ff087984 */ /* 0x000e620008000800 */
[----:B------:R-:W-:-:S04]  /*14760*/  SHF.L.U64.HI R18, R4, 0x1, R5 ;  /* 0x0000000104127819 */ /* 0x000fc80000010205 */
        /* <DEDUP_REMOVED lines=13> */
[----:B------:R-:W-:Y:S01]  /*14840*/  SHF.L.U32 R3, R4, 0x1, RZ ;  /* 0x0000000104037819 */ /* 0x000fe200000006ff */
[----:B------:R-:W-:-:S03]  /*14850*/  VIADD R13, R2, 0xffffffff ;  /* 0xffffffff020d7836 */ /* 0x000fc60000000000 */
[----:B------:R-:W-:-:S04]  /*14860*/  LOP3.LUT R3, R3, 0xfffffffe, RZ, 0xc0, !PT ;  /* 0xfffffffe03037812 */ /* 0x000fc800078ec0ff */
[----:B------:R-:W-:Y:S01]  /*14870*/  SHF.R.U64 R3, R3, 0x4, R18 ;  /* 0x0000000403037819 */ /* 0x000fe20000001212 */
[----:B------:R2:W-:Y:S04]  /*14880*/  STS.128 [UR19+0x20], R12 ;  /* 0x0000200cff007988 */ /* 0x0005e80008000c13 */
[----:B------:R2:W-:Y:S04]  /*14890*/  STS [UR19+0xc], R3 ;  /* 0x00000c03ff007988 */ /* 0x0005e80008000813 */
[----:B------:R2:W-:Y:S04]  /*148a0*/  STS [UR19+0x10], R8 ;  /* 0x00001008ff007988 */ /* 0x0005e80008000813 */
[----:B------:R2:W-:Y:S04]  /*148b0*/  STS [UR19+0x14], R8 ;  /* 0x00001408ff007988 */ /* 0x0005e80008000813 */
[----:B------:R-:W-:Y:S01]  /*148c0*/  STS [UR19+0x30], RZ ;  /* 0x000030ffff007988 */ /* 0x000fe20008000813 */
[----:B-1----:R-:W-:-:S05]  /*148d0*/  LOP3.LUT R2, R20, 0xf000, RZ, 0xb8, !PT ;  /* 0x0000f00014027812 */ /* 0x002fca00078eb8ff */
[----:B------:R2:W-:Y:S02]  /*148e0*/  STS [UR19+0x1c], R2 ;  /* 0x00001c02ff007988 */ /* 0x0005e40008000813 */
.L_x_309:
[----:B------:R-:W-:Y:S05]  /*148f0*/  BSYNC B1 ;  /* 0x0000000000017941 */ /* 0x000fea0003800000 */
.L_x_308:
[----:B------:R-:W-:-:S03]  /*14900*/  UMOV UR4, 0xffffffff ;  /* 0xffffffff00047882 */ /* 0x000fc60000000000 */
[----:B------:R-:W-:Y:S05]  /*14910*/  BRA.DIV UR4, `(.L_x_310) ;  /* 0x0000003a049c7947 */ /* 0x000fea000b800000 */
[----:B------:R-:W-:Y:S01]  /*14920*/  ELECT P6, URZ, PT ;  /* 0x00000000003f782f */ /* 0x000fe200038c0000 */
[----:B------:R-:W-:-:S12]  /*14930*/  NOP ;  /* 0x0000000000007918 */ /* 0x000fd80000000000 */
.L_x_413:
[----:B-12---:R-:W1:Y:S02]  /*14940*/  S2R R2, SR_LANEID ;  /* 0x0000000000027919 */ /* 0x006e640000000000 */
[----:B-1----:R-:W-:-:S04]  /*14950*/  SHF.L.U32 R8, R2, 0x2, RZ ;  /* 0x0000000202087819 */ /* 0x002fc800000006ff */
[C---:B------:R-:W-:Y:S01]  /*14960*/  IADD3 R4, P0, R8.reuse, UR12, RZ ;  /* 0x0000000c08047c10 */ /* 0x040fe2000ff1e0ff */
[----:B------:R1:W2:Y:S01]  /*14970*/  LDS R9, [R8+UR18] ;  /* 0x0000001208097984 */ /* 0x0002a20008000800 */
[----:B------:R-:W-:-:S03]  /*14980*/  IADD3 R2, P4, R8, UR14, RZ ;  /* 0x0000000e08027c10 */ /* 0x000fc6000ff9e0ff */
[----:B------:R1:W3:Y:S01]  /*14990*/  LDS R13, [R8+UR18+0x80] ;  /* 0x00008012080d7984 */ /* 0x0002e20008000800 */
[----:B------:R-:W-:Y:S09]  /*149a0*/  @!P6 BRA `(.L_x_311) ;  /* 0x000000000008e947 */ /* 0x000ff20003800000 */
[----:B------:R0:W-:Y:S01]  /*149b0*/  UTMACMDFLUSH ;  /* 0x00000000000079b7 */ /* 0x0001e20000000000 */
[----:B------:R-:W-:-:S04]  /*149c0*/  DEPBAR.LE SB0, 0x0 ;  /* 0x000080000000791a */ /* 0x000fc80000000000 */
.L_x_311:
[----:B------:R-:W-:Y:S01]  /*149d0*/  IMAD.X R5, RZ, RZ, UR13, P0 ;  /* 0x0000000dff057e24 */ /* 0x000fe200080e06ff */
[----:B------:R-:W-:Y:S01]  /*149e0*/  IADD3.X R3, RZ, UR15, RZ, P4, !PT ;  /* 0x0000000fff037c10 */ /* 0x000fe2000a7fe4ff */
[----:B------:R-:W-:Y:S05]  /*149f0*/  WARPSYNC.ALL ;  /* 0x0000000000007948 */ /* 0x000fea0003800000 */
[----:B--2---:R2:W5:Y:S04]  /*14a00*/  ATOMG.E.EXCH.STRONG.GPU PT, RZ, [R4], R9 ;  /* 0x0000000904ff73a8 */ /* 0x00456800041ee100 */
[----:B---3--:R2:W5:Y:S01]  /*14a10*/  ATOMG.E.EXCH.STRONG.GPU PT, RZ, [R2], R13 ;  /* 0x0000000d02ff73a8 */ /* 0x00856200041ee100 */
[----:B------:R-:W-:-:S07]  /*14a20*/  IMAD.MOV.U32 R18, RZ, RZ, R6 ;  /* 0x000000ffff127224 */ /* 0x000fce00078e0006 */
.L_x_306:
[----:B------:R-:W-:Y:S02]  /*14a30*/  ISETP.NE.AND P4, PT, R7, RZ, PT ;  /* 0x000000ff0700720c */ /* 0x000fe40003f85270 */
[----:B------:R-:W-:Y:S02]  /*14a40*/  IADD3 R22, R22, 0x1, RZ ;  /* 0x0000000116167810 */ /* 0x000fe40007ffe0ff */
[----:B--2---:R-:W-:Y:S02]  /*14a50*/  SEL R3, RZ, 0x1, !P3 ;  /* 0x00000001ff037807 */ /* 0x004fe40005800000 */
[----:B------:R-:W-:-:S04]  /*14a60*/  ISETP.NE.AND P0, PT, R22, 0x8, PT ;  /* 0x000000081600780c */ /* 0x000fc80003f05270 */
[----:B-1----:R-:W-:Y:S02]  /*14a70*/  SEL R2, RZ, 0x1, P0 ;  /* 0x00000001ff027807 */ /* 0x002fe40000000000 */
[----:B------:R-:W-:Y:S02]  /*14a80*/  SEL R22, R22, RZ, P0 ;  /* 0x000000ff16167207 */ /* 0x000fe40000000000 */
[----:B------:R-:W-:Y:S02]  /*14a90*/  LOP3.LUT R19, R19, R2, RZ, 0x3c, !PT ;  /* 0x0000000213137212 */ /* 0x000fe400078e3cff */
[----:B------:R-:W-:Y:S01]  /*14aa0*/  PRMT R2, RZ, 0x7610, R2 ;  /* 0x00007610ff027816 */ /* 0x000fe20000000002 */
[----:B------:R-:W-:Y:S06]  /*14ab0*/  @P4 BRA `(.L_x_312) ;  /* 0xfffffff000884947 */ /* 0x000fec000383ffff */
[----:B------:R-:W-:Y:S05]  /*14ac0*/  BSYNC B0 ;  /* 0x0000000000007941 */ /* 0x000fea0003800000 */
.L_x_292:
[----:B------:R-:W-:-:S03]  /*14ad0*/  UMOV UR4, 0xffffffff ;  /* 0xffffffff00047882 */ /* 0x000fc60000000000 */
[----:B------:R-:W-:Y:S05]  /*14ae0*/  BRA.DIV UR4, `(.L_x_313) ;  /* 0x0000003a04587947 */ /* 0x000fea000b800000 */
[----:B-----5:R-:W-:-:S13]  /*14af0*/  ELECT P6, URZ, PT ;  /* 0x00000000003f782f */ /* 0x020fda00038c0000 */
.L_x_416:
[----:B------:R-:W-:Y:S04]  /*14b00*/  BSSY B0, `(.L_x_314) ;  /* 0x000002a000007945 */ /* 0x000fe80003800000 */
[----:B------:R-:W-:Y:S05]  /*14b10*/  @!P6 BRA `(.L_x_315) ;  /* 0x0000000000a0e947 */ /* 0x000fea0003800000 */
[----:B------:R-:W-:-:S04]  /*14b20*/  ULOP3.LUT UR4, UR42, 0x2, URZ, 0xfc, !UPT ;  /* 0x000000022a047892 */ /* 0x000fc8000f8efc3f */
[----:B------:R-:W-:-:S06]  /*14b30*/  UISETP.NE.AND UP0, UPT, UR4, 0x3, UPT ;  /* 0x000000030400788c */ /* 0x000fcc000bf05270 */
[----:B------:R-:W-:-:S13]  /*14b40*/  PLOP3.LUT P0, PT, PT, PT, UP0, 0x80, 0x0 ;  /* 0x000000000000781c */ /* 0x000fda0003f0f008 */
[----:B------:R-:W-:Y:S05]  /*14b50*/  @!P0 BRA `(.L_x_316) ;  /* 0x0000000000048947 */ /* 0x000fea0003800000 */
[----:B------:R-:W-:Y:S01]  /*14b60*/  BPT.TRAP 0x1 ;  /* 0x000000040000795c */ /* 0x000fe20000300000 */
.L_x_316:
[----:B------:R-:W-:Y:S01]  /*14b70*/  IMAD.U32 R3, RZ, RZ, UR16 ;  /* 0x00000010ff037e24 */ /* 0x000fe2000f8e00ff */
[----:B------:R-:W-:-:S04]  /*14b80*/  SHF.L.U32 R2, R10, 0x1f, RZ ;  /* 0x0000001f0a027819 */ /* 0x000fc800000006ff */
[----:B------:R-:W-:-:S05]  /*14b90*/  IADD3 R3, R3, 0x344a0, RZ ;  /* 0x000344a003037810 */ /* 0x000fca0007ffe0ff */
[C---:B------:R-:W-:Y:S01]  /*14ba0*/  IMAD R7, R0.reuse, 0x8, R3 ;  /* 0x0000000800077824 */ /* 0x040fe200078e0203 */
[----:B------:R-:W-:-:S03]  /*14bb0*/  IADD3 R0, R0, 0x1, RZ ;  /* 0x0000000100007810 */ /* 0x000fc60007ffe0ff */
[----:B------:R-:W1:Y:S01]  /*14bc0*/  SYNCS.PHASECHK.TRANS64.TRYWAIT P0, [R7+URZ], R2 ;  /* 0x00000002070075a7 */ /* 0x000e62000800017f */
[----:B------:R-:W-:-:S04]  /*14bd0*/  ISETP.NE.AND P1, PT, R0, 0x4, PT ;  /* 0x000000040000780c */ /* 0x000fc80003f25270 */
[----:B------:R-:W-:Y:S02]  /*14be0*/  SEL R5, RZ, 0x1, P1 ;  /* 0x00000001ff057807 */ /* 0x000fe40000800000 */
[----:B------:R-:W-:Y:S02]  /*14bf0*/  SEL R0, R0, RZ, P1 ;  /* 0x000000ff00007207 */ /* 0x000fe40000800000 */
[----:B------:R-:W-:-:S03]  /*14c00*/  LOP3.LUT R5, R10, R5, RZ, 0x3c, !PT ;  /* 0x000000050a057212 */ /* 0x000fc600078e3cff */
[----:B------:R-:W-:Y:S01]  /*14c10*/  IMAD R9, R0, 0x8, R3 ;  /* 0x0000000800097824 */ /* 0x000fe200078e0203 */
[----:B------:R-:W-:Y:S01]  /*14c20*/  SHF.L.U32 R4, R5, 0x1f, RZ ;  /* 0x0000001f05047819 */ /* 0x000fe200000006ff */
[----:B-1----:R-:W-:Y:S06]  /*14c30*/  @!P0 BRA `(.L_x_317) ;  /* 0x0000003800248947 */ /* 0x002fec0003800000 */
.L_x_417:
[----:B------:R-:W2:Y:S01]  /*14c40*/  SYNCS.PHASECHK.TRANS64.TRYWAIT P0, [R9+URZ], R4 ;  /* 0x00000004090075a7 */ /* 0x000ea2000800017f */
[----:B------:R-:W-:-:S04]  /*14c50*/  IADD3 R0, R0, 0x1, RZ ;  /* 0x0000000100007810 */ /* 0x000fc80007ffe0ff */
[----:B------:R-:W-:-:S04]  /*14c60*/  ISETP.NE.AND P1, PT, R0, 0x4, PT ;  /* 0x000000040000780c */ /* 0x000fc80003f25270 */
[----:B-1----:R-:W-:Y:S02]  /*14c70*/  SEL R2, RZ, 0x1, P1 ;  /* 0x00000001ff027807 */ /* 0x002fe40000800000 */
[----:B------:R-:W-:Y:S02]  /*14c80*/  SEL R0, R0, RZ, P1 ;  /* 0x000000ff00007207 */ /* 0x000fe40000800000 */
[----:B------:R-:W-:-:S03]  /*14c90*/  LOP3.LUT R7, R5, R2, RZ, 0x3c, !PT ;  /* 0x0000000205077212 */ /* 0x000fc600078e3cff */
[----:B------:R-:W-:Y:S01]  /*14ca0*/  IMAD R6, R0, 0x8, R3 ;  /* 0x0000000800067824 */ /* 0x000fe200078e0203 */
[----:B------:R-:W-:Y:S01]  /*14cb0*/  SHF.L.U32 R5, R7, 0x1f, RZ ;  /* 0x0000001f07057819 */ /* 0x000fe200000006ff */
[----:B--2---:R-:W-:Y:S06]  /*14cc0*/  @!P0 BRA `(.L_x_318) ;  /* 0x0000003800148947 */ /* 0x004fec0003800000 */
.L_x_418:
[----:B------:R-:W2:Y:S01]  /*14cd0*/  SYNCS.PHASECHK.TRANS64.TRYWAIT P0, [R6+URZ], R5 ;  /* 0x00000005060075a7 */ /* 0x000ea2000800017f */
[----:B------:R-:W-:-:S04]  /*14ce0*/  IADD3 R0, R0, 0x1, RZ ;  /* 0x0000000100007810 */ /* 0x000fc80007ffe0ff */
[----:B------:R-:W-:-:S04]  /*14cf0*/  ISETP.NE.AND P1, PT, R0, 0x4, PT ;  /* 0x000000040000780c */ /* 0x000fc80003f25270 */
[----:B------:R-:W-:Y:S02]  /*14d00*/  SEL R2, RZ, 0x1, P1 ;  /* 0x00000001ff027807 */ /* 0x000fe40000800000 */
[----:B------:R-:W-:Y:S02]  /*14d10*/  SEL R0, R0, RZ, P1 ;  /* 0x000000ff00007207 */ /* 0x000fe40000800000 */
[----:B------:R-:W-:Y:S01]  /*14d20*/  LOP3.LUT R2, R7, R2, RZ, 0x3c, !PT ;  /* 0x0000000207027212 */ /* 0x000fe200078e3cff */
[----:B--2---:R-:W-:Y:S06]  /*14d30*/  @!P0 BRA `(.L_x_319) ;  /* 0x00000038000c8947 */ /* 0x004fec0003800000 */
.L_x_419:
[----:B------:R-:W-:Y:S01]  /*14d40*/  IMAD R3, R0, 0x8, R3 ;  /* 0x0000000800037824 */ /* 0x000fe200078e0203 */
[----:B------:R-:W-:-:S07]  /*14d50*/  SHF.L.U32 R0, R2, 0x1f, RZ ;  /* 0x0000001f02007819 */ /* 0x000fce00000006ff */
.L_x_320:
[----:B---3--:R3:W4:Y:S02]  /*14d60*/  SYNCS.PHASECHK.TRANS64.TRYWAIT P0, [R3+URZ], R0 ;  /* 0x00000000030075a7 */ /* 0x008724000800017f */
[----:B----4-:R-:W-:Y:S05]  /*14d70*/  @!P0 NANOSLEEP.SYNCS 0x989680 ;  /* 0x009896800000895d */ /* 0x010fea0003900000 */
[----:B------:R-:W4:Y:S02]  /*14d80*/  @!P0 SYNCS.PHASECHK.TRANS64 P0, [R3+URZ], R0 ;  /* 0x00000000030085a7 */ /* 0x000f24000800007f */
[----:B----4-:R-:W-:Y:S05]  /*14d90*/  @!P0 BRA `(.L_x_320) ;  /* 0xfffffffc00f08947 */ /* 0x010fea000383ffff */
.L_x_315:
[----:B------:R-:W-:Y:S05]  /*14da0*/  BSYNC B0 ;  /* 0x0000000000007941 */ /* 0x000fea0003800000 */
.L_x_314:
[----:B------:R-:W-:Y:S05]  /*14db0*/  EXIT ;  /* 0x000000000000794d */ /* 0x000fea0003800000 */
.L_x_157:
[----:B------:R-:W-:Y:S01]  /*14dc0*/  PLOP3.LUT P1, PT, PT, PT, UP3, 0x80, 0x0 ;  /* 0x000000000000781c */ /* 0x000fe20003f2f038 */
[----:B------:R-:W-:Y:S01]  /*14dd0*/  ULDC UR20, c[0x0][0x10] ;  /* 0x0000040000147ab9 */ /* 0x000fe20000000800 */
[----:B------:R-:W-:Y:S01]  /*14de0*/  ULDC UR22, c[0x0][0x904] ;  /* 0x0002410000167ab9 */ /* 0x000fe20000000800 */
[----:B------:R-:W-:Y:S01]  /*14df0*/  UMOV UR19, 0xffffffff ;  /* 0xffffffff00137882 */ /* 0x000fe20000000000 */
[----:B------:R-:W-:Y:S01]  /*14e00*/  ULDC.64 UR12, c[0x0][0x8c8] ;  /* 0x00023200000c7ab9 */ /* 0x000fe20000000a00 */
[----:B------:R-:W-:Y:S01]  /*14e10*/  UIMAD.WIDE.U32 UR20, UR60, UR20, URZ ;  /* 0x000000143c1472a5 */ /* 0x000fe2000f8e003f */
[----:B------:R-:W-:Y:S01]  /*14e20*/  MOV R14, 0x1 ;  /* 0x00000001000e7802 */ /* 0x000fe20000000f00 */
[----:B------:R-:W-:Y:S01]  /*14e30*/  ULDC.64 UR14, c[0x0][0x8e0] ;  /* 0x00023800000e7ab9 */ /* 0x000fe20000000a00 */
[----:B------:R-:W-:Y:S01]  /*14e40*/  USHF.L.U32 UR23, UR19, UR22, URZ ;  /* 0x0000001613177299 */ /* 0x000fe2000800063f */
[----:B------:R-:W-:Y:S01]  /*14e50*/  IMAD.MOV.U32 R13, RZ, RZ, RZ ;  /* 0x000000ffff0d7224 */ /* 0x000fe200078e00ff */
[----:B------:R-:W-:Y:S01]  /*14e60*/  UIADD3 UR11, UP1, UR12, -0x1, URZ ;  /* 0xffffffff0c0b7890 */ /* 0x000fe2000ff3e03f */
[----:B------:R-:W-:-:S02]  /*14e70*/  ULDC UR19, c[0x0][0x14] ;  /* 0x0000050000137ab9 */ /* 0x000fc40000000800 */
[----:B------:R-:W1:Y:S01]  /*14e80*/  @P1 S2R R2, SR_CTAID.Y ;  /* 0x0000000000021919 */ /* 0x000e620000002600 */
[----:B------:R-:W-:Y:S02]  /*14e90*/  UIADD3 UR12, UP2, UR14, -0x1, URZ ;  /* 0xffffffff0e0c7890 */ /* 0x000fe4000ff5e03f */
[----:B------:R-:W-:Y:S02]  /*14ea0*/  UIMAD.WIDE.U32 UR28, UR20, UR19, URZ ;  /* 0x00000013141c72a5 */ /* 0x000fe4000f8e003f */
[----:B------:R-:W-:Y:S01]  /*14eb0*/  UIMAD UR21, UR21, UR19, URZ ;  /* 0x00000013151572a4 */ /* 0x000fe2000f8e023f */
[----:B------:R-:W-:Y:S01]  /*14ec0*/  ULDC UR18, c[0x0][0x8a8] ;  /* 0x00022a0000127ab9 */ /* 0x000fe20000000800 */
[----:B------:R-:W-:Y:S01]  /*14ed0*/  UMOV UR24, 0x1 ;  /* 0x0000000100187882 */ /* 0x000fe20000000000 */
[----:B------:R-:W-:Y:S02]  /*14ee0*/  UIADD3.X UR14, UR15, -0x1, URZ, UP2, !UPT ;  /* 0xffffffff0f0e7890 */ /* 0x000fe400097fe43f */
[----:B------:R-:W-:-:S02]  /*14ef0*/  UIADD3.X UR13, UR13, -0x1, URZ, UP1, !UPT ;  /* 0xffffffff0d0d7890 */ /* 0x000fc40008ffe43f */
[----:B------:R-:W-:Y:S02]  /*14f00*/  ULOP3.LUT UR15, UR59, 0x2, URZ, 0xfc, !UPT ;  /* 0x000000023b0f7892 */ /* 0x000fe4000f8efc3f */
[----:B------:R-:W-:Y:S02]  /*14f10*/  UIADD3 UR16, UR9, -0x1, URZ ;  /* 0xffffffff09107890 */ /* 0x000fe4000fffe03f */
[----:B------:R-:W-:Y:S02]  /*14f20*/  UIADD3 UR17, UR10, -0x1, URZ ;  /* 0xffffffff0a117890 */ /* 0x000fe4000fffe03f */
[----:B------:R-:W-:Y:S02]  /*14f30*/  UIADD3 UR18, UR18, -0x1, URZ ;  /* 0xffffffff12127890 */ /* 0x000fe4000fffe03f */
[----:B------:R-:W-:Y:S02]  /*14f40*/  USHF.L.U32 UR19, UR24, UR22, URZ ;  /* 0x0000001618137299 */ /* 0x000fe4000800063f */
[----:B------:R-:W-:-:S02]  /*14f50*/  ULOP3.LUT UR20, URZ, UR23, URZ, 0x33, !UPT ;  /* 0x000000173f147292 */ /* 0x000fc4000f8e333f */
[----:B------:R-:W-:Y:S01]  /*14f60*/  UIADD3 UR21, UR29, UR21, URZ ;  /* 0x000000151d157290 */ /* 0x000fe2000fffe03f */
[----:B-1----:R-:W-:-:S15]  /*14f70*/  @P1 R2UR UR56, R2 ;  /* 0x00000000023812ca */ /* 0x002fde00000e0000 */
.L_x_341:
[----:B------:R-:W1:Y:S01]  /*14f80*/  LDC.64 R2, c[0x0][0x8f8] ;  /* 0x00023e00ff027b82 */ /* 0x000e620000000a00 */
[----:B------:R-:W-:Y:S01]  /*14f90*/  UIADD3 UR8, UP1, UR8, UR28, URZ ;  /* 0x0000001c08087290 */ /* 0x000fe2000ff3e03f */
[----:B------:R-:W-:Y:S01]  /*14fa0*/  ISETP.NE.AND P2, PT, R15, RZ, PT ;  /* 0x000000ff0f00720c */ /* 0x000fe20003f45270 */
[----:B------:R-:W-:Y:S01]  /*14fb0*/  UMOV UR22, 0xffffffff ;  /* 0xffffffff00167882 */ /* 0x000fe20000000000 */
[----:B------:R-:W-:Y:S01]  /*14fc0*/  UMOV UR23, 0xffffffff ;  /* 0xffffffff00177882 */ /* 0x000fe20000000000 */
[----:B------:R-:W-:Y:S01]  /*14fd0*/  UIADD3.X UR7, UR7, UR21, URZ, UP1, !UPT ;  /* 0x0000001507077290 */ /* 0x000fe20008ffe43f */
[----:B------:R-:W-:Y:S01]  /*14fe0*/  IMAD.MOV.U32 R19, RZ, RZ, RZ ;  /* 0x000000ffff137224 */ /* 0x000fe200078e00ff */
[----:B------:R-:W-:Y:S01]  /*14ff0*/  UMOV UR24, 0xffffffff ;  /* 0xffffffff00187882 */ /* 0x000fe20000000000 */
[----:B-1----:R-:W-:-:S03]  /*15000*/  ISETP.LE.U32.AND P1, PT, R2, UR8, PT ;  /* 0x0000000802007c0c */ /* 0x002fc6000bf23070 */
[----:B------:R-:W-:-:S04]  /*15010*/  MOV R2, UR7 ;  /* 0x0000000700027c02 */ /* 0x000fc80008000f00 */
[----:B------:R-:W-:-:S13]  /*15020*/  ISETP.GE.U32.AND.EX P1, PT, R2, R3, PT, P1 ;  /* 0x000000030200720c */ /* 0x000fda0003f26110 */
[----:B---345:R-:W-:Y:S05]  /*15030*/  @P2 BRA P1, `(.L_x_321) ;  /* 0x0000001800442947 */ /* 0x038fea0000800000 */
[----:B------:R-:W-:-:S04]  /*15040*/  IADD3 R2, P2, R6, UR5, RZ ;  /* 0x0000000506027c10 */ /* 0x000fc8000ff5e0ff */
[----:B------:R-:W-:Y:S02]  /*15050*/  ISETP.GT.U32.AND P1, PT, R2, UR8, PT ;  /* 0x0000000802007c0c */ /* 0x000fe4000bf24070 */
[----:B------:R-:W-:-:S04]  /*15060*/  IADD3.X R2, R7, UR6, RZ, P2, !PT ;  /* 0x0000000607027c10 */ /* 0x000fc800097fe4ff */
[----:B------:R-:W-:-:S13]  /*15070*/  ISETP.GT.U32.AND.EX P1, PT, R2, UR7, PT, P1 ;  /* 0x0000000702007c0c */ /* 0x000fda000bf24110 */
[----:B------:R-:W-:Y:S05]  /*15080*/  @P1 BRA `(.L_x_322) ;  /* 0x0000001400241947 */ /* 0x000fea0003800000 */
[----:B------:R-:W-:Y:S01]  /*15090*/  IADD3 R11, R20, UR4, RZ ;  /* 0x00000004140b7c10 */ /* 0x000fe2000fffe0ff */
[----:B------:R-:W-:Y:S01]  /*150a0*/  ULDC UR22, c[0x0][0x910] ;  /* 0x0002440000167ab9 */ /* 0x000fe20000000800 */
[----:B------:R-:W-:Y:S01]  /*150b0*/  IMAD.MOV.U32 R23, RZ, RZ, R8 ;  /* 0x000000ffff177224 */ /* 0x000fe200078e0008 */
[----:B------:R-:W-:Y:S02]  /*150c0*/  MOV R16, R0 ;  /* 0x0000000000107202 */ /* 0x000fe40000000f00 */
[----:B------:R-:W-:-:S05]  /*150d0*/  VIADD R12, R11, 0x20 ;  /* 0x000000200b0c7836 */ /* 0x000fca0000000000 */
[----:B------:R-:W-:-:S13]  /*150e0*/  ISETP.GE.AND P1, PT, R12, UR22, PT ;  /* 0x000000160c007c0c */ /* 0x000fda000bf26270 */
[----:B------:R-:W1:Y:S01]  /*150f0*/  @!P1 LDC.64 R2, c[0x0][0x918] ;  /* 0x00024600ff029b82 */ /* 0x000e620000000a00 */
[----:B------:R-:W-:Y:S01]  /*15100*/  @!P1 IADD3 R7, R11, 0x20, RZ ;  /* 0x000000200b079810 */ /* 0x000fe20007ffe0ff */
[----:B------:R-:W-:Y:S01]  /*15110*/  BSSY B0, `(.L_x_323) ;  /* 0x0000064000007945 */ /* 0x000fe20003800000 */
[----:B------:R-:W-:-:S03]  /*15120*/  IMAD.MOV.U32 R6, RZ, RZ, 0x7fffffff ;  /* 0x7fffffffff067424 */ /* 0x000fc600078e00ff */
[----:B-1----:R-:W-:-:S05]  /*15130*/  @!P1 IMAD.WIDE R2, R7, 0xc, R2 ;  /* 0x0000000c07029825 */ /* 0x002fca00078e0202 */
[----:B------:R1:W5:Y:S04]  /*15140*/  @!P1 LDG.E R8, desc[UR38][R2.64] ;  /* 0x0000002602089981 */ /* 0x000368000c1e1900 */
[----:B------:R1:W5:Y:S01]  /*15150*/  @!P1 LDG.E R0, desc[UR38][R2.64+0x4] ;  /* 0x0000042602009981 */ /* 0x000362000c1e1900 */
[----:B------:R-:W-:Y:S02]  /*15160*/  ISETP.GE.AND P1, PT, R11, UR22, PT ;  /* 0x000000160b007c0c */ /* 0x000fe4000bf26270 */
[----:B------:R-:W-:-:S11]  /*15170*/  MOV R7, RZ ;  /* 0x000000ff00077202 */ /* 0x000fd60000000f00 */
[----:B-1----:R-:W-:Y:S05]  /*15180*/  @P1 BRA `(.L_x_324) ;  /* 0x0000000400701947 */ /* 0x002fea0003800000 */
[----:B------:R-:W-:Y:S01]  /*15190*/  IABS R7, R9 ;  /* 0x0000000900077213 */ /* 0x000fe20000000000 */
[----:B------:R-:W-:Y:S01]  /*151a0*/  ULDC UR23, c[0x0][0x8f0] ;  /* 0x00023c0000177ab9 */ /* 0x000fe20000000800 */
[----:B------:R-:W-:Y:S02]  /*151b0*/  IABS R6, R10 ;  /* 0x0000000a00067213 */ /* 0x000fe40000000000 */
[----:B------:R-:W1:Y:S01]  /*151c0*/  I2F.RP R3, R7 ;  /* 0x0000000700037306 */ /* 0x000e620000209400 */
[----:B------:R-:W-:Y:S02]  /*151d0*/  PLOP3.LUT P3, PT, PT, PT, UP0, 0x80, 0x0 ;  /* 0x000000000000781c */ /* 0x000fe40003f6f008 */
[C---:B------:R-:W-:Y:S02]  /*151e0*/  IADD3 R22, P2, R16.reuse, UR12, RZ ;  /* 0x0000000c10167c10 */ /* 0x040fe4000ff5e0ff */
[C---:B------:R-:W-:Y:S02]  /*151f0*/  IADD3 R21, P1, R23.reuse, UR11, RZ ;  /* 0x0000000b17157c10 */ /* 0x040fe4000ff3e0ff */
[----:B------:R-:W-:Y:S01]  /*15200*/  LEA.HI.X.SX32 R25, R16, UR14, 0x1, P2 ;  /* 0x0000000e10197c11 */ /* 0x000fe200090f0eff */
[----:B------:R-:W3:Y:S01]  /*15210*/  I2F.RP R2, R6 ;  /* 0x0000000600027306 */ /* 0x000ee20000209400 */
[----:B------:R-:W-:-:S07]  /*15220*/  LEA.HI.X.SX32 R24, R23, UR13, 0x1, P1 ;  /* 0x0000000d17187c11 */ /* 0x000fce00088f0eff */
[----:B-1----:R-:W1:Y:S08]  /*15230*/  MUFU.RCP R3, R3 ;  /* 0x0000000300037308 */ /* 0x002e700000001000 */
[----:B---3--:R-:W3:Y:S01]  /*15240*/  MUFU.RCP R2, R2 ;  /* 0x0000000200027308 */ /* 0x008ee20000001000 */
[----:B-1----:R-:W-:-:S07]  /*15250*/  VIADD R19, R3, 0xffffffe ;  /* 0x0ffffffe03137836 */ /* 0x002fce0000000000 */
[----:B------:R-:W1:Y:S01]  /*15260*/  F2I.FTZ.U32.TRUNC.NTZ R19, R19 ;  /* 0x0000001300137305 */ /* 0x000e62000021f000 */
[----:B---3--:R-:W-:-:S07]  /*15270*/  IADD3 R17, R2, 0xffffffe, RZ ;  /* 0x0ffffffe02117810 */ /* 0x008fce0007ffe0ff */
[----:B------:R-:W3:Y:S01]  /*15280*/  F2I.FTZ.U32.TRUNC.NTZ R17, R17 ;  /* 0x0000001100117305 */ /* 0x000ee2000021f000 */
[----:B-1----:R-:W-:Y:S01]  /*15290*/  IMAD.MOV R18, RZ, RZ, -R19 ;  /* 0x000000ffff127224 */ /* 0x002fe200078e0a13 */
[----:B---3--:R-:W-:Y:S01]  /*152a0*/  IADD3 R16, RZ, -R17, RZ ;  /* 0x80000011ff107210 */ /* 0x008fe20007ffe0ff */
[----:B------:R-:W-:Y:S06]  /*152b0*/  @!P3 BRA `(.L_x_325) ;  /* 0x000000000034b947 */ /* 0x000fec0003800000 */
[----:B------:R-:W-:Y:S01]  /*152c0*/  ULDC UR4, c[0x0][0x8dc] ;  /* 0x0002370000047ab9 */ /* 0x000fe20000000800 */
[----:B------:R-:W-:Y:S01]  /*152d0*/  ULDC.64 UR24, c[0x0][0x8d0] ;  /* 0x0002340000187ab9 */ /* 0x000fe20000000a00 */
[----:B------:R-:W-:-:S05]  /*152e0*/  IADD3 R3, P1, R21, UR4, RZ ;  /* 0x0000000415037c10 */ /* 0x000fca000ff3e0ff */
[----:B------:R-:W-:-:S04]  /*152f0*/  IMAD.X R21, RZ, RZ, R24, P1 ;  /* 0x000000ffff157224 */ /* 0x000fc800008e0618 */
[----:B------:R-:W-:-:S04]  /*15300*/  IMAD.WIDE.U32 R4, R21, UR24, RZ ;  /* 0x0000001815047c25 */ /* 0x000fc8000f8e00ff */
[----:B------:R-:W-:-:S04]  /*15310*/  IMAD.WIDE.U32 R4, P1, R3, UR25, R4 ;  /* 0x0000001903047c25 */ /* 0x000fc8000f820004 */
[----:B------:R-:W-:-:S04]  /*15320*/  IMAD.WIDE.U32 R2, R3, UR24, RZ ;  /* 0x0000001803027c25 */ /* 0x000fc8000f8e00ff */
[----:B------:R-:W-:Y:S01]  /*15330*/  IMAD.MOV.U32 R2, RZ, RZ, R5 ;  /* 0x000000ffff027224 */ /* 0x000fe200078e0005 */
[----:B------:R-:W-:Y:S02]  /*15340*/  IADD3 RZ, P2, R3, R4, RZ ;  /* 0x0000000403ff7210 */ /* 0x000fe40007f5e0ff */
[----:B------:R-:W-:-:S03]  /*15350*/  IADD3.X R3, RZ, RZ, RZ, P1, !PT ;  /* 0x000000ffff037210 */ /* 0x000fc60000ffe4ff */
[----:B------:R-:W-:-:S04]  /*15360*/  IMAD.WIDE.U32.X R2, R21, UR25, R2, P2 ;  /* 0x0000001915027c25 */ /* 0x000fc800090e0402 */
[----:B------:R-:W-:Y:S01]  /*15370*/  IMAD.MOV.U32 R24, RZ, RZ, R3 ;  /* 0x000000ffff187224 */ /* 0x000fe200078e0003 */
[----:B------:R-:W-:-:S07]  /*15380*/  MOV R21, R2 ;  /* 0x0000000200157202 */ /* 0x000fce0000000f00 */
.L_x_325:
[----:B------:R-:W-:Y:S05]  /*15390*/  @!P0 BRA `(.L_x_326) ;  /* 0x0000000000348947 */ /* 0x000fea0003800000 */
[----:B------:R-:W-:Y:S01]  /*153a0*/  ULDC UR4, c[0x0][0x8f4] ;  /* 0x00023d0000047ab9 */ /* 0x000fe20000000800 */
[----:B------:R-:W-:Y:S01]  /*153b0*/  ULDC.64 UR24, c[0x0][0x8e8] ;  /* 0x00023a0000187ab9 */ /* 0x000fe20000000a00 */
[----:B------:R-:W-:-:S04]  /*153c0*/  IADD3 R3, P1, R22, UR4, RZ ;  /* 0x0000000416037c10 */ /* 0x000fc8000ff3e0ff */
[----:B------:R-:W-:-:S05]  /*153d0*/  IADD3.X R23, RZ, R25, RZ, P1, !PT ;  /* 0x00000019ff177210 */ /* 0x000fca0000ffe4ff */
[----:B------:R-:W-:-:S04]  /*153e0*/  IMAD.WIDE.U32 R4, R23, UR24, RZ ;  /* 0x0000001817047c25 */ /* 0x000fc8000f8e00ff */
[----:B------:R-:W-:-:S04]  /*153f0*/  IMAD.WIDE.U32 R4, P1, R3, UR25, R4 ;  /* 0x0000001903047c25 */ /* 0x000fc8000f820004 */
[----:B------:R-:W-:Y:S01]  /*15400*/  IMAD.WIDE.U32 R2, R3, UR24, RZ ;  /* 0x0000001803027c25 */ /* 0x000fe2000f8e00ff */
[----:B------:R-:W-:-:S04]  /*15410*/  MOV R2, R5 ;  /* 0x0000000500027202 */ /* 0x000fc80000000f00 */
[----:B------:R-:W-:Y:S01]  /*15420*/  IADD3 RZ, P2, R3, R4, RZ ;  /* 0x0000000403ff7210 */ /* 0x000fe20007f5e0ff */
[----:B------:R-:W-:-:S04]  /*15430*/  IMAD.X R3, RZ, RZ, RZ, P1 ;  /* 0x000000ffff037224 */ /* 0x000fc800008e06ff */
[----:B------:R-:W-:-:S04]  /*15440*/  IMAD.WIDE.U32.X R2, R23, UR25, R2, P2 ;  /* 0x0000001917027c25 */ /* 0x000fc800090e0402 */
[----:B------:R-:W-:Y:S01]  /*15450*/  IMAD.MOV.U32 R22, RZ, RZ, R2 ;  /* 0x000000ffff167224 */ /* 0x000fe200078e0002 */
[----:B------:R-:W-:-:S07]  /*15460*/  MOV R25, R3 ;  /* 0x0000000300197202 */ /* 0x000fce0000000f00 */
.L_x_326:
[----:B------:R-:W-:Y:S01]  /*15470*/  MOV R3, R19 ;  /* 0x0000001300037202 */ /* 0x000fe20000000f00 */
[----:B------:R-:W-:Y:S01]  /*15480*/  IMAD R18, R18, R7, RZ ;  /* 0x0000000712127224 */ /* 0x000fe200078e02ff */
[----:B------:R-:W-:Y:S01]  /*15490*/  ULDC UR4, c[0x0][0x8d8] ;  /* 0x0002360000047ab9 */ /* 0x000fe20000000800 */
[----:B------:R-:W-:Y:S01]  /*154a0*/  IMAD.MOV.U32 R2, RZ, RZ, RZ ;  /* 0x000000ffff027224 */ /* 0x000fe200078e00ff */
[----:B------:R-:W-:Y:S01]  /*154b0*/  SHF.R.U64 R21, R21, UR4, R24 ;  /* 0x0000000415157c19 */ /* 0x000fe20008001218 */
[----:B------:R-:W-:Y:S01]  /*154c0*/  IMAD R4, R16, R6, RZ ;  /* 0x0000000610047224 */ /* 0x000fe200078e02ff */
[----:B------:R-:W-:Y:S01]  /*154d0*/  SHF.R.U64 R22, R22, UR23, R25 ;  /* 0x0000001716167c19 */ /* 0x000fe20008001219 */
[----:B------:R-:W-:Y:S01]  /*154e0*/  IMAD.HI.U32 R19, R19, R18, R2 ;  /* 0x0000001213137227 */ /* 0x000fe200078e0002 */
[----:B------:R-:W-:Y:S02]  /*154f0*/  IABS R18, R9 ;  /* 0x0000000900127213 */ /* 0x000fe40000000000 */
[----:B------:R-:W-:Y:S01]  /*15500*/  PLOP3.LUT P5, PT, PT, PT, UP3, 0x80, 0x0 ;  /* 0x000000000000781c */ /* 0x000fe20003faf038 */
[----:B------:R-:W-:-:S02]  /*15510*/  IMAD.MOV.U32 R3, RZ, RZ, R17 ;  /* 0x000000ffff037224 */ /* 0x000fc400078e0011 */
[----:B------:R-:W-:Y:S01]  /*15520*/  VIADD R16, R21, UR16 ;  /* 0x0000001015107c36 */ /* 0x000fe20008000000 */
[----:B------:R-:W-:Y:S01]  /*15530*/  IADD3 R21, RZ, -R18, RZ ;  /* 0x80000012ff157210 */ /* 0x000fe20007ffe0ff */
[----:B------:R-:W-:Y:S01]  /*15540*/  IMAD.HI.U32 R2, R17, R4, R2 ;  /* 0x0000000411027227 */ /* 0x000fe200078e0002 */
[----:B------:R-:W-:Y:S02]  /*15550*/  IADD3 R17, R22, UR17, RZ ;  /* 0x0000001116117c10 */ /* 0x000fe4000fffe0ff */
[----:B------:R-:W-:Y:S02]  /*15560*/  IABS R3, R10 ;  /* 0x0000000a00037213 */ /* 0x000fe40000000000 */
[----:B------:R-:W-:Y:S02]  /*15570*/  IABS R4, R17 ;  /* 0x0000001100047213 */ /* 0x000fe40000000000 */
[----:B------:R-:W-:Y:S01]  /*15580*/  IABS R5, R16 ;  /* 0x0000001000057213 */ /* 0x000fe20000000000 */
[----:B------:R-:W-:-:S02]  /*15590*/  IMAD.MOV R18, RZ, RZ, -R3 ;  /* 0x000000ffff127224 */ /* 0x000fc400078e0a03 */
[----:B------:R-:W-:-:S04]  /*155a0*/  IMAD.HI.U32 R3, R19, R4, RZ ;  /* 0x0000000413037227 */ /* 0x000fc800078e00ff */
[----:B------:R-:W-:-:S04]  /*155b0*/  IMAD.HI.U32 R2, R2, R5, RZ ;  /* 0x0000000502027227 */ /* 0x000fc800078e00ff */
[----:B------:R-:W-:Y:S02]  /*155c0*/  IMAD R4, R3, R21, R4 ;  /* 0x0000001503047224 */ /* 0x000fe400078e0204 */
[----:B------:R-:W-:-:S03]  /*155d0*/  IMAD R3, R2, R18, R5 ;  /* 0x0000001202037224 */ /* 0x000fc600078e0205 */
[----:B------:R-:W-:Y:S02]  /*155e0*/  ISETP.GT.U32.AND P2, PT, R7, R4, PT ;  /* 0x000000040700720c */ /* 0x000fe40003f44070 */
[----:B------:R-:W-:-:S11]  /*155f0*/  ISETP.GT.U32.AND P1, PT, R6, R3, PT ;  /* 0x000000030600720c */ /* 0x000fd60003f24070 */
[----:B------:R-:W-:Y:S02]  /*15600*/  @!P2 IADD3 R4, R4, -R7, RZ ;  /* 0x800000070404a210 */ /* 0x000fe40007ffe0ff */
[----:B------:R-:W-:Y:S01]  /*15610*/  @!P1 IMAD.IADD R3, R3, 0x1, -R6 ;  /* 0x0000000103039824 */ /* 0x000fe200078e0a06 */
[----:B------:R-:W-:Y:S02]  /*15620*/  ISETP.GE.AND P2, PT, R17, RZ, PT ;  /* 0x000000ff1100720c */ /* 0x000fe40003f46270 */
[----:B------:R-:W-:Y:S02]  /*15630*/  ISETP.GT.U32.AND P4, PT, R7, R4, PT ;  /* 0x000000040700720c */ /* 0x000fe40003f84070 */
[----:B------:R-:W-:Y:S02]  /*15640*/  ISETP.GT.U32.AND P3, PT, R6, R3, PT ;  /* 0x000000030600720c */ /* 0x000fe40003f64070 */
[----:B------:R-:W-:-:S09]  /*15650*/  ISETP.GE.AND P1, PT, R16, RZ, PT ;  /* 0x000000ff1000720c */ /* 0x000fd20003f26270 */
[----:B------:R-:W-:Y:S02]  /*15660*/  @!P4 IADD3 R4, R4, -R7, RZ ;  /* 0x800000070404c210 */ /* 0x000fe40007ffe0ff */
[----:B------:R-:W-:Y:S01]  /*15670*/  @!P3 IMAD.IADD R3, R3, 0x1, -R6 ;  /* 0x000000010303b824 */ /* 0x000fe200078e0a06 */
[----:B------:R-:W-:Y:S02]  /*15680*/  ISETP.NE.AND P4, PT, RZ, UR10, PT ;  /* 0x0000000aff007c0c */ /* 0x000fe4000bf85270 */
[----:B------:R-:W-:Y:S01]  /*15690*/  ISETP.NE.AND P3, PT, RZ, UR9, PT ;  /* 0x00000009ff007c0c */ /* 0x000fe2000bf65270 */
[----:B------:R-:W-:Y:S01]  /*156a0*/  @!P1 IMAD.MOV R3, RZ, RZ, -R3 ;  /* 0x000000ffff039224 */ /* 0x000fe200078e0a03 */
[----:B------:R-:W-:-:S09]  /*156b0*/  @!P2 IADD3 R4, -R4, RZ, RZ ;  /* 0x000000ff0404a210 */ /* 0x000fd20007ffe1ff */
[----:B------:R-:W-:Y:S02]  /*156c0*/  @!P4 LOP3.LUT R4, RZ, UR10, RZ, 0x33, !PT ;  /* 0x0000000aff04cc12 */ /* 0x000fe4000f8e33ff */
[----:B------:R-:W-:Y:S02]  /*156d0*/  @!P3 LOP3.LUT R3, RZ, UR9, RZ, 0x33, !PT ;  /* 0x00000009ff03bc12 */ /* 0x000fe4000f8e33ff */
[----:B------:R-:W-:-:S03]  /*156e0*/  IADD3 R4, R17, -R4, RZ ;  /* 0x8000000411047210 */ /* 0x000fc60007ffe0ff */
[----:B------:R-:W-:-:S04]  /*156f0*/  IMAD.IADD R3, R16, 0x1, -R3 ;  /* 0x0000000110037824 */ /* 0x000fc800078e0a03 */
[----:B------:R-:W-:Y:S01]  /*15700*/  IMAD R6, R3, R4, RZ ;  /* 0x0000000403067224 */ /* 0x000fe200078e02ff */
[----:B------:R-:W-:-:S04]  /*15710*/  SEL R2, R4, R3, !P5 ;  /* 0x0000000304027207 */ /* 0x000fc80006800000 */
[----:B------:R-:W-:Y:S02]  /*15720*/  SHF.R.S32.HI R5, RZ, 0x1f, R2 ;  /* 0x0000001fff057819 */ /* 0x000fe40000011402 */
[----:B------:R-:W-:Y:S02]  /*15730*/  SHF.R.S32.HI R7, RZ, 0x1f, R6 ;  /* 0x0000001fff077819 */ /* 0x000fe40000011406 */
[----:B------:R-:W-:-:S07]  /*15740*/  MOV R4, R2 ;  /* 0x0000000200047202 */ /* 0x000fce0000000f00 */
.L_x_324:
[----:B--2---:R-:W-:Y:S05]  /*15750*/  BSYNC B0 ;  /* 0x0000000000007941 */ /* 0x004fea0003800000 */
.L_x_323:
[----:B------:R-:W1:Y:S01]  /*15760*/  SHFL.UP PT, R3, R6, 0x1, RZ ;  /* 0x0420000006037989 */ /* 0x000e6200000e00ff */
[----:B------:R-:W-:-:S03]  /*15770*/  ISETP.NE.AND P1, PT, R20, RZ, PT ;  /* 0x000000ff1400720c */ /* 0x000fc60003f25270 */
[----:B------:R-:W2:Y:S01]  /*15780*/  SHFL.UP PT, R2, R7, 0x1, RZ ;  /* 0x0420000007027989 */ /* 0x000ea200000e00ff */
[----:B-1----:R-:W-:Y:S02]  /*15790*/  SEL R3, R3, RZ, P1 ;  /* 0x000000ff03037207 */ /* 0x002fe40000800000 */
[----:B--2---:R-:W-:Y:S02]  /*157a0*/  SEL R2, R2, RZ, P1 ;  /* 0x000000ff02027207 */ /* 0x004fe40000800000 */
[----:B------:R-:W-:-:S05]  /*157b0*/  IADD3 R18, P2, R3, R6, RZ ;  /* 0x0000000603127210 */ /* 0x000fca0007f5e0ff */
[----:B------:R-:W-:Y:S01]  /*157c0*/  IMAD.X R19, R2, 0x1, R7, P2 ;  /* 0x0000000102137824 */ /* 0x000fe200010e0607 */
[----:B------:R-:W1:Y:S01]  /*157d0*/  SHFL.UP PT, R3, R18, 0x2, RZ ;  /* 0x0440000012037989 */ /* 0x000e6200000e00ff */
[----:B------:R-:W-:-:S03]  /*157e0*/  ISETP.GE.U32.AND P2, PT, R20, 0x2, PT ;  /* 0x000000021400780c */ /* 0x000fc60003f46070 */
[----:B------:R-:W2:Y:S01]  /*157f0*/  SHFL.UP PT, R2, R19, 0x2, RZ ;  /* 0x0440000013027989 */ /* 0x000ea200000e00ff */
[----:B-1----:R-:W-:-:S04]  /*15800*/  SEL R3, R3, RZ, P2 ;  /* 0x000000ff03037207 */ /* 0x002fc80001000000 */
[----:B------:R-:W-:Y:S02]  /*15810*/  IADD3 R16, P3, R3, R18, RZ ;  /* 0x0000001203107210 */ /* 0x000fe40007f7e0ff */
[----:B--2---:R-:W-:-:S03]  /*15820*/  SEL R2, R2, RZ, P2 ;  /* 0x000000ff02027207 */ /* 0x004fc60001000000 */
[----:B------:R-:W1:Y:S01]  /*15830*/  SHFL.UP PT, R3, R16, 0x4, RZ ;  /* 0x0480000010037989 */ /* 0x000e6200000e00ff */
[----:B------:R-:W-:Y:S02]  /*15840*/  IADD3.X R17, R2, R19, RZ, P3, !PT ;  /* 0x0000001302117210 */ /* 0x000fe40001ffe4ff */
[----:B------:R-:W-:-:S03]  /*15850*/  ISETP.GE.U32.AND P3, PT, R20, 0x4, PT ;  /* 0x000000041400780c */ /* 0x000fc60003f66070 */
[----:B------:R-:W2:Y:S01]  /*15860*/  SHFL.UP PT, R2, R17, 0x4, RZ ;  /* 0x0480000011027989 */ /* 0x000ea200000e00ff */
[----:B-1----:R-:W-:-:S04]  /*15870*/  SEL R3, R3, RZ, P3 ;  /* 0x000000ff03037207 */ /* 0x002fc80001800000 */
[----:B------:R-:W-:Y:S02]  /*15880*/  IADD3 R18, P4, R3, R16, RZ ;  /* 0x0000001003127210 */ /* 0x000fe40007f9e0ff */
[----:B--2---:R-:W-:-:S03]  /*15890*/  SEL R2, R2, RZ, P3 ;  /* 0x000000ff02027207 */ /* 0x004fc60001800000 */
[----:B------:R-:W1:Y:S02]  /*158a0*/  SHFL.UP PT, R3, R18, 0x8, RZ ;  /* 0x0500000012037989 */ /* 0x000e6400000e00ff */
[----:B------:R-:W-:Y:S01]  /*158b0*/  IMAD.X R19, R2, 0x1, R17, P4 ;  /* 0x0000000102137824 */ /* 0x000fe200020e0611 */
[----:B------:R-:W-:-:S04]  /*158c0*/  ISETP.GE.U32.AND P4, PT, R20, 0x8, PT ;  /* 0x000000081400780c */ /* 0x000fc80003f86070 */
        /* <DEDUP_REMOVED lines=10> */
[----:B--2---:R-:W-:-:S05]  /*15970*/  SEL R2, R2, RZ, P5 ;  /* 0x000000ff02027207 */ /* 0x004fca0002800000 */
[----:B------:R-:W-:Y:S01]  /*15980*/  IMAD.X R18, R2, 0x1, R17, P6 ;  /* 0x0000000102127824 */ /* 0x000fe200030e0611 */
[----:B------:R-:W-:-:S04]  /*15990*/  IADD3 R2, P6, R19, UR5, RZ ;  /* 0x0000000513027c10 */ /* 0x000fc8000ffde0ff */
[----:B------:R-:W-:Y:S02]  /*159a0*/  IADD3.X R3, R18, UR6, RZ, P6, !PT ;  /* 0x0000000612037c10 */ /* 0x000fe4000b7fe4ff */
[----:B------:R-:W-:-:S04]  /*159b0*/  ISETP.GT.U32.AND P6, PT, R2, UR8, PT ;  /* 0x0000000802007c0c */ /* 0x000fc8000bfc4070 */
[----:B------:R-:W-:-:S13]  /*159c0*/  ISETP.GT.U32.AND.EX P6, PT, R3, UR7, PT, P6 ;  /* 0x0000000703007c0c */ /* 0x000fda000bfc4160 */
[----:B------:R-:W-:-:S04]  /*159d0*/  VOTE.ANY R16, PT, P6 ;  /* 0x0000000000107806 */ /* 0x000fc800030e0100 */
[----:B------:R-:W-:-:S13]  /*159e0*/  ISETP.NE.AND P6, PT, R16, RZ, PT ;  /* 0x000000ff1000720c */ /* 0x000fda0003fc5270 */
[----:B------:R-:W-:Y:S05]  /*159f0*/  @P6 BRA `(.L_x_327) ;  /* 0x0000000800786947 */ /* 0x000fea0003800000 */
[----:B------:R-:W-:Y:S01]  /*15a00*/  MOV R19, R2 ;  /* 0x0000000200137202 */ /* 0x000fe20000000f00 */
[----:B------:R-:W-:Y:S01]  /*15a10*/  IMAD.MOV.U32 R21, RZ, RZ, R3 ;  /* 0x000000ffff157224 */ /* 0x000fe200078e0003 */
[----:B------:R-:W-:Y:S01]  /*15a20*/  ULDC UR22, c[0x0][0x910] ;  /* 0x0002440000167ab9 */ /* 0x000fe20000000800 */
[----:B------:R-:W-:Y:S01]  /*15a30*/  ULDC UR23, c[0x0][0x8f4] ;  /* 0x00023d0000177ab9 */ /* 0x000fe20000000800 */
[----:B------:R-:W-:Y:S01]  /*15a40*/  ULDC UR4, c[0x0][0x8dc] ;  /* 0x0002370000047ab9 */ /* 0x000fe20000000800 */
[----:B------:R-:W-:Y:S01]  /*15a50*/  ULDC UR30, c[0x0][0x8d8] ;  /* 0x00023600001e7ab9 */ /* 0x000fe20000000800 */
[----:B------:R-:W-:Y:S01]  /*15a60*/  ULDC UR31, c[0x0][0x8f0] ;  /* 0x00023c00001f7ab9 */ /* 0x000fe20000000800 */
[----:B------:R-:W-:Y:S01]  /*15a70*/  ULDC.64 UR24, c[0x0][0x8d0] ;  /* 0x0002340000187ab9 */ /* 0x000fe20000000a00 */
[----:B------:R-:W-:-:S05]  /*15a80*/  ULDC.64 UR26, c[0x0][0x8e8] ;  /* 0x00023a00001a7ab9 */ /* 0x000fca0000000a00 */
.L_x_332:
[----:B------:R-:W-:Y:S01]  /*15a90*/  MOV R11, R12 ;  /* 0x0000000c000b7202 */ /* 0x000fe20000000f00 */
[----:B------:R-:W-:Y:S01]  /*15aa0*/  VIADD R12, R12, 0x20 ;  /* 0x000000200c0c7836 */ /* 0x000fe20000000000 */
[----:B-----5:R-:W-:Y:S01]  /*15ab0*/  MOV R17, R0 ;  /* 0x0000000000117202 */ /* 0x020fe20000000f00 */
[----:B------:R-:W-:-:S03]  /*15ac0*/  IMAD.MOV.U32 R16, RZ, RZ, R8 ;  /* 0x000000ffff107224 */ /* 0x000fc600078e0008 */
[----:B------:R-:W-:-:S13]  /*15ad0*/  ISETP.GE.AND P6, PT, R12, UR22, PT ;  /* 0x000000160c007c0c */ /* 0x000fda000bfc6270 */
[----:B------:R-:W1:Y:S01]  /*15ae0*/  @!P6 LDC.64 R2, c[0x0][0x918] ;  /* 0x00024600ff02eb82 */ /* 0x000e620000000a00 */
[----:B------:R-:W2:Y:S01]  /*15af0*/  SHFL.IDX PT, R21, R21, 0x1f, 0x1f ;  /* 0x03e01f0015157f89 */ /* 0x000ea200000e0000 */
[----:B------:R-:W-:-:S03]  /*15b00*/  @!P6 IADD3 R7, R11, 0x20, RZ ;  /* 0x000000200b07e810 */ /* 0x000fc60007ffe0ff */
[----:B------:R-:W3:Y:S01]  /*15b10*/  SHFL.IDX PT, R19, R19, 0x1f, 0x1f ;  /* 0x03e01f0013137f89 */ /* 0x000ee200000e0000 */
[----:B------:R-:W-:Y:S01]  /*15b20*/  BSSY B0, `(.L_x_328) ;  /* 0x0000064000007945 */ /* 0x000fe20003800000 */
[----:B-1----:R-:W-:-:S05]  /*15b30*/  @!P6 IMAD.WIDE R2, R7, 0xc, R2 ;  /* 0x0000000c0702e825 */ /* 0x002fca00078e0202 */
[----:B------:R1:W5:Y:S04]  /*15b40*/  @!P6 LDG.E R8, desc[UR38][R2.64] ;  /* 0x000000260208e981 */ /* 0x000368000c1e1900 */
[----:B------:R1:W5:Y:S01]  /*15b50*/  @!P6 LDG.E R0, desc[UR38][R2.64+0x4] ;  /* 0x000004260200e981 */ /* 0x000362000c1e1900 */
[----:B------:R-:W-:Y:S01]  /*15b60*/  ISETP.GE.AND P6, PT, R11, UR22, PT ;  /* 0x000000160b007c0c */ /* 0x000fe2000bfc6270 */
[----:B------:R-:W-:Y:S01]  /*15b70*/  IMAD.MOV.U32 R6, RZ, RZ, 0x7fffffff ;  /* 0x7fffffffff067424 */ /* 0x000fe200078e00ff */
[----:B--2---:R-:W-:Y:S02]  /*15b80*/  R2UR UR6, R21 ;  /* 0x00000000150672ca */ /* 0x004fe400000e0000 */
[----:B---3--:R-:W-:Y:S02]  /*15b90*/  R2UR UR5, R19 ;  /* 0x00000000130572ca */ /* 0x008fe400000e0000 */
[----:B------:R-:W-:-:S07]  /*15ba0*/  MOV R7, RZ ;  /* 0x000000ff00077202 */ /* 0x000fce0000000f00 */
[----:B-1----:R-:W-:Y:S06]  /*15bb0*/  @P6 BRA `(.L_x_329) ;  /* 0x0000000400686947 */ /* 0x002fec0003800000 */
[----:B------:R-:W-:-:S04]  /*15bc0*/  IADD3 R18, P6, R16, UR11, RZ ;  /* 0x0000000b10127c10 */ /* 0x000fc8000ffde0ff */
[----:B------:R-:W-:Y:S02]  /*15bd0*/  LEA.HI.X.SX32 R21, R16, UR13, 0x1, P6 ;  /* 0x0000000d10157c11 */ /* 0x000fe4000b0f0eff */
[----:B------:R-:W-:Y:S02]  /*15be0*/  IABS R16, R9 ;  /* 0x0000000900107213 */ /* 0x000fe40000000000 */
[C---:B------:R-:W-:Y:S02]  /*15bf0*/  IADD3 R22, P6, R17.reuse, UR12, RZ ;  /* 0x0000000c11167c10 */ /* 0x040fe4000ffde0ff */
[----:B------:R-:W1:Y:S02]  /*15c00*/  I2F.RP R2, R16 ;  /* 0x0000001000027306 */ /* 0x000e640000209400 */
[----:B------:R-:W-:Y:S02]  /*15c10*/  LEA.HI.X.SX32 R23, R17, UR14, 0x1, P6 ;  /* 0x0000000e11177c11 */ /* 0x000fe4000b0f0eff */
[----:B------:R-:W-:-:S04]  /*15c20*/  PLOP3.LUT P6, PT, PT, PT, UP0, 0x80, 0x0 ;  /* 0x000000000000781c */ /* 0x000fc80003fcf008 */
[----:B-1----:R-:W1:Y:S02]  /*15c30*/  MUFU.RCP R2, R2 ;  /* 0x0000000200027308 */ /* 0x002e640000001000 */
[----:B-1----:R-:W-:-:S06]  /*15c40*/  VIADD R17, R2, 0xffffffe ;  /* 0x0ffffffe02117836 */ /* 0x002fcc0000000000 */
[----:B------:R-:W1:Y:S02]  /*15c50*/  F2I.FTZ.U32.TRUNC.NTZ R17, R17 ;  /* 0x0000001100117305 */ /* 0x000e64000021f000 */
[----:B-1----:R-:W-:Y:S01]  /*15c60*/  IADD3 R19, RZ, -R17, RZ ;  /* 0x80000011ff137210 */ /* 0x002fe20007ffe0ff */
[----:B------:R-:W-:Y:S06]  /*15c70*/  @!P6 BRA `(.L_x_330) ;  /* 0x00000000002ce947 */ /* 0x000fec0003800000 */
        /* <DEDUP_REMOVED lines=11> */
.L_x_330:
[----:B------:R-:W-:Y:S05]  /*15d30*/  @!P0 BRA `(.L_x_331) ;  /* 0x00000000002c8947 */ /* 0x000fea0003800000 */
[----:B------:R-:W-:-:S04]  /*15d40*/  IADD3 R7, P6, R22, UR23, RZ ;  /* 0x0000001716077c10 */ /* 0x000fc8000ffde0ff */
[----:B------:R-:W-:-:S05]  /*15d50*/  IADD3.X R23, RZ, R23, RZ, P6, !PT ;  /* 0x00000017ff177210 */ /* 0x000fca00037fe4ff */
[----:B------:R-:W-:-:S04]  /*15d60*/  IMAD.WIDE.U32 R4, R23, UR26, RZ ;  /* 0x0000001a17047c25 */ /* 0x000fc8000f8e00ff */
[----:B------:R-:W-:-:S04]  /*15d70*/  IMAD.WIDE.U32 R4, P6, R7, UR27, R4 ;  /* 0x0000001b07047c25 */ /* 0x000fc8000f8c0004 */
[----:B------:R-:W-:Y:S01]  /*15d80*/  IMAD.WIDE.U32 R6, R7, UR26, RZ ;  /* 0x0000001a07067c25 */ /* 0x000fe2000f8e00ff */
[----:B------:R-:W-:-:S03]  /*15d90*/  MOV R2, R5 ;  /* 0x0000000500027202 */ /* 0x000fc60000000f00 */
[----:B------:R-:W-:Y:S01]  /*15da0*/  IMAD.X R3, RZ, RZ, RZ, P6 ;  /* 0x000000ffff037224 */ /* 0x000fe200030e06ff */
[----:B------:R-:W-:-:S05]  /*15db0*/  IADD3 RZ, P6, R7, R4, RZ ;  /* 0x0000000407ff7210 */ /* 0x000fca0007fde0ff */
[----:B------:R-:W-:-:S04]  /*15dc0*/  IMAD.WIDE.U32.X R2, R23, UR27, R2, P6 ;  /* 0x0000001b17027c25 */ /* 0x000fc8000b0e0402 */
[----:B------:R-:W-:Y:S01]  /*15dd0*/  IMAD.MOV.U32 R22, RZ, RZ, R2 ;  /* 0x000000ffff167224 */ /* 0x000fe200078e0002 */
[----:B------:R-:W-:-:S07]  /*15de0*/  MOV R23, R3 ;  /* 0x0000000300177202 */ /* 0x000fce0000000f00 */
.L_x_331:
[----:B------:R-:W-:Y:S01]  /*15df0*/  SHF.R.U64 R4, R22, UR31, R23 ;  /* 0x0000001f16047c19 */ /* 0x000fe20008001217 */
[----:B------:R-:W-:Y:S01]  /*15e00*/  IMAD R5, R19, R16, RZ ;  /* 0x0000001013057224 */ /* 0x000fe200078e02ff */
[----:B------:R-:W-:Y:S02]  /*15e10*/  IABS R2, R9 ;  /* 0x0000000900027213 */ /* 0x000fe40000000000 */
[----:B------:R-:W-:Y:S01]  /*15e20*/  MOV R3, R17 ;  /* 0x0000001100037202 */ /* 0x000fe20000000f00 */
[----:B------:R-:W-:Y:S01]  /*15e30*/  VIADD R4, R4, UR17 ;  /* 0x0000001104047c36 */ /* 0x000fe20008000000 */
[----:B------:R-:W-:Y:S01]  /*15e40*/  IADD3 R7, RZ, -R2, RZ ;  /* 0x80000002ff077210 */ /* 0x000fe20007ffe0ff */
[----:B------:R-:W-:Y:S01]  /*15e50*/  IMAD.MOV.U32 R2, RZ, RZ, RZ ;  /* 0x000000ffff027224 */ /* 0x000fe200078e00ff */
[----:B------:R-:W-:Y:S02]  /*15e60*/  SHF.R.U64 R18, R18, UR30, R21 ;  /* 0x0000001e12127c19 */ /* 0x000fe40008001215 */
[----:B------:R-:W-:Y:S01]  /*15e70*/  IABS R6, R4 ;  /* 0x0000000400067213 */ /* 0x000fe20000000000 */
[----:B------:R-:W-:Y:S01]  /*15e80*/  IMAD.HI.U32 R2, R17, R5, R2 ;  /* 0x0000000511027227 */ /* 0x000fe200078e0002 */
[----:B------:R-:W-:-:S02]  /*15e90*/  IABS R17, R10 ;  /* 0x0000000a00117213 */ /* 0x000fc40000000000 */
[----:B------:R-:W-:Y:S01]  /*15ea0*/  MOV R3, R7 ;  /* 0x0000000700037202 */ /* 0x000fe20000000f00 */
[----:B------:R-:W-:Y:S01]  /*15eb0*/  IMAD.MOV.U32 R5, RZ, RZ, R6 ;  /* 0x000000ffff057224 */ /* 0x000fe200078e0006 */
[----:B------:R-:W-:Y:S01]  /*15ec0*/  IADD3 R7, R18, UR16, RZ ;  /* 0x0000001012077c10 */ /* 0x000fe2000fffe0ff */
[----:B------:R-:W1:Y:S01]  /*15ed0*/  I2F.RP R6, R17 ;  /* 0x0000001100067306 */ /* 0x000e620000209400 */
[----:B------:R-:W-:Y:S01]  /*15ee0*/  IABS R21, R10 ;  /* 0x0000000a00157213 */ /* 0x000fe20000000000 */
[----:B------:R-:W-:Y:S01]  /*15ef0*/  IMAD.HI.U32 R2, R2, R5, RZ ;  /* 0x0000000502027227 */ /* 0x000fe200078e00ff */
[----:B------:R-:W-:Y:S02]  /*15f00*/  IABS R18, R7 ;  /* 0x0000000700127213 */ /* 0x000fe40000000000 */
[----:B------:R-:W-:Y:S01]  /*15f10*/  IADD3 R21, RZ, -R21, RZ ;  /* 0x80000015ff157210 */ /* 0x000fe20007ffe0ff */
[----:B------:R-:W-:-:S05]  /*15f20*/  IMAD R5, R2, R3, R5 ;  /* 0x0000000302057224 */ /* 0x000fca00078e0205 */
[----:B------:R-:W-:Y:S01]  /*15f30*/  ISETP.GT.U32.AND P6, PT, R16, R5, PT ;  /* 0x000000051000720c */ /* 0x000fe20003fc4070 */
[----:B-1----:R-:W1:-:S12]  /*15f40*/  MUFU.RCP R6, R6 ;  /* 0x0000000600067308 */ /* 0x002e580000001000 */
[----:B------:R-:W-:Y:S01]  /*15f50*/  @!P6 IMAD.IADD R5, R5, 0x1, -R16 ;  /* 0x000000010505e824 */ /* 0x000fe200078e0a10 */
[----:B-1----:R-:W-:-:S04]  /*15f60*/  IADD3 R2, R6, 0xffffffe, RZ ;  /* 0x0ffffffe06027810 */ /* 0x002fc80007ffe0ff */
[----:B------:R1:W2:Y:S02]  /*15f70*/  F2I.FTZ.U32.TRUNC.NTZ R3, R2 ;  /* 0x0000000200037305 */ /* 0x0002a4000021f000 */
[----:B-1----:R-:W-:Y:S02]  /*15f80*/  IMAD.MOV.U32 R2, RZ, RZ, RZ ;  /* 0x000000ffff027224 */ /* 0x002fe400078e00ff */
[----:B--2---:R-:W-:-:S04]  /*15f90*/  IMAD.MOV R22, RZ, RZ, -R3 ;  /* 0x000000ffff167224 */ /* 0x004fc800078e0a03 */
[----:B------:R-:W-:-:S04]  /*15fa0*/  IMAD R19, R22, R17, RZ ;  /* 0x0000001116137224 */ /* 0x000fc800078e02ff */
[----:B------:R-:W-:-:S04]  /*15fb0*/  IMAD.HI.U32 R6, R3, R19, R2 ;  /* 0x0000001303067227 */ /* 0x000fc800078e0002 */
[----:B------:R-:W-:Y:S01]  /*15fc0*/  IMAD.MOV.U32 R3, RZ, RZ, R18 ;  /* 0x000000ffff037224 */ /* 0x000fe200078e0012 */
[----:B------:R-:W-:-:S03]  /*15fd0*/  MOV R18, R21 ;  /* 0x0000001500127202 */ /* 0x000fc60000000f00 */
[----:B------:R-:W-:-:S04]  /*15fe0*/  IMAD.HI.U32 R2, R6, R3, RZ ;  /* 0x0000000306027227 */ /* 0x000fc800078e00ff */
[----:B------:R-:W-:-:S05]  /*15ff0*/  IMAD R2, R2, R18, R3 ;  /* 0x0000001202027224 */ /* 0x000fca00078e0203 */
[----:B------:R-:W-:-:S13]  /*16000*/  ISETP.GT.U32.AND P6, PT, R17, R2, PT ;  /* 0x000000021100720c */ /* 0x000fda0003fc4070 */
[----:B------:R-:W-:Y:S01]  /*16010*/  @!P6 IMAD.IADD R2, R2, 0x1, -R17 ;  /* 0x000000010202e824 */ /* 0x000fe200078e0a11 */
[----:B------:R-:W-:-:S13]  /*16020*/  ISETP.GT.U32.AND P6, PT, R16, R5, PT ;  /* 0x000000051000720c */ /* 0x000fda0003fc4070 */
[----:B------:R-:W-:Y:S02]  /*16030*/  @!P6 IADD3 R5, R5, -R16, RZ ;  /* 0x800000100505e210 */ /* 0x000fe40007ffe0ff */
[----:B------:R-:W-:Y:S02]  /*16040*/  ISETP.GT.U32.AND P6, PT, R17, R2, PT ;  /* 0x000000021100720c */ /* 0x000fe40003fc4070 */
[----:B------:R-:W-:-:S11]  /*16050*/  MOV R3, R5 ;  /* 0x0000000500037202 */ /* 0x000fd60000000f00 */
[----:B------:R-:W-:Y:S01]  /*16060*/  @!P6 IMAD.IADD R2, R2, 0x1, -R17 ;  /* 0x000000010202e824 */ /* 0x000fe200078e0a11 */
        /* <DEDUP_REMOVED lines=9> */
[----:B------:R-:W-:Y:S02]  /*16100*/  PLOP3.LUT P6, PT, PT, PT, UP3, 0x80, 0x0 ;  /* 0x000000000000781c */ /* 0x000fe40003fcf038 */
[----:B------:R-:W-:-:S04]  /*16110*/  IADD3 R2, -R2, R7, RZ ;  /* 0x0000000702027210 */ /* 0x000fc80007ffe1ff */
[CC--:B------:R-:W-:Y:S01]  /*16120*/  SEL R4, R3.reuse, R2.reuse, !P6 ;  /* 0x0000000203047207 */ /* 0x0c0fe20007000000 */
[----:B------:R-:W-:-:S03]  /*16130*/  IMAD R6, R3, R2, RZ ;  /* 0x0000000203067224 */ /* 0x000fc600078e02ff */
[----:B------:R-:W-:Y:S02]  /*16140*/  SHF.R.S32.HI R5, RZ, 0x1f, R4 ;  /* 0x0000001fff057819 */ /* 0x000fe40000011404 */
[----:B------:R-:W-:-:S07]  /*16150*/  SHF.R.S32.HI R7, RZ, 0x1f, R6 ;  /* 0x0000001fff077819 */ /* 0x000fce0000011406 */
.L_x_329:
[----:B------:R-:W-:Y:S05]  /*16160*/  BSYNC B0 ;  /* 0x0000000000007941 */ /* 0x000fea0003800000 */
.L_x_328:
[----:B------:R-:W1:Y:S04]  /*16170*/  SHFL.UP PT, R3, R6, 0x1, RZ ;  /* 0x0420000006037989 */ /* 0x000e6800000e00ff */
[----:B------:R-:W2:Y:S01]  /*16180*/  SHFL.UP PT, R2, R7, 0x1, RZ ;  /* 0x0420000007027989 */ /* 0x000ea200000e00ff */
[----:B-1----:R-:W-:Y:S02]  /*16190*/  SEL R3, R3, RZ, P1 ;  /* 0x000000ff03037207 */ /* 0x002fe40000800000 */
[----:B--2---:R-:W-:Y:S02]  /*161a0*/  SEL R2, R2, RZ, P1 ;  /* 0x000000ff02027207 */ /* 0x004fe40000800000 */
[----:B------:R-:W-:-:S05]  /*161b0*/  IADD3 R18, P6, R3, R6, RZ ;  /* 0x0000000603127210 */ /* 0x000fca0007fde0ff */
[----:B------:R-:W-:Y:S01]  /*161c0*/  IMAD.X R17, R2, 0x1, R7, P6 ;  /* 0x0000000102117824 */ /* 0x000fe200030e0607 */
[----:B------:R-:W1:Y:S04]  /*161d0*/  SHFL.UP PT, R3, R18, 0x2, RZ ;  /* 0x0440000012037989 */ /* 0x000e6800000e00ff */
[----:B------:R-:W2:Y:S01]  /*161e0*/  SHFL.UP PT, R2, R17, 0x2, RZ ;  /* 0x0440000011027989 */ /* 0x000ea200000e00ff */
[----:B-1----:R-:W-:Y:S02]  /*161f0*/  SEL R3, R3, RZ, P2 ;  /* 0x000000ff03037207 */ /* 0x002fe40001000000 */
[----:B--2---:R-:W-:Y:S02]  /*16200*/  SEL R2, R2, RZ, P2 ;  /* 0x000000ff02027207 */ /* 0x004fe40001000000 */
[----:B------:R-:W-:-:S04]  /*16210*/  IADD3 R16, P6, R3, R18, RZ ;  /* 0x0000001203107210 */ /* 0x000fc80007fde0ff */
[----:B------:R-:W-:Y:S01]  /*16220*/  IADD3.X R21, R2, R17, RZ, P6, !PT ;  /* 0x0000001102157210 */ /* 0x000fe200037fe4ff */
        /* <DEDUP_REMOVED lines=18> */
[----:B------:R-:W-:-:S04]  /*16350*/  IADD3 R19, P6, R2, UR5, RZ ;  /* 0x0000000502137c10 */ /* 0x000fc8000ffde0ff */
[----:B------:R-:W-:Y:S02]  /*16360*/  IADD3.X R21, R3, UR6, RZ, P6, !PT ;  /* 0x0000000603157c10 */ /* 0x000fe4000b7fe4ff */
[----:B------:R-:W-:-:S04]  /*16370*/  ISETP.GT.U32.AND P6, PT, R19, UR8, PT ;  /* 0x0000000813007c0c */ /* 0x000fc8000bfc4070 */
[----:B------:R-:W-:-:S13]  /*16380*/  ISETP.GT.U32.AND.EX P6, PT, R21, UR7, PT, P6 ;  /* 0x0000000715007c0c */ /* 0x000fda000bfc4160 */
[----:B------:R-:W-:-:S04]  /*16390*/  VOTE.ANY R16, PT, P6 ;  /* 0x0000000000107806 */ /* 0x000fc800030e0100 */
[----:B------:R-:W-:-:S13]  /*163a0*/  ISETP.NE.AND P6, PT, R16, RZ, PT ;  /* 0x000000ff1000720c */ /* 0x000fda0003fc5270 */
[----:B------:R-:W-:Y:S05]  /*163b0*/  @!P6 BRA `(.L_x_332) ;  /* 0xfffffff400b4e947 */ /* 0x000fea000383ffff */
[----:B------:R-:W-:Y:S01]  /*163c0*/  MOV R19, R2 ;  /* 0x0000000200137202 */ /* 0x000fe20000000f00 */
[----:B------:R-:W-:-:S07]  /*163d0*/  IMAD.MOV.U32 R18, RZ, RZ, R3 ;  /* 0x000000ffff127224 */ /* 0x000fce00078e0003 */
.L_x_327:
[----:B------:R-:W1:Y:S08]  /*163e0*/  BREV R16, R16 ;  /* 0x0000001000107301 */ /* 0x000e700000000000 */
[----:B-1----:R-:W1:Y:S02]  /*163f0*/  FLO.U32.SH R17, R16 ;  /* 0x0000001000117300 */ /* 0x002e6400000e0400 */
[----:B-1----:R-:W1:Y:S02]  /*16400*/  SHFL.IDX PT, R11, R11, R17, 0x1f ;  /* 0x00001f110b0b7589 */ /* 0x002e6400000e0000 */
[----:B-1----:R-:W-:-:S13]  /*16410*/  R2UR UR4, R11 ;  /* 0x000000000b0472ca */ /* 0x002fda00000e0000 */
[----:B------:R-:W-:-:S04]  /*16420*/  IADD3 R21, R20, UR4, RZ ;  /* 0x0000000414157c10 */ /* 0x000fc8000fffe0ff */
[----:B------:R-:W-:-:S13]  /*16430*/  ISETP.GE.AND P1, PT, R21, UR22, PT ;  /* 0x0000001615007c0c */ /* 0x000fda000bf26270 */
[----:B------:R-:W1:Y:S02]  /*16440*/  @!P1 LDC.64 R2, c[0x0][0x918] ;  /* 0x00024600ff029b82 */ /* 0x000e640000000a00 */
[----:B-1----:R-:W-:-:S05]  /*16450*/  @!P1 IMAD.WIDE R2, R21, 0xc, R2 ;  /* 0x0000000c15029825 */ /* 0x002fca00078e0202 */
[----:B-----5:R1:W5:Y:S04]  /*16460*/  @!P1 LDG.E R8, desc[UR38][R2.64] ;  /* 0x0000002602089981 */ /* 0x020368000c1e1900 */
[----:B------:R1:W5:Y:S01]  /*16470*/  @!P1 LDG.E R0, desc[UR38][R2.64+0x4] ;  /* 0x0000042602009981 */ /* 0x000362000c1e1900 */
[----:B------:R-:W-:-:S03]  /*16480*/  IADD3 R12, P1, P2, R19, UR5, -R6 ;  /* 0x00000005130c7c10 */ /* 0x000fc6000fa3e806 */
[----:B------:R-:W-:Y:S01]  /*16490*/  SHFL.IDX PT, R6, R6, R17, 0x1f ;  /* 0x00001f1106067589 */ /* 0x000fe200000e0000 */
[----:B------:R-:W-:-:S03]  /*164a0*/  IADD3.X R18, R18, UR6, ~R7, P1, P2 ;  /* 0x0000000612127c10 */ /* 0x000fc60008fe4c07 */
[----:B------:R-:W2:Y:S04]  /*164b0*/  SHFL.IDX PT, R12, R12, R17, 0x1f ;  /* 0x00001f110c0c7589 */ /* 0x000ea800000e0000 */
[----:B------:R-:W3:Y:S04]  /*164c0*/  SHFL.IDX PT, R18, R18, R17, 0x1f ;  /* 0x00001f1112127589 */ /* 0x000ee800000e0000 */
[----:B------:R1:W4:Y:S04]  /*164d0*/  SHFL.IDX PT, R7, R7, R17, 0x1f ;  /* 0x00001f1107077589 */ /* 0x00032800000e0000 */
[----:B------:R1:W1:Y:S04]  /*164e0*/  SHFL.IDX PT, R5, R5, R17, 0x1f ;  /* 0x00001f1105057589 */ /* 0x00026800000e0000 */
[----:B------:R1:W1:Y:S01]  /*164f0*/  SHFL.IDX PT, R4, R4, R17, 0x1f ;  /* 0x00001f1104047589 */ /* 0x00026200000e0000 */
[----:B--2---:R-:W-:-:S02]  /*16500*/  R2UR UR5, R12 ;  /* 0x000000000c0572ca */ /* 0x004fc400000e0000 */
[----:B---3--:R-:W-:-:S15]  /*16510*/  R2UR UR6, R18 ;  /* 0x00000000120672ca */ /* 0x008fde00000e0000 */
.L_x_322:
[----:B-1----:R-:W1:Y:S01]  /*16520*/  LDC R2, c[0x0][0x910] ;  /* 0x00024400ff027b82 */ /* 0x002e620000000800 */
[----:B------:R-:W-:Y:S01]  /*16530*/  UMOV UR22, 0xffffffff ;  /* 0xffffffff00167882 */ /* 0x000fe20000000000 */
[----:B------:R-:W-:Y:S01]  /*16540*/  UMOV UR23, 0xffffffff ;  /* 0xffffffff00177882 */ /* 0x000fe20000000000 */
[----:B------:R-:W-:Y:S01]  /*16550*/  UMOV UR24, 0xffffffff ;  /* 0xffffffff00187882 */ /* 0x000fe20000000000 */
[----:B------:R-:W-:Y:S01]  /*16560*/  IMAD.MOV.U32 R19, RZ, RZ, RZ ;  /* 0x000000ffff137224 */ /* 0x000fe200078e00ff */
[----:B-1----:R-:W-:-:S13]  /*16570*/  ISETP.LE.AND P1, PT, R2, UR4, PT ;  /* 0x0000000402007c0c */ /* 0x002fda000bf23270 */
[----:B------:R-:W-:Y:S05]  /*16580*/  @P1 BRA `(.L_x_321) ;  /* 0x0000000000f01947 */ /* 0x000fea0003800000 */
[C---:B------:R-:W-:Y:S01]  /*16590*/  R2UR UR22, R4.reuse ;  /* 0x00000000041672ca */ /* 0x040fe200000e0000 */
[----:B------:R-:W-:Y:S01]  /*165a0*/  UIADD3 UR24, UP1, -UR5, UR8, URZ ;  /* 0x0000000805187290 */ /* 0x000fe2000ff3e13f */
[----:B------:R-:W-:Y:S01]  /*165b0*/  R2UR UR23, R5 ;  /* 0x00000000051772ca */ /* 0x000fe200000e0000 */
[----:B------:R-:W-:Y:S01]  /*165c0*/  ULDC UR30, c[0x0][0x8c0] ;  /* 0x00023000001e7ab9 */ /* 0x000fe20000000800 */
[----:B------:R-:W-:Y:S01]  /*165d0*/  ULDC UR32, c[0x0][0x8b0] ;  /* 0x00022c0000207ab9 */ /* 0x000fe20000000800 */
[----:B------:R-:W-:Y:S01]  /*165e0*/  ULDC UR33, c[0x0][0x904] ;  /* 0x0002410000217ab9 */ /* 0x000fe20000000800 */
[----:B------:R-:W-:-:S03]  /*165f0*/  SHF.R.U64 R2, R4, UR32, R5 ;  /* 0x0000002004027c19 */ /* 0x000fc60008001205 */
[----:B------:R-:W-:-:S04]  /*16600*/  UIADD3.X UR22, ~UR6, UR7, URZ, UP1, !UPT ;  /* 0x0000000706167290 */ /* 0x000fc80008ffe53f */
[----:B------:R-:W-:Y:S02]  /*16610*/  USHF.R.U32.HI UR31, URZ, UR30, UR22 ;  /* 0x0000001e3f1f7299 */ /* 0x000fe40008011616 */
[----:B------:R-:W-:Y:S02]  /*16620*/  USHF.R.U32.HI UR27, URZ, UR32, UR23 ;  /* 0x000000203f1b7299 */ /* 0x000fe40008011617 */
[----:B------:R-:W-:Y:S02]  /*16630*/  USHF.R.U32.HI UR25, URZ, UR32, UR31 ;  /* 0x000000203f197299 */ /* 0x000fe4000801161f */
[----:B------:R-:W-:Y:S01]  /*16640*/  USHF.R.U64 UR22, UR24, UR30, UR22 ;  /* 0x0000001e18167299 */ /* 0x000fe20008001216 */
[----:B------:R-:W-:Y:S01]  /*16650*/  R2UR UR24, R2 ;  /* 0x00000000021872ca */ /* 0x000fe200000e0000 */
[----:B------:R-:W-:Y:S02]  /*16660*/  USHF.R.U32.HI UR26, URZ, UR33, UR25 ;  /* 0x000000213f1a7299 */ /* 0x000fe40008011619 */
[----:B------:R-:W-:-:S02]  /*16670*/  USHF.R.U64 UR23, UR22, UR32, UR31 ;  /* 0x0000002016177299 */ /* 0x000fc4000800121f */
[----:B------:R-:W-:Y:S02]  /*16680*/  ULOP3.LUT UR30, UR26, UR27, URZ, 0xfc, !UPT ;  /* 0x0000001b1a1e7292 */ /* 0x000fe4000f8efc3f */
[----:B------:R-:W-:-:S04]  /*16690*/  USHF.R.U64 UR25, UR23, UR33, UR25 ;  /* 0x0000002117197299 */ /* 0x000fc80008001219 */
[----:B------:R-:W-:-:S13]  /*166a0*/  ISETP.NE.U32.AND P1, PT, RZ, UR30, PT ;  /* 0x0000001eff007c0c */ /* 0x000fda000bf25070 */
[----:B------:R-:W-:Y:S05]  /*166b0*/  @!P1 BRA `(.L_x_333) ;  /* 0x0000000000189947 */ /* 0x000fea0003800000 */
[----:B------:R-:W-:-:S07]  /*166c0*/  MOV R12, 0x166e0 ;  /* 0x000166e0000c7802 */ /* 0x000fce0000000f00 */
[----:B--2-45:R-:W-:Y:S05]  /*166d0*/  CALL.REL.NOINC `(.L_x_334) ;  /* 0x0000002400507944 */ /* 0x034fea0003c00000 */
[----:B------:R-:W-:-:S04]  /*166e0*/  UIADD3 UR26, -UR27, URZ, URZ ;  /* 0x0000003f1b1a7290 */ /* 0x000fc8000fffe13f */
[----:B------:R-:W-:-:S03]  /*166f0*/  UIMAD UR25, UR24, UR26, UR25 ;  /* 0x0000001a181972a4 */ /* 0x000fc6000f8e0219 */
[----:B------:R-:W-:Y:S01]  /*16700*/  UMOV UR24, UR27 ;  /* 0x0000001b00187c82 */ /* 0x000fe20008000000 */
[----:B------:R-:W-:Y:S08]  /*16710*/  BRA `(.L_x_335) ;  /* 0x0000000000587947 */ /* 0x000ff00003800000 */
.L_x_333:
[----:B------:R-:W1:Y:S01]  /*16720*/  I2F.U32.RP R2, UR24 ;  /* 0x0000001800027d06 */ /* 0x000e620008209000 */
[----:B------:R-:W-:Y:S01]  /*16730*/  UMOV UR26, URZ ;  /* 0x0000003f001a7c82 */ /* 0x000fe20008000000 */
[----:B------:R-:W-:-:S06]  /*16740*/  UISETP.NE.U32.AND UP4, UPT, UR24, URZ, UPT ;  /* 0x0000003f1800728c */ /* 0x000fcc000bf85070 */
[----:B-1----:R-:W1:Y:S02]  /*16750*/  MUFU.RCP R2, R2 ;  /* 0x0000000200027308 */ /* 0x002e640000001000 */
[----:B-1----:R-:W-:-:S06]  /*16760*/  IADD3 R3, R2, 0xffffffe, RZ ;  /* 0x0ffffffe02037810 */ /* 0x002fcc0007ffe0ff */
[----:B------:R-:W1:Y:S02]  /*16770*/  F2I.FTZ.U32.TRUNC.NTZ R3, R3 ;  /* 0x0000000300037305 */ /* 0x000e64000021f000 */
[----:B-1----:R-:W-:-:S13]  /*16780*/  R2UR UR27, R3 ;  /* 0x00000000031b72ca */ /* 0x002fda00000e0000 */
[----:B------:R-:W-:-:S04]  /*16790*/  UIADD3 UR30, URZ, -UR27, URZ ;  /* 0x8000001b3f1e7290 */ /* 0x000fc8000fffe03f */
[----:B------:R-:W-:-:S04]  /*167a0*/  UIMAD UR30, UR30, UR24, URZ ;  /* 0x000000181e1e72a4 */ /* 0x000fc8000f8e023f */
[----:B------:R-:W-:-:S04]  /*167b0*/  UIMAD.WIDE.U32 UR26, UR27, UR30, UR26 ;  /* 0x0000001e1b1a72a5 */ /* 0x000fc8000f8e001a */
[----:B------:R-:W-:-:S04]  /*167c0*/  UIMAD.WIDE.U32 UR26, UR27, UR25, URZ ;  /* 0x000000191b1a72a5 */ /* 0x000fc8000f8e003f */
[----:B------:R-:W-:-:S04]  /*167d0*/  UIADD3 UR26, -UR27, URZ, URZ ;  /* 0x0000003f1b1a7290 */ /* 0x000fc8000fffe13f */
[----:B------:R-:W-:-:S04]  /*167e0*/  UIMAD UR26, UR24, UR26, UR25 ;  /* 0x0000001a181a72a4 */ /* 0x000fc8000f8e0219 */
[----:B------:R-:W-:-:S11]  /*167f0*/  UISETP.GE.U32.AND UP1, UPT, UR26, UR24, UPT ;  /* 0x000000181a00728c */ /* 0x000fd6000bf26070 */
[----:B------:R-:W-:Y:S02]  /*16800*/  @UP1 UIADD3 UR26, UR26, -UR24, URZ ;  /* 0x800000181a1a1290 */ /* 0x000fe4000fffe03f */
[----:B------:R-:W-:Y:S02]  /*16810*/  @UP1 UIADD3 UR27, UR27, 0x1, URZ ;  /* 0x000000011b1b1890 */ /* 0x000fe4000fffe03f */
[----:B------:R-:W-:-:S11]  /*16820*/  UISETP.GE.U32.AND UP2, UPT, UR26, UR24, UPT ;  /* 0x000000181a00728c */ /* 0x000fd6000bf46070 */
[----:B------:R-:W-:Y:S02]  /*16830*/  @UP2 UIADD3 UR27, UR27, 0x1, URZ ;  /* 0x000000011b1b2890 */ /* 0x000fe4000fffe03f */
[----:B------:R-:W-:-:S04]  /*16840*/  @!UP4 ULOP3.LUT UR27, URZ, UR24, URZ, 0x33, !UPT ;  /* 0x000000183f1bc292 */ /* 0x000fc8000f8e333f */
[----:B------:R-:W-:-:S04]  /*16850*/  UIADD3 UR26, -UR27, URZ, URZ ;  /* 0x0000003f1b1a7290 */ /* 0x000fc8000fffe13f */
[----:B------:R-:W-:-:S03]  /*16860*/  UIMAD UR25, UR24, UR26, UR25 ;  /* 0x0000001a181972a4 */ /* 0x000fc6000f8e0219 */
[----:B------:R-:W-:-:S09]  /*16870*/  UMOV UR24, UR27 ;  /* 0x0000001b00187c82 */ /* 0x000fd20008000000 */
.L_x_335:
[----:B------:R-:W-:Y:S01]  /*16880*/  ULOP3.LUT UR23, UR23, UR20, URZ, 0xc0, !UPT ;  /* 0x0000001417177292 */ /* 0x000fe2000f8ec03f */
[----:B------:R-:W-:Y:S01]  /*16890*/  IMAD.MOV.U32 R19, RZ, RZ, 0x1 ;  /* 0x00000001ff137424 */ /* 0x000fe200078e00ff */
[----:B------:R-:W-:Y:S02]  /*168a0*/  ULOP3.LUT UR22, UR22, UR18, URZ, 0xc0, !UPT ;  /* 0x0000001216167292 */ /* 0x000fe4000f8ec03f */
[----:B------:R-:W-:Y:S01]  /*168b0*/  UIMAD UR23, UR19, UR24, UR23 ;  /* 0x00000018131772a4 */ /* 0x000fe2000f8e0217 */
[----:B------:R-:W-:Y:S01]  /*168c0*/  ULDC UR27, c[0x0][0x8a8] ;  /* 0x00022a00001b7ab9 */ /* 0x000fe20000000800 */
[----:B------:R-:W-:Y:S01]  /*168d0*/  ULDC UR26, c[0x0][0x8b8] ;  /* 0x00022e00001a7ab9 */ /* 0x000fe20000000800 */
[----:B------:R-:W-:Y:S02]  /*168e0*/  UIMAD UR25, UR25, UR27, UR22 ;  /* 0x0000001b191972a4 */ /* 0x000fe4000f8e0216 */
[----:B------:R-:W-:Y:S01]  /*168f0*/  UIMAD UR23, UR23, UR26, UR56 ;  /* 0x0000001a171772a4 */ /* 0x000fe2000f8e0238 */
[----:B------:R-:W-:Y:S01]  /*16900*/  @UP3 UMOV UR24, UR4 ;  /* 0x0000000400183c82 */ /* 0x000fe20008000000 */
[----:B------:R-:W-:-:S03]  /*16910*/  @!UP3 UMOV UR24, UR4 ;  /* 0x000000040018bc82 */ /* 0x000fc60008000000 */
[----:B------:R-:W-:Y:S02]  /*16920*/  @UP3 UMOV UR22, UR25 ;  /* 0x0000001900163c82 */ /* 0x000fe40008000000 */
[----:B------:R-:W-:Y:S01]  /*16930*/  @!UP3 UMOV UR22, UR23 ;  /* 0x000000170016bc82 */ /* 0x000fe20008000000 */
[----:B------:R-:W-:-:S05]  /*16940*/  @!UP3 UMOV UR23, UR25 ;  /* 0x000000190017bc82 */ /* 0x000fca0008000000 */
.L_x_321:
[----:B------:R-:W-:-:S06]  /*16950*/  UISETP.NE.AND UP1, UPT, UR15, 0x3, UPT ;  /* 0x000000030f00788c */ /* 0x000fcc000bf25270 */
[----:B------:R-:W-:-:S13]  /*16960*/  PLOP3.LUT P1, PT, PT, PT, UP1, 0x80, 0x0 ;  /* 0x000000000000781c */ /* 0x000fda0003f2f018 */
[----:B------:R-:W-:Y:S05]  /*16970*/  @!P1 BRA `(.L_x_336) ;  /* 0x0000000000049947 */ /* 0x000fea0003800000 */
[----:B--2---:R-:W-:Y:S01]  /*16980*/  BPT.TRAP 0x1 ;  /* 0x000000040000795c */ /* 0x004fe20000300000 */
.L_x_336:
[----:B------:R-:W1:Y:S01]  /*16990*/  S2R R3, SR_CgaCtaId ;  /* 0x0000000000037919 */ /* 0x000e620000008800 */
[----:B------:R-:W-:-:S04]  /*169a0*/  MOV R2, 0x400 ;  /* 0x0000040000027802 */ /* 0x000fc80000000f00 */
[----:B-1----:R-:W-:Y:S02]  /*169b0*/  LEA R2, R3, R2, 0x18 ;  /* 0x0000000203027211 */ /* 0x002fe400078ec0ff */
[----:B------:R-:W-:Y:S02]  /*169c0*/  SHF.L.U32 R3, R14, 0x1f, RZ ;  /* 0x0000001f0e037819 */ /* 0x000fe400000006ff */
[----:B------:R-:W-:-:S04]  /*169d0*/  LEA R12, R13, R2, 0x3 ;  /* 0x000000020d0c7211 */ /* 0x000fc800078e18ff */
[----:B------:R-:W1:Y:S02]  /*169e0*/  SYNCS.PHASECHK.TRANS64.TRYWAIT P2, [R12+URZ+0x34440], R3 ;  /* 0x034440030c0075a7 */ /* 0x000e64000804017f */
[----:B-1----:R-:W-:Y:S05]  /*169f0*/  @!P2 BRA `(.L_x_337) ;  /* 0x0000001800f0a947 */ /* 0x002fea0003800000 */
.L_x_420:
[----:B------:R-:W-:Y:S01]  /*16a00*/  ELECT P2, URZ, PT ;  /* 0x00000000003f782f */ /* 0x000fe20003840000 */
[----:B------:R-:W-:-:S12]  /*16a10*/  BSSY B0, `(.L_x_338) ;  /* 0x0000010000007945 */ /* 0x000fd80003800000 */
[----:B------:R-:W-:Y:S05]  /*16a20*/  @!P2 BRA `(.L_x_339) ;  /* 0x000000000038a947 */ /* 0x000fea0003800000 */
[----:B-1----:R-:W-:Y:S01]  /*16a30*/  IMAD R3, R13, 0x10, R2 ;  /* 0x000000100d037824 */ /* 0x002fe200078e0202 */
[----:B------:R-:W-:Y:S01]  /*16a40*/  MOV R18, UR24 ;  /* 0x0000001800127c02 */ /* 0x000fe20008000f00 */
[----:B------:R-:W-:Y:S01]  /*16a50*/  IMAD.U32 R17, RZ, RZ, UR23 ;  /* 0x00000017ff117e24 */ /* 0x000fe2000f8e00ff */
[----:B------:R-:W-:-:S05]  /*16a60*/  MOV R16, UR22 ;  /* 0x0000001600107c02 */ /* 0x000fca0008000f00 */
[----:B------:R1:W-:Y:S01]  /*16a70*/  STS.128 [R3+0x34530], R16 ;  /* 0x0345301003007388 */ /* 0x0003e20000000c00 */
[----:B------:R-:W-:Y:S01]  /*16a80*/  @!PT LDS RZ, [RZ] ;  /* 0x00000000fffff984 */ /* 0x000fe20000000800 */
[----:B------:R-:W-:Y:S01]  /*16a90*/  @!PT LDS RZ, [RZ] ;  /* 0x00000000fffff984 */ /* 0x000fe20000000800 */
[----:B------:R-:W-:Y:S01]  /*16aa0*/  @!PT LDS RZ, [RZ] ;  /* 0x00000000fffff984 */ /* 0x000fe20000000800 */
[----:B------:R-:W-:Y:S01]  /*16ab0*/  @!PT LDS RZ, [RZ] ;  /* 0x00000000fffff984 */ /* 0x000fe20000000800 */
[----:B------:R3:W-:Y:S06]  /*16ac0*/  MEMBAR.ALL.CTA ;  /* 0x0000000000007992 */ /* 0x0007ec0000008000 */
[----:B---3--:R-:W3:Y:S01]  /*16ad0*/  FENCE.VIEW.ASYNC.S ;  /* 0x00000000000073c6 */ /* 0x008ee20000000000 */
[----:B------:R-:W-:Y:S05]  /*16ae0*/  @!P1 BRA `(.L_x_340) ;  /* 0x0000000000049947 */ /* 0x000fea0003800000 */
[----:B--2---:R-:W-:Y:S01]  /*16af0*/  BPT.TRAP 0x1 ;  /* 0x000000040000795c */ /* 0x004fe20000300000 */
.L_x_340:
[----:B---3--:R3:W-:Y:S02]  /*16b00*/  SYNCS.ARRIVE.TRANS64.A1T0 RZ, [R12+URZ+0x34400], RZ ;  /* 0x034400ff0cff79a7 */ /* 0x0087e4000810003f */
.L_x_339:
[----:B--2---:R-:W-:Y:S05]  /*16b10*/  BSYNC B0 ;  /* 0x0000000000007941 */ /* 0x004fea0003800000 */
.L_x_338:
[----:B------:R-:W-:Y:S01]  /*16b20*/  ISETP.NE.AND P3, PT, R19, RZ, PT ;  /* 0x000000ff1300720c */ /* 0x000fe20003f65270 */
[----:B------:R-:W-:-:S05]  /*16b30*/  VIADD R13, R13, 0x1 ;  /* 0x000000010d0d7836 */ /* 0x000fca0000000000 */
[----:B------:R-:W-:-:S04]  /*16b40*/  ISETP.NE.AND P2, PT, R13, 0x8, PT ;  /* 0x000000080d00780c */ /* 0x000fc80003f45270 */
[----:B-1----:R-:W-:Y:S02]  /*16b50*/  SEL R3, RZ, 0x1, P2 ;  /* 0x00000001ff037807 */ /* 0x002fe40001000000 */
[----:B------:R-:W-:Y:S02]  /*16b60*/  SEL R13, R13, RZ, P2 ;  /* 0x000000ff0d0d7207 */ /* 0x000fe40001000000 */
[----:B------:R-:W-:Y:S01]  /*16b70*/  LOP3.LUT R14, R14, R3, RZ, 0x3c, !PT ;  /* 0x000000030e0e7212 */ /* 0x000fe200078e3cff */
[----:B------:R-:W-:Y:S06]  /*16b80*/  @P3 BRA `(.L_x_341) ;  /* 0xffffffe000fc3947 */ /* 0x000fec000383ffff */
[----:B------:R-:W-:Y:S05]  /*16b90*/  @!P1 BRA `(.L_x_342) ;  /* 0x0000000000049947 */ /* 0x000fea0003800000 */
[----:B------:R-:W-:Y:S01]  /*16ba0*/  BPT.TRAP 0x1 ;  /* 0x000000040000795c */ /* 0x000fe20000300000 */
.L_x_342:
[----:B------:R-:W-:Y:S02]  /*16bb0*/  LEA R3, R13, R2, 0x3 ;  /* 0x000000020d037211 */ /* 0x000fe400078e18ff */
[----:B-----5:R-:W-:-:S04]  /*16bc0*/  SHF.L.U32 R0, R14, 0x1f, RZ ;  /* 0x0000001f0e007819 */ /* 0x020fc800000006ff */
[----:B------:R-:W1:Y:S02]  /*16bd0*/  SYNCS.PHASECHK.TRANS64.TRYWAIT P0, [R3+URZ+0x34440], R0 ;  /* 0x03444000030075a7 */ /* 0x000e64000800017f */
[----:B-1----:R-:W-:Y:S05]  /*16be0*/  @!P0 BRA `(.L_x_343) ;  /* 0x0000001800888947 */ /* 0x002fea0003800000 */
.L_x_421:
[----:B------:R-:W-:Y:S05]  /*16bf0*/  @!P1 BRA `(.L_x_344) ;  /* 0x0000000000049947 */ /* 0x000fea0003800000 */
[----:B------:R-:W-:Y:S01]  /*16c00*/  BPT.TRAP 0x1 ;  /* 0x000000040000795c */ /* 0x000fe20000300000 */
.L_x_344:
[----:B------:R-:W-:-:S05]  /*16c10*/  VIADD R13, R13, 0x1 ;  /* 0x000000010d0d7836 */ /* 0x000fca0000000000 */
[----:B------:R-:W-:-:S04]  /*16c20*/  ISETP.NE.AND P0, PT, R13, 0x8, PT ;  /* 0x000000080d00780c */ /* 0x000fc80003f05270 */
[----:B-1----:R-:W-:Y:S02]  /*16c30*/  SEL R3, RZ, 0x1, P0 ;  /* 0x00000001ff037807 */ /* 0x002fe40000000000 */
[----:B------:R-:W-:Y:S02]  /*16c40*/  SEL R13, R13, RZ, P0 ;  /* 0x000000ff0d0d7207 */ /* 0x000fe40000000000 */
[----:B------:R-:W-:Y:S02]  /*16c50*/  LOP3.LUT R14, R14, R3, RZ, 0x3c, !PT ;  /* 0x000000030e0e7212 */ /* 0x000fe400078e3cff */
[----:B------:R-:W-:Y:S02]  /*16c60*/  LEA R3, R13, R2, 0x3 ;  /* 0x000000020d037211 */ /* 0x000fe400078e18ff */
[----:B------:R-:W-:-:S04]  /*16c70*/  SHF.L.U32 R0, R14, 0x1f, RZ ;  /* 0x0000001f0e007819 */ /* 0x000fc800000006ff */
[----:B------:R-:W1:Y:S02]  /*16c80*/  SYNCS.PHASECHK.TRANS64.TRYWAIT P0, [R3+URZ+0x34440], R0 ;  /* 0x03444000030075a7 */ /* 0x000e64000800017f */
[----:B-1----:R-:W-:Y:S05]  /*16c90*/  @!P0 BRA `(.L_x_345) ;  /* 0x0000001800708947 */ /* 0x002fea0003800000 */
.L_x_422:
[----:B------:R-:W-:Y:S05]  /*16ca0*/  @!P1 BRA `(.L_x_346) ;  /* 0x0000000000049947 */ /* 0x000fea0003800000 */
[----:B------:R-:W-:Y:S01]  /*16cb0*/  BPT.TRAP 0x1 ;  /* 0x000000040000795c */ /* 0x000fe20000300000 */
.L_x_346:
[----:B-1----:R-:W-:-:S05]  /*16cc0*/  VIADD R0, R13, 0x1 ;  /* 0x000000010d007836 */ /* 0x002fca0000000000 */
[----:B------:R-:W-:-:S04]  /*16cd0*/  ISETP.NE.AND P0, PT, R0, 0x8, PT ;  /* 0x000000080000780c */ /* 0x000fc80003f05270 */
[----:B------:R-:W-:Y:S02]  /*16ce0*/  SEL R3, RZ, 0x1, P0 ;  /* 0x00000001ff037807 */ /* 0x000fe40000000000 */
[----:B------:R-:W-:Y:S02]  /*16cf0*/  SEL R5, R0, RZ, P0 ;  /* 0x000000ff00057207 */ /* 0x000fe40000000000 */
[----:B------:R-:W-:Y:S02]  /*16d00*/  LOP3.LUT R14, R14, R3, RZ, 0x3c, !PT ;  /* 0x000000030e0e7212 */ /* 0x000fe400078e3cff */
[----:B------:R-:W-:Y:S02]  /*16d10*/  LEA R3, R5, R2, 0x3 ;  /* 0x0000000205037211 */ /* 0x000fe400078e18ff */
[----:B------:R-:W-:-:S04]  /*16d20*/  SHF.L.U32 R0, R14, 0x1f, RZ ;  /* 0x0000001f0e007819 */ /* 0x000fc800000006ff */
[----:B------:R-:W1:Y:S02]  /*16d30*/  SYNCS.PHASECHK.TRANS64.TRYWAIT P0, [R3+URZ+0x34440], R0 ;  /* 0x03444000030075a7 */ /* 0x000e64000800017f */
[----:B-1----:R-:W-:Y:S05]  /*16d40*/  @!P0 BRA `(.L_x_347) ;  /* 0x0000001800588947 */ /* 0x002fea0003800000 */
.L_x_423:
[----:B------:R-:W-:Y:S05]  /*16d50*/  @!P1 BRA `(.L_x_348) ;  /* 0x0000000000049947 */ /* 0x000fea0003800000 */
[----:B------:R-:W-:Y:S01]  /*16d60*/  BPT.TRAP 0x1 ;  /* 0x000000040000795c */ /* 0x000fe20000300000 */
.L_x_348:
        /* <DEDUP_REMOVED lines=9> */
.L_x_424:
[----:B------:R-:W-:Y:S05]  /*16e00*/  @!P1 BRA `(.L_x_350) ;  /* 0x0000000000049947 */ /* 0x000fea0003800000 */
[----:B------:R-:W-:Y:S01]  /*16e10*/  BPT.TRAP 0x1 ;  /* 0x000000040000795c */ /* 0x000fe20000300000 */
.L_x_350:
        /* <DEDUP_REMOVED lines=9> */
.L_x_425:
[----:B------:R-:W-:Y:S05]  /*16eb0*/  @!P1 BRA `(.L_x_352) ;  /* 0x0000000000049947 */ /* 0x000fea0003800000 */
[----:B------:R-:W-:Y:S01]  /*16ec0*/  BPT.TRAP 0x1 ;  /* 0x000000040000795c */ /* 0x000fe20000300000 */
.L_x_352:
        /* <DEDUP_REMOVED lines=9> */
.L_x_426:
[----:B------:R-:W-:Y:S05]  /*16f60*/  @!P1 BRA `(.L_x_354) ;  /* 0x0000000000049947 */ /* 0x000fea0003800000 */
[----:B------:R-:W-:Y:S01]  /*16f70*/  BPT.TRAP 0x1 ;  /* 0x000000040000795c */ /* 0x000fe20000300000 */
.L_x_354:
[----:B-1----:R-:W-:-:S05]  /*16f80*/  VIADD R0, R5, 0x1 ;  /* 0x0000000105007836 */ /* 0x002fca0000000000 */
[----:B------:R-:W-:-:S04]  /*16f90*/  ISETP.NE.AND P0, PT, R0, 0x8, PT ;  /* 0x000000080000780c */ /* 0x000fc80003f05270 */
[----:B------:R-:W-:Y:S02]  /*16fa0*/  SEL R3, RZ, 0x1, P0 ;  /* 0x00000001ff037807 */ /* 0x000fe40000000000 */
[----:B------:R-:W-:Y:S02]  /*16fb0*/  SEL R5, R0, RZ, P0 ;  /* 0x000000ff00057207 */ /* 0x000fe40000000000 */
[----:B----4-:R-:W-:Y:S02]  /*16fc0*/  LOP3.LUT R7, R14, R3, RZ, 0x3c, !PT ;  /* 0x000000030e077212 */ /* 0x010fe400078e3cff */
[----:B------:R-:W-:Y:S02]  /*16fd0*/  LEA R3, R5, R2, 0x3 ;  /* 0x0000000205037211 */ /* 0x000fe400078e18ff */
[----:B------:R-:W-:-:S04]  /*16fe0*/  SHF.L.U32 R0, R7, 0x1f, RZ ;  /* 0x0000001f07007819 */ /* 0x000fc800000006ff */
[----:B------:R-:W1:Y:S02]  /*16ff0*/  SYNCS.PHASECHK.TRANS64.TRYWAIT P0, [R3+URZ+0x34440], R0 ;  /* 0x03444000030075a7 */ /* 0x000e64000800017f */
[----:B-1----:R-:W-:Y:S05]  /*17000*/  @!P0 BRA `(.L_x_355) ;  /* 0x0000001400f88947 */ /* 0x002fea0003800000 */
.L_x_427:
[----:B------:R-:W-:Y:S05]  /*17010*/  @!P1 BRA `(.L_x_356) ;  /* 0x0000000000049947 */ /* 0x000fea0003800000 */
[----:B------:R-:W-:Y:S01]  /*17020*/  BPT.TRAP 0x1 ;  /* 0x000000040000795c */ /* 0x000fe20000300000 */
.L_x_356:
[----:B-1----:R-:W-:-:S05]  /*17030*/  VIADD R0, R5, 0x1 ;  /* 0x0000000105007836 */ /* 0x002fca0000000000 */
[----:B------:R-:W-:-:S04]  /*17040*/  ISETP.NE.AND P0, PT, R0, 0x8, PT ;  /* 0x000000080000780c */ /* 0x000fc80003f05270 */
[----:B------:R-:W-:Y:S02]  /*17050*/  SEL R4, RZ, 0x1, P0 ;  /* 0x00000001ff047807 */ /* 0x000fe40000000000 */
[----:B------:R-:W-:Y:S02]  /*17060*/  SEL R3, R0, RZ, P0 ;  /* 0x000000ff00037207 */ /* 0x000fe40000000000 */
[----:B------:R-:W-:Y:S02]  /*17070*/  LOP3.LUT R0, R7, R4, RZ, 0x3c, !PT ;  /* 0x0000000407007212 */ /* 0x000fe400078e3cff */
[----:B------:R-:W-:Y:S02]  /*17080*/  LEA R3, R3, R2, 0x3 ;  /* 0x0000000203037211 */ /* 0x000fe400078e18ff */
[----:B------:R-:W-:-:S07]  /*17090*/  SHF.L.U32 R0, R0, 0x1f, RZ ;  /* 0x0000001f00007819 */ /* 0x000fce00000006ff */
.L_x_357:
[----:B-1----:R1:W2:Y:S02]  /*170a0*/  SYNCS.PHASECHK.TRANS64.TRYWAIT P0, [R3+URZ+0x34440], R0 ;  /* 0x03444000030075a7 */ /* 0x0022a4000800017f */
[----:B--2---:R-:W-:Y:S05]  /*170b0*/  @!P0 NANOSLEEP.SYNCS 0x989680 ;  /* 0x009896800000895d */ /* 0x004fea0003900000 */
[----:B------:R-:W2:Y:S02]  /*170c0*/  @!P0 SYNCS.PHASECHK.TRANS64 P0, [R3+URZ+0x34440], R0 ;  /* 0x03444000030085a7 */ /* 0x000ea4000800007f */
[----:B--2---:R-:W-:Y:S05]  /*170d0*/  @P0 EXIT ;  /* 0x000000000000094d */ /* 0x004fea0003800000 */
[----:B------:R-:W-:Y:S05]  /*170e0*/  BRA `(.L_x_357) ;  /* 0xfffffffc00ec7947 */ /* 0x000fea000383ffff */
.L_x_21:
[----:B-1----:R-:W-:-:S04]  /*170f0*/  IMAD.U32 R12, RZ, RZ, UR11 ;  /* 0x0000000bff0c7e24 */ /* 0x002fc8000f8e00ff */
[----:B------:R1:W2:Y:S03]  /*17100*/  SYNCS.PHASECHK.TRANS64.TRYWAIT P1, [R12+URZ+0x34400], R3 ;  /* 0x034400030c0075a7 */ /* 0x0002a6000802017f */
[----:B--2---:R-:W-:Y:S05]  /*17110*/  @!P1 NANOSLEEP.SYNCS 0x989680 ;  /* 0x009896800000995d */ /* 0x004fea0003900000 */
[----:B------:R-:W2:Y:S02]  /*17120*/  @!P1 SYNCS.PHASECHK.TRANS64 P1, [R12+URZ+0x34400], R3 ;  /* 0x034400030c0095a7 */ /* 0x000ea4000802007f */
[----:B--2---:R-:W-:Y:S05]  /*17130*/  @!P1 BRA `(.L_x_21) ;  /* 0xfffffffc00ec9947 */ /* 0x004fea000383ffff */
[----:B------:R-:W-:Y:S05]  /*17140*/  BRA `(.L_x_358) ;  /* 0xfffffebc00087947 */ /* 0x000fea000383ffff */
.L_x_33:
[----:B------:R-:W-:-:S06]  /*17150*/  UIADD3 UR4, UR50, UR49, URZ ;  /* 0x0000003132047290 */ /* 0x000fcc000fffe03f */
[----:B-1----:R-:W-:-:S04]  /*17160*/  MOV R0, UR4 ;  /* 0x0000000400007c02 */ /* 0x002fc80008000f00 */
[----:B------:R1:W2:Y:S03]  /*17170*/  SYNCS.PHASECHK.TRANS64.TRYWAIT P0, [R0+URZ], R7 ;  /* 0x00000007000075a7 */ /* 0x0002a6000800017f */
[----:B--2---:R-:W-:Y:S05]  /*17180*/  @!P0 NANOSLEEP.SYNCS 0x989680 ;  /* 0x009896800000895d */ /* 0x004fea0003900000 */
[----:B------:R-:W2:Y:S02]  /*17190*/  @!P0 SYNCS.PHASECHK.TRANS64 P0, [R0+URZ], R7 ;  /* 0x00000007000085a7 */ /* 0x000ea4000800007f */
[----:B--2---:R-:W-:Y:S05]  /*171a0*/  @!P0 BRA `(.L_x_33) ;  /* 0xfffffffc00e88947 */ /* 0x004fea000383ffff */
[----:B------:R-:W-:Y:S05]  /*171b0*/  BRA `(.L_x_359) ;  /* 0xfffffec800547947 */ /* 0x000fea000383ffff */
.L_x_38:
[----:B---3--:R-:W-:-:S04]  /*171c0*/  IMAD.U32 R3, RZ, RZ, UR4 ;  /* 0x00000004ff037e24 */ /* 0x008fc8000f8e00ff */
[----:B------:R3:W4:Y:S03]  /*171d0*/  SYNCS.PHASECHK.TRANS64.TRYWAIT P0, [R3+URZ+0x34480], R0 ;  /* 0x03448000030075a7 */ /* 0x000726000800017f */
[----:B----4-:R-:W-:Y:S05]  /*171e0*/  @!P0 NANOSLEEP.SYNCS 0x989680 ;  /* 0x009896800000895d */ /* 0x010fea0003900000 */
[----:B------:R-:W4:Y:S02]  /*171f0*/  @!P0 SYNCS.PHASECHK.TRANS64 P0, [R3+URZ+0x34480], R0 ;  /* 0x03448000030085a7 */ /* 0x000f24000800007f */
[----:B----4-:R-:W-:Y:S05]  /*17200*/  @!P0 BRA `(.L_x_38) ;  /* 0xfffffffc00ec8947 */ /* 0x010fea000383ffff */
[----:B------:R-:W-:Y:S05]  /*17210*/  BRA `(.L_x_37) ;  /* 0xfffffed400047947 */ /* 0x000fea000383ffff */
.L_x_43:
[----:B---3--:R-:W-:-:S04]  /*17220*/  MOV R7, UR7 ;  /* 0x0000000700077c02 */ /* 0x008fc80008000f00 */
[----:B------:R3:W4:Y:S03]  /*17230*/  SYNCS.PHASECHK.TRANS64.TRYWAIT P0, [R7+URZ+0x34480], R3 ;  /* 0x03448003070075a7 */ /* 0x000726000800017f */
[----:B----4-:R-:W-:Y:S05]  /*17240*/  @!P0 NANOSLEEP.SYNCS 0x989680 ;  /* 0x009896800000895d */ /* 0x010fea0003900000 */
[----:B------:R-:W4:Y:S02]  /*17250*/  @!P0 SYNCS.PHASECHK.TRANS64 P0, [R7+URZ+0x34480], R3 ;  /* 0x03448003070085a7 */ /* 0x000f24000800007f */
[----:B----4-:R-:W-:Y:S05]  /*17260*/  @!P0 BRA `(.L_x_43) ;  /* 0xfffffffc00ec8947 */ /* 0x010fea000383ffff */
[----:B------:R-:W-:Y:S05]  /*17270*/  BRA `(.L_x_42) ;  /* 0xfffffefc00347947 */ /* 0x000fea000383ffff */
.L_x_49:
[----:B------:R-:W-:-:S06]  /*17280*/  UIADD3 UR4, UR50, UR49, URZ ;  /* 0x0000003132047290 */ /* 0x000fcc000fffe03f */
[----:B-1----:R-:W-:-:S04]  /*17290*/  IMAD.U32 R2, RZ, RZ, UR4 ;  /* 0x00000004ff027e24 */ /* 0x002fc8000f8e00ff */
[----:B------:R1:W3:Y:S03]  /*172a0*/  SYNCS.PHASECHK.TRANS64.TRYWAIT P0, [R2+URZ+0x10], R0 ;  /* 0x00001000020075a7 */ /* 0x0002e6000800017f */
[----:B---3--:R-:W-:Y:S05]  /*172b0*/  @!P0 NANOSLEEP.SYNCS 0x989680 ;  /* 0x009896800000895d */ /* 0x008fea0003900000 */
[----:B------:R-:W3:Y:S02]  /*172c0*/  @!P0 SYNCS.PHASECHK.TRANS64 P0, [R2+URZ+0x10], R0 ;  /* 0x00001000020085a7 */ /* 0x000ee4000800007f */
[----:B---3--:R-:W-:Y:S05]  /*172d0*/  @!P0 BRA `(.L_x_49) ;  /* 0xfffffffc00e88947 */ /* 0x008fea000383ffff */
[----:B------:R-:W-:Y:S05]  /*172e0*/  BRA `(.L_x_360) ;  /* 0xffffff2c00187947 */ /* 0x000fea000383ffff */
.L_x_61:
[----:B------:R-:W-:-:S07]  /*172f0*/  MOV R15, 0xffffffff ;  /* 0xffffffff000f7802 */ /* 0x000fce0000000f00 */
[----:B-123-5:R-:W-:Y:S05]  /*17300*/  WARPSYNC.COLLECTIVE R15, `(.L_x_361) ;  /* 0x000000000f0c7348 */ /* 0x02efea0003c00000 */
[----:B------:R-:W-:Y:S02]  /*17310*/  ELECT P6, UR62, PT ;  /* 0x00000000003e782f */ /* 0x000fe400038c0000 */
[----:B------:R-:W-:Y:S01]  /*17320*/  MOV R14, UR62 ;  /* 0x0000003e000e7c02 */ /* 0x000fe20008000f00 */
[----:B-123-5:R-:W-:Y:S10]  /*17330*/  ENDCOLLECTIVE ;  /* 0x000000000000791b */ /* 0x02eff40003800000 */
.L_x_361:
[----:B------:R-:W-:Y:S05]  /*17340*/  BRA `(.L_x_362) ;  /* 0xffffff3000a07947 */ /* 0x000fea000383ffff */
.L_x_63:
[----:B-1----:R-:W-:-:S04]  /*17350*/  IMAD.U32 R3, RZ, RZ, UR47 ;  /* 0x0000002fff037e24 */ /* 0x002fc8000f8e00ff */
[----:B------:R1:W3:Y:S03]  /*17360*/  SYNCS.PHASECHK.TRANS64.TRYWAIT P2, [R3+URZ+0x344c0], R222 ;  /* 0x0344c0de030075a7 */ /* 0x0002e6000804017f */
[----:B---3--:R-:W-:Y:S05]  /*17370*/  @!P2 NANOSLEEP.SYNCS 0x989680 ;  /* 0x009896800000a95d */ /* 0x008fea0003900000 */
[----:B------:R-:W3:Y:S02]  /*17380*/  @!P2 SYNCS.PHASECHK.TRANS64 P2, [R3+URZ+0x344c0], R222 ;  /* 0x0344c0de0300a5a7 */ /* 0x000ee4000804007f */
[----:B---3--:R-:W-:Y:S05]  /*17390*/  @!P2 BRA `(.L_x_63) ;  /* 0xfffffffc00eca947 */ /* 0x008fea000383ffff */
[----:B------:R-:W-:Y:S05]  /*173a0*/  BRA `(.L_x_363) ;  /* 0xffffff3000b07947 */ /* 0x000fea000383ffff */
.L_x_69:
[----:B-1----:R-:W-:-:S04]  /*173b0*/  MOV R12, UR47 ;  /* 0x0000002f000c7c02 */ /* 0x002fc80008000f00 */
[----:B------:R1:W2:Y:S03]  /*173c0*/  SYNCS.PHASECHK.TRANS64.TRYWAIT P3, [R12+URZ+0x344c8], R222 ;  /* 0x0344c8de0c0075a7 */ /* 0x0002a6000806017f */
[----:B--2---:R-:W-:Y:S05]  /*173d0*/  @!P3 NANOSLEEP.SYNCS 0x989680 ;  /* 0x009896800000b95d */ /* 0x004fea0003900000 */
[----:B------:R-:W2:Y:S02]  /*173e0*/  @!P3 SYNCS.PHASECHK.TRANS64 P3, [R12+URZ+0x344c8], R222 ;  /* 0x0344c8de0c00b5a7 */ /* 0x000ea4000806007f */
[----:B--2---:R-:W-:Y:S05]  /*173f0*/  @!P3 BRA `(.L_x_69) ;  /* 0xfffffffc00ecb947 */ /* 0x004fea000383ffff */
[----:B------:R-:W-:Y:S05]  /*17400*/  BRA `(.L_x_364) ;  /* 0xffffff3800507947 */ /* 0x000fea000383ffff */
.L_x_74:
[----:B-1----:R-:W-:-:S04]  /*17410*/  IMAD.U32 R12, RZ, RZ, UR47 ;  /* 0x0000002fff0c7e24 */ /* 0x002fc8000f8e00ff */
[----:B------:R1:W2:Y:S03]  /*17420*/  SYNCS.PHASECHK.TRANS64.TRYWAIT P3, [R12+URZ+0x344d0], R222 ;  /* 0x0344d0de0c0075a7 */ /* 0x0002a6000806017f */
[----:B--2---:R-:W-:Y:S05]  /*17430*/  @!P3 NANOSLEEP.SYNCS 0x989680 ;  /* 0x009896800000b95d */ /* 0x004fea0003900000 */
[----:B------:R-:W2:Y:S02]  /*17440*/  @!P3 SYNCS.PHASECHK.TRANS64 P3, [R12+URZ+0x344d0], R222 ;  /* 0x0344d0de0c00b5a7 */ /* 0x000ea4000806007f */
[----:B--2---:R-:W-:Y:S05]  /*17450*/  @!P3 BRA `(.L_x_74) ;  /* 0xfffffffc00ecb947 */ /* 0x004fea000383ffff */
[----:B------:R-:W-:Y:S05]  /*17460*/  BRA `(.L_x_365) ;  /* 0xffffff3c00987947 */ /* 0x000fea000383ffff */
.L_x_79:
[----:B-1----:R-:W-:-:S04]  /*17470*/  MOV R13, UR47 ;  /* 0x0000002f000d7c02 */ /* 0x002fc80008000f00 */
[----:B------:R1:W2:Y:S03]  /*17480*/  SYNCS.PHASECHK.TRANS64.TRYWAIT P3, [R13+URZ+0x344d8], R222 ;  /* 0x0344d8de0d0075a7 */ /* 0x0002a6000806017f */
[----:B--2---:R-:W-:Y:S05]  /*17490*/  @!P3 NANOSLEEP.SYNCS 0x989680 ;  /* 0x009896800000b95d */ /* 0x004fea0003900000 */
[----:B------:R-:W2:Y:S02]  /*174a0*/  @!P3 SYNCS.PHASECHK.TRANS64 P3, [R13+URZ+0x344d8], R222 ;  /* 0x0344d8de0d00b5a7 */ /* 0x000ea4000806007f */
[----:B--2---:R-:W-:Y:S05]  /*174b0*/  @!P3 BRA `(.L_x_79) ;  /* 0xfffffffc00ecb947 */ /* 0x004fea000383ffff */
[----:B------:R-:W-:Y:S05]  /*174c0*/  BRA `(.L_x_366) ;  /* 0xffffff4000e07947 */ /* 0x000fea000383ffff */
.L_x_84:
[----:B-1----:R-:W-:-:S04]  /*174d0*/  IMAD.U32 R13, RZ, RZ, UR47 ;  /* 0x0000002fff0d7e24 */ /* 0x002fc8000f8e00ff */
[----:B------:R1:W2:Y:S03]  /*174e0*/  SYNCS.PHASECHK.TRANS64.TRYWAIT P3, [R13+URZ+0x344c0], R20 ;  /* 0x0344c0140d0075a7 */ /* 0x0002a6000806017f */
[----:B--2---:R-:W-:Y:S05]  /*174f0*/  @!P3 NANOSLEEP.SYNCS 0x989680 ;  /* 0x009896800000b95d */ /* 0x004fea0003900000 */
[----:B------:R-:W2:Y:S02]  /*17500*/  @!P3 SYNCS.PHASECHK.TRANS64 P3, [R13+URZ+0x344c0], R20 ;  /* 0x0344c0140d00b5a7 */ /* 0x000ea4000806007f */
[----:B--2---:R-:W-:Y:S05]  /*17510*/  @!P3 BRA `(.L_x_84) ;  /* 0xfffffffc00ecb947 */ /* 0x004fea000383ffff */
[----:B------:R-:W-:Y:S05]  /*17520*/  BRA `(.L_x_367) ;  /* 0xffffff4800307947 */ /* 0x000fea000383ffff */
.L_x_89:
[----:B-1----:R-:W-:-:S04]  /*17530*/  MOV R13, UR47 ;  /* 0x0000002f000d7c02 */ /* 0x002fc80008000f00 */
[----:B------:R1:W2:Y:S03]  /*17540*/  SYNCS.PHASECHK.TRANS64.TRYWAIT P3, [R13+URZ+0x344c8], R20 ;  /* 0x0344c8140d0075a7 */ /* 0x0002a6000806017f */
[----:B--2---:R-:W-:Y:S05]  /*17550*/  @!P3 NANOSLEEP.SYNCS 0x989680 ;  /* 0x009896800000b95d */ /* 0x004fea0003900000 */
[----:B------:R-:W2:Y:S02]  /*17560*/  @!P3 SYNCS.PHASECHK.TRANS64 P3, [R13+URZ+0x344c8], R20 ;  /* 0x0344c8140d00b5a7 */ /* 0x000ea4000806007f */
[----:B--2---:R-:W-:Y:S05]  /*17570*/  @!P3 BRA `(.L_x_89) ;  /* 0xfffffffc00ecb947 */ /* 0x004fea000383ffff */
[----:B------:R-:W-:Y:S05]  /*17580*/  BRA `(.L_x_368) ;  /* 0xffffff4c00b87947 */ /* 0x000fea000383ffff */
.L_x_94:
[----:B-1----:R-:W-:-:S04]  /*17590*/  IMAD.U32 R13, RZ, RZ, UR47 ;  /* 0x0000002fff0d7e24 */ /* 0x002fc8000f8e00ff */
[----:B------:R1:W2:Y:S03]  /*175a0*/  SYNCS.PHASECHK.TRANS64.TRYWAIT P3, [R13+URZ+0x344d0], R20 ;  /* 0x0344d0140d0075a7 */ /* 0x0002a6000806017f */
[----:B--2---:R-:W-:Y:S05]  /*175b0*/  @!P3 NANOSLEEP.SYNCS 0x989680 ;  /* 0x009896800000b95d */ /* 0x004fea0003900000 */
[----:B------:R-:W2:Y:S02]  /*175c0*/  @!P3 SYNCS.PHASECHK.TRANS64 P3, [R13+URZ+0x344d0], R20 ;  /* 0x0344d0140d00b5a7 */ /* 0x000ea4000806007f */
[----:B--2---:R-:W-:Y:S05]  /*175d0*/  @!P3 BRA `(.L_x_94) ;  /* 0xfffffffc00ecb947 */ /* 0x004fea000383ffff */
[----:B------:R-:W-:Y:S05]  /*175e0*/  BRA `(.L_x_369) ;  /* 0xffffff5000f87947 */ /* 0x000fea000383ffff */
.L_x_99:
[----:B-1----:R-:W-:-:S04]  /*175f0*/  MOV R13, UR47 ;  /* 0x0000002f000d7c02 */ /* 0x002fc80008000f00 */
[----:B------:R1:W2:Y:S03]  /*17600*/  SYNCS.PHASECHK.TRANS64.TRYWAIT P3, [R13+URZ+0x344d8], R20 ;  /* 0x0344d8140d0075a7 */ /* 0x0002a6000806017f */
[----:B--2---:R-:W-:Y:S05]  /*17610*/  @!P3 NANOSLEEP.SYNCS 0x989680 ;  /* 0x009896800000b95d */ /* 0x004fea0003900000 */
[----:B------:R-:W2:Y:S02]  /*17620*/  @!P3 SYNCS.PHASECHK.TRANS64 P3, [R13+URZ+0x344d8], R20 ;  /* 0x0344d8140d00b5a7 */ /* 0x000ea4000806007f */
[----:B--2---:R-:W-:Y:S05]  /*17630*/  @!P3 BRA `(.L_x_99) ;  /* 0xfffffffc00ecb947 */ /* 0x004fea000383ffff */
[----:B------:R-:W-:Y:S05]  /*17640*/  BRA `(.L_x_370) ;  /* 0xffffff5800387947 */ /* 0x000fea000383ffff */
.L_x_104:
[----:B-1----:R-:W-:-:S04]  /*17650*/  IMAD.U32 R13, RZ, RZ, UR47 ;  /* 0x0000002fff0d7e24 */ /* 0x002fc8000f8e00ff */
[----:B------:R1:W2:Y:S03]  /*17660*/  SYNCS.PHASECHK.TRANS64.TRYWAIT P3, [R13+URZ+0x344c0], R222 ;  /* 0x0344c0de0d0075a7 */ /* 0x0002a6000806017f */
[----:B--2---:R-:W-:Y:S05]  /*17670*/  @!P3 NANOSLEEP.SYNCS 0x989680 ;  /* 0x009896800000b95d */ /* 0x004fea0003900000 */
[----:B------:R-:W2:Y:S02]  /*17680*/  @!P3 SYNCS.PHASECHK.TRANS64 P3, [R13+URZ+0x344c0], R222 ;  /* 0x0344c0de0d00b5a7 */ /* 0x000ea4000806007f */
[----:B--2---:R-:W-:Y:S05]  /*17690*/  @!P3 BRA `(.L_x_104) ;  /* 0xfffffffc00ecb947 */ /* 0x004fea000383ffff */
[----:B------:R-:W-:Y:S05]  /*176a0*/  BRA `(.L_x_371) ;  /* 0xffffff5c00787947 */ /* 0x000fea000383ffff */
.L_x_109:
[----:B-1----:R-:W-:-:S04]  /*176b0*/  MOV R13, UR47 ;  /* 0x0000002f000d7c02 */ /* 0x002fc80008000f00 */
[----:B------:R1:W2:Y:S03]  /*176c0*/  SYNCS.PHASECHK.TRANS64.TRYWAIT P3, [R13+URZ+0x344c8], R222 ;  /* 0x0344c8de0d0075a7 */ /* 0x0002a6000806017f */
[----:B--2---:R-:W-:Y:S05]  /*176d0*/  @!P3 NANOSLEEP.SYNCS 0x989680 ;  /* 0x009896800000b95d */ /* 0x004fea0003900000 */
[----:B------:R-:W2:Y:S02]  /*176e0*/  @!P3 SYNCS.PHASECHK.TRANS64 P3, [R13+URZ+0x344c8], R222 ;  /* 0x0344c8de0d00b5a7 */ /* 0x000ea4000806007f */
[----:B--2---:R-:W-:Y:S05]  /*176f0*/  @!P3 BRA `(.L_x_109) ;  /* 0xfffffffc00ecb947 */ /* 0x004fea000383ffff */
[----:B------:R-:W-:Y:S05]  /*17700*/  BRA `(.L_x_372) ;  /* 0xffffff6000f87947 */ /* 0x000fea000383ffff */
.L_x_114:
[----:B-1----:R-:W-:-:S04]  /*17710*/  IMAD.U32 R13, RZ, RZ, UR47 ;  /* 0x0000002fff0d7e24 */ /* 0x002fc8000f8e00ff */
[----:B------:R1:W2:Y:S03]  /*17720*/  SYNCS.PHASECHK.TRANS64.TRYWAIT P3, [R13+URZ+0x344d0], R222 ;  /* 0x0344d0de0d0075a7 */ /* 0x0002a6000806017f */
[----:B--2---:R-:W-:Y:S05]  /*17730*/  @!P3 NANOSLEEP.SYNCS 0x989680 ;  /* 0x009896800000b95d */ /* 0x004fea0003900000 */
[----:B------:R-:W2:Y:S02]  /*17740*/  @!P3 SYNCS.PHASECHK.TRANS64 P3, [R13+URZ+0x344d0], R222 ;  /* 0x0344d0de0d00b5a7 */ /* 0x000ea4000806007f */
[----:B--2---:R-:W-:Y:S05]  /*17750*/  @!P3 BRA `(.L_x_114) ;  /* 0xfffffffc00ecb947 */ /* 0x004fea000383ffff */
[----:B------:R-:W-:Y:S05]  /*17760*/  BRA `(.L_x_373) ;  /* 0xffffff6800387947 */ /* 0x000fea000383ffff */
.L_x_119:
[----:B-1----:R-:W-:-:S04]  /*17770*/  MOV R13, UR47 ;  /* 0x0000002f000d7c02 */ /* 0x002fc80008000f00 */
[----:B------:R1:W2:Y:S03]  /*17780*/  SYNCS.PHASECHK.TRANS64.TRYWAIT P3, [R13+URZ+0x344d8], R222 ;  /* 0x0344d8de0d0075a7 */ /* 0x0002a6000806017f */
[----:B--2---:R-:W-:Y:S05]  /*17790*/  @!P3 NANOSLEEP.SYNCS 0x989680 ;  /* 0x009896800000b95d */ /* 0x004fea0003900000 */
[----:B------:R-:W2:Y:S02]  /*177a0*/  @!P3 SYNCS.PHASECHK.TRANS64 P3, [R13+URZ+0x344d8], R222 ;  /* 0x0344d8de0d00b5a7 */ /* 0x000ea4000806007f */
[----:B--2---:R-:W-:Y:S05]  /*177b0*/  @!P3 BRA `(.L_x_119) ;  /* 0xfffffffc00ecb947 */ /* 0x004fea000383ffff */
[----:B------:R-:W-:Y:S05]  /*177c0*/  BRA `(.L_x_374) ;  /* 0xffffff6c00787947 */ /* 0x000fea000383ffff */
.L_x_124:
[----:B-1----:R-:W-:-:S04]  /*177d0*/  IMAD.U32 R13, RZ, RZ, UR47 ;  /* 0x0000002fff0d7e24 */ /* 0x002fc8000f8e00ff */
[----:B------:R1:W2:Y:S03]  /*177e0*/  SYNCS.PHASECHK.TRANS64.TRYWAIT P3, [R13+URZ+0x344c0], R20 ;  /* 0x0344c0140d0075a7 */ /* 0x0002a6000806017f */
[----:B--2---:R-:W-:Y:S05]  /*177f0*/  @!P3 NANOSLEEP.SYNCS 0x989680 ;  /* 0x009896800000b95d */ /* 0x004fea0003900000 */
[----:B------:R-:W2:Y:S02]  /*17800*/  @!P3 SYNCS.PHASECHK.TRANS64 P3, [R13+URZ+0x344c0], R20 ;  /* 0x0344c0140d00b5a7 */ /* 0x000ea4000806007f */
[----:B--2---:R-:W-:Y:S05]  /*17810*/  @!P3 BRA `(.L_x_124) ;  /* 0xfffffffc00ecb947 */ /* 0x004fea000383ffff */
[----:B------:R-:W-:Y:S05]  /*17820*/  BRA `(.L_x_375) ;  /* 0xffffff7000b87947 */ /* 0x000fea000383ffff */
.L_x_129:
[----:B-1----:R-:W-:-:S04]  /*17830*/  MOV R13, UR47 ;  /* 0x0000002f000d7c02 */ /* 0x002fc80008000f00 */
[----:B------:R1:W2:Y:S03]  /*17840*/  SYNCS.PHASECHK.TRANS64.TRYWAIT P3, [R13+URZ+0x344c8], R20 ;  /* 0x0344c8140d0075a7 */ /* 0x0002a6000806017f */
[----:B--2---:R-:W-:Y:S05]  /*17850*/  @!P3 NANOSLEEP.SYNCS 0x989680 ;  /* 0x009896800000b95d */ /* 0x004fea0003900000 */
[----:B------:R-:W2:Y:S02]  /*17860*/  @!P3 SYNCS.PHASECHK.TRANS64 P3, [R13+URZ+0x344c8], R20 ;  /* 0x0344c8140d00b5a7 */ /* 0x000ea4000806007f */
[----:B--2---:R-:W-:Y:S05]  /*17870*/  @!P3 BRA `(.L_x_129) ;  /* 0xfffffffc00ecb947 */ /* 0x004fea000383ffff */
[----:B------:R-:W-:Y:S05]  /*17880*/  BRA `(.L_x_376) ;  /* 0xffffff7800387947 */ /* 0x000fea000383ffff */
.L_x_134:
[----:B-1----:R-:W-:-:S04]  /*17890*/  IMAD.U32 R13, RZ, RZ, UR47 ;  /* 0x0000002fff0d7e24 */ /* 0x002fc8000f8e00ff */
[----:B------:R1:W2:Y:S03]  /*178a0*/  SYNCS.PHASECHK.TRANS64.TRYWAIT P3, [R13+URZ+0x344d0], R20 ;  /* 0x0344d0140d0075a7 */ /* 0x0002a6000806017f */
[----:B--2---:R-:W-:Y:S05]  /*178b0*/  @!P3 NANOSLEEP.SYNCS 0x989680 ;  /* 0x009896800000b95d */ /* 0x004fea0003900000 */
[----:B------:R-:W2:Y:S02]  /*178c0*/  @!P3 SYNCS.PHASECHK.TRANS64 P3, [R13+URZ+0x344d0], R20 ;  /* 0x0344d0140d00b5a7 */ /* 0x000ea4000806007f */
[----:B--2---:R-:W-:Y:S05]  /*178d0*/  @!P3 BRA `(.L_x_134) ;  /* 0xfffffffc00ecb947 */ /* 0x004fea000383ffff */
[----:B------:R-:W-:Y:S05]  /*178e0*/  BRA `(.L_x_377) ;  /* 0xffffff7c00787947 */ /* 0x000fea000383ffff */
.L_x_139:
[----:B-1----:R-:W-:-:S04]  /*178f0*/  MOV R13, UR47 ;  /* 0x0000002f000d7c02 */ /* 0x002fc80008000f00 */
[----:B------:R1:W2:Y:S03]  /*17900*/  SYNCS.PHASECHK.TRANS64.TRYWAIT P3, [R13+URZ+0x344d8], R20 ;  /* 0x0344d8140d0075a7 */ /* 0x0002a6000806017f */
[----:B--2---:R-:W-:Y:S05]  /*17910*/  @!P3 NANOSLEEP.SYNCS 0x989680 ;  /* 0x009896800000b95d */ /* 0x004fea0003900000 */
[----:B------:R-:W2:Y:S02]  /*17920*/  @!P3 SYNCS.PHASECHK.TRANS64 P3, [R13+URZ+0x344d8], R20 ;  /* 0x0344d8140d00b5a7 */ /* 0x000ea4000806007f */
[----:B--2---:R-:W-:Y:S05]  /*17930*/  @!P3 BRA `(.L_x_139) ;  /* 0xfffffffc00ecb947 */ /* 0x004fea000383ffff */
[----:B------:R-:W-:Y:S05]  /*17940*/  BRA `(.L_x_378) ;  /* 0xffffff8000b87947 */ /* 0x000fea000383ffff */
.L_x_144:
[----:B-1----:R-:W-:-:S04]  /*17950*/  IMAD.U32 R3, RZ, RZ, UR4 ;  /* 0x00000004ff037e24 */ /* 0x002fc8000f8e00ff */
[----:B------:R1:W2:Y:S03]  /*17960*/  SYNCS.PHASECHK.TRANS64.TRYWAIT P2, [R3+URZ+0x34400], R0 ;  /* 0x03440000030075a7 */ /* 0x0002a6000804017f */
[----:B--2---:R-:W-:Y:S05]  /*17970*/  @!P2 NANOSLEEP.SYNCS 0x989680 ;  /* 0x009896800000a95d */ /* 0x004fea0003900000 */
[----:B------:R-:W2:Y:S02]  /*17980*/  @!P2 SYNCS.PHASECHK.TRANS64 P2, [R3+URZ+0x34400], R0 ;  /* 0x034400000300a5a7 */ /* 0x000ea4000804007f */
[----:B--2---:R-:W-:Y:S05]  /*17990*/  @!P2 BRA `(.L_x_144) ;  /* 0xfffffffc00eca947 */ /* 0x004fea000383ffff */
[----:B------:R-:W-:Y:S05]  /*179a0*/  BRA `(.L_x_379) ;  /* 0xffffff8800107947 */ /* 0x000fea000383ffff */
.L_x_148:
[----:B-1----:R-:W-:-:S04]  /*179b0*/  MOV R3, UR4 ;  /* 0x0000000400037c02 */ /* 0x002fc80008000f00 */
[----:B------:R1:W2:Y:S03]  /*179c0*/  SYNCS.PHASECHK.TRANS64.TRYWAIT P2, [R3+URZ+0x34400], R2 ;  /* 0x03440002030075a7 */ /* 0x0002a6000804017f */
[----:B--2---:R-:W-:Y:S05]  /*179d0*/  @!P2 NANOSLEEP.SYNCS 0x989680 ;  /* 0x009896800000a95d */ /* 0x004fea0003900000 */
[----:B------:R-:W2:Y:S02]  /*179e0*/  @!P2 SYNCS.PHASECHK.TRANS64 P2, [R3+URZ+0x34400], R2 ;  /* 0x034400020300a5a7 */ /* 0x000ea4000804007f */
[----:B--2---:R-:W-:Y:S05]  /*179f0*/  @!P2 BRA `(.L_x_148) ;  /* 0xfffffffc00eca947 */ /* 0x004fea000383ffff */
[----:B------:R-:W-:Y:S05]  /*17a00*/  BRA `(.L_x_380) ;  /* 0xffffff8800b07947 */ /* 0x000fea000383ffff */
.L_x_166:
[----:B-1----:R-:W-:-:S04]  /*17a10*/  IMAD.U32 R3, RZ, RZ, UR6 ;  /* 0x00000006ff037e24 */ /* 0x002fc8000f8e00ff */
[----:B------:R1:W2:Y:S03]  /*17a20*/  SYNCS.PHASECHK.TRANS64.TRYWAIT P0, [R3+URZ+0x34508], R0 ;  /* 0x03450800030075a7 */ /* 0x0002a6000800017f */
[----:B--2---:R-:W-:Y:S05]  /*17a30*/  @!P0 NANOSLEEP.SYNCS 0x989680 ;  /* 0x009896800000895d */ /* 0x004fea0003900000 */
[----:B------:R-:W2:Y:S02]  /*17a40*/  @!P0 SYNCS.PHASECHK.TRANS64 P0, [R3+URZ+0x34508], R0 ;  /* 0x03450800030085a7 */ /* 0x000ea4000800007f */
[----:B--2---:R-:W-:Y:S05]  /*17a50*/  @!P0 BRA `(.L_x_166) ;  /* 0xfffffffc00ec8947 */ /* 0x004fea000383ffff */
[----:B------:R-:W-:Y:S05]  /*17a60*/  BRA `(.L_x_381) ;  /* 0xffffff9800107947 */ /* 0x000fea000383ffff */
.L_x_168:
[----:B-1----:R-:W-:-:S04]  /*17a70*/  MOV R6, UR7 ;  /* 0x0000000700067c02 */ /* 0x002fc80008000f00 */
[----:B------:R1:W2:Y:S03]  /*17a80*/  SYNCS.PHASECHK.TRANS64.TRYWAIT P0, [R6+URZ+0x34400], R3 ;  /* 0x03440003060075a7 */ /* 0x0002a6000800017f */
[----:B--2---:R-:W-:Y:S05]  /*17a90*/  @!P0 NANOSLEEP.SYNCS 0x989680 ;  /* 0x009896800000895d */ /* 0x004fea0003900000 */
[----:B------:R-:W2:Y:S02]  /*17aa0*/  @!P0 SYNCS.PHASECHK.TRANS64 P0, [R6+URZ+0x34400], R3 ;  /* 0x03440003060085a7 */ /* 0x000ea4000800007f */
[----:B--2---:R-:W-:Y:S05]  /*17ab0*/  @!P0 BRA `(.L_x_168) ;  /* 0xfffffffc00ec8947 */ /* 0x004fea000383ffff */
[----:B------:R-:W-:Y:S05]  /*17ac0*/  BRA `(.L_x_382) ;  /* 0xffffff9800387947 */ /* 0x000fea000383ffff */
.L_x_174:
[----:B--2---:R-:W-:-:S04]  /*17ad0*/  IMAD.U32 R3, RZ, RZ, UR6 ;  /* 0x00000006ff037e24 */ /* 0x004fc8000f8e00ff */
[----:B------:R2:W3:Y:S03]  /*17ae0*/  SYNCS.PHASECHK.TRANS64.TRYWAIT P1, [R3+URZ+0x344e0], R8 ;  /* 0x0344e008030075a7 */ /* 0x0004e6000802017f */
[----:B---3--:R-:W-:Y:S05]  /*17af0*/  @!P1 NANOSLEEP.SYNCS 0x989680 ;  /* 0x009896800000995d */ /* 0x008fea0003900000 */
[----:B------:R-:W3:Y:S02]  /*17b00*/  @!P1 SYNCS.PHASECHK.TRANS64 P1, [R3+URZ+0x344e0], R8 ;  /* 0x0344e008030095a7 */ /* 0x000ee4000802007f */
[----:B---3--:R-:W-:Y:S05]  /*17b10*/  @!P1 BRA `(.L_x_174) ;  /* 0xfffffffc00ec9947 */ /* 0x008fea000383ffff */
[----:B------:R-:W-:Y:S05]  /*17b20*/  BRA `(.L_x_383) ;  /* 0xffffff9800e47947 */ /* 0x000fea000383ffff */
.L_x_180:
[----:B--2---:R-:W-:-:S04]  /*17b30*/  MOV R3, UR6 ;  /* 0x0000000600037c02 */ /* 0x004fc80008000f00 */
[----:B------:R2:W4:Y:S03]  /*17b40*/  SYNCS.PHASECHK.TRANS64.TRYWAIT P1, [R3+URZ+0x344e8], R8 ;  /* 0x0344e808030075a7 */ /* 0x000526000802017f */
[----:B----4-:R-:W-:Y:S05]  /*17b50*/  @!P1 NANOSLEEP.SYNCS 0x989680 ;  /* 0x009896800000995d */ /* 0x010fea0003900000 */
[----:B------:R-:W4:Y:S02]  /*17b60*/  @!P1 SYNCS.PHASECHK.TRANS64 P1, [R3+URZ+0x344e8], R8 ;  /* 0x0344e808030095a7 */ /* 0x000f24000802007f */
[----:B----4-:R-:W-:Y:S05]  /*17b70*/  @!P1 BRA `(.L_x_180) ;  /* 0xfffffffc00ec9947 */ /* 0x010fea000383ffff */
[----:B------:R-:W-:Y:S05]  /*17b80*/  BRA `(.L_x_384) ;  /* 0xffffff9c00207947 */ /* 0x000fea000383ffff */
.L_x_186:
[----:B--2---:R-:W-:-:S04]  /*17b90*/  IMAD.U32 R3, RZ, RZ, UR6 ;  /* 0x00000006ff037e24 */ /* 0x004fc8000f8e00ff */
[----:B------:R2:W1:Y:S03]  /*17ba0*/  SYNCS.PHASECHK.TRANS64.TRYWAIT P1, [R3+URZ+0x344f0], R8 ;  /* 0x0344f008030075a7 */ /* 0x000466000802017f */
[----:B-1----:R-:W-:Y:S05]  /*17bb0*/  @!P1 NANOSLEEP.SYNCS 0x989680 ;  /* 0x009896800000995d */ /* 0x002fea0003900000 */
[----:B------:R-:W1:Y:S02]  /*17bc0*/  @!P1 SYNCS.PHASECHK.TRANS64 P1, [R3+URZ+0x344f0], R8 ;  /* 0x0344f008030095a7 */ /* 0x000e64000802007f */
[----:B-1----:R-:W-:Y:S05]  /*17bd0*/  @!P1 BRA `(.L_x_186) ;  /* 0xfffffffc00ec9947 */ /* 0x002fea000383ffff */
[----:B------:R-:W-:Y:S05]  /*17be0*/  BRA `(.L_x_385) ;  /* 0xffffff9c00647947 */ /* 0x000fea000383ffff */
.L_x_192:
[----:B--2---:R-:W-:-:S04]  /*17bf0*/  MOV R3, UR6 ;  /* 0x0000000600037c02 */ /* 0x004fc80008000f00 */
[----:B------:R2:W1:Y:S03]  /*17c00*/  SYNCS.PHASECHK.TRANS64.TRYWAIT P1, [R3+URZ+0x344f8], R8 ;  /* 0x0344f808030075a7 */ /* 0x000466000802017f */
[----:B-1----:R-:W-:Y:S05]  /*17c10*/  @!P1 NANOSLEEP.SYNCS 0x989680 ;  /* 0x009896800000995d */ /* 0x002fea0003900000 */
[----:B------:R-:W1:Y:S02]  /*17c20*/  @!P1 SYNCS.PHASECHK.TRANS64 P1, [R3+URZ+0x344f8], R8 ;  /* 0x0344f808030095a7 */ /* 0x000e64000802007f */
[----:B-1----:R-:W-:Y:S05]  /*17c30*/  @!P1 BRA `(.L_x_192) ;  /* 0xfffffffc00ec9947 */ /* 0x002fea000383ffff */
[----:B------:R-:W-:Y:S05]  /*17c40*/  BRA `(.L_x_386) ;  /* 0xffffff9c00a87947 */ /* 0x000fea000383ffff */
.L_x_198:
[----:B-12---:R-:W-:-:S04]  /*17c50*/  IMAD.U32 R3, RZ, RZ, UR6 ;  /* 0x00000006ff037e24 */ /* 0x006fc8000f8e00ff */
[----:B------:R1:W2:Y:S03]  /*17c60*/  SYNCS.PHASECHK.TRANS64.TRYWAIT P1, [R3+URZ+0x344e0], R2 ;  /* 0x0344e002030075a7 */ /* 0x0002a6000802017f */
[----:B--2---:R-:W-:Y:S05]  /*17c70*/  @!P1 NANOSLEEP.SYNCS 0x989680 ;  /* 0x009896800000995d */ /* 0x004fea0003900000 */
[----:B------:R-:W2:Y:S02]  /*17c80*/  @!P1 SYNCS.PHASECHK.TRANS64 P1, [R3+URZ+0x344e0], R2 ;  /* 0x0344e002030095a7 */ /* 0x000ea4000802007f */
[----:B--2---:R-:W-:Y:S05]  /*17c90*/  @!P1 BRA `(.L_x_198) ;  /* 0xfffffffc00ec9947 */ /* 0x004fea000383ffff */
[----:B------:R-:W-:Y:S05]  /*17ca0*/  BRA `(.L_x_387) ;  /* 0xffffff9c00f47947 */ /* 0x000fea000383ffff */
.L_x_204:
[----:B-123--:R-:W-:-:S04]  /*17cb0*/  MOV R3, UR6 ;  /* 0x0000000600037c02 */ /* 0x00efc80008000f00 */
[----:B------:R1:W2:Y:S03]  /*17cc0*/  SYNCS.PHASECHK.TRANS64.TRYWAIT P1, [R3+URZ+0x344e8], R2 ;  /* 0x0344e802030075a7 */ /* 0x0002a6000802017f */
[----:B--2---:R-:W-:Y:S05]  /*17cd0*/  @!P1 NANOSLEEP.SYNCS 0x989680 ;  /* 0x009896800000995d */ /* 0x004fea0003900000 */
[----:B------:R-:W2:Y:S02]  /*17ce0*/  @!P1 SYNCS.PHASECHK.TRANS64 P1, [R3+URZ+0x344e8], R2 ;  /* 0x0344e802030095a7 */ /* 0x000ea4000802007f */
[----:B--2---:R-:W-:Y:S05]  /*17cf0*/  @!P1 BRA `(.L_x_204) ;  /* 0xfffffffc00ec9947 */ /* 0x004fea000383ffff */
[----:B------:R-:W-:Y:S05]  /*17d00*/  BRA `(.L_x_388) ;  /* 0xffffffa000287947 */ /* 0x000fea000383ffff */
.L_x_210:
[----:B-1234-:R-:W-:-:S04]  /*17d10*/  IMAD.U32 R3, RZ, RZ, UR6 ;  /* 0x00000006ff037e24 */ /* 0x01efc8000f8e00ff */
[----:B------:R1:W2:Y:S03]  /*17d20*/  SYNCS.PHASECHK.TRANS64.TRYWAIT P1, [R3+URZ+0x344f0], R2 ;  /* 0x0344f002030075a7 */ /* 0x0002a6000802017f */
[----:B--2---:R-:W-:Y:S05]  /*17d30*/  @!P1 NANOSLEEP.SYNCS 0x989680 ;  /* 0x009896800000995d */ /* 0x004fea0003900000 */
[----:B------:R-:W2:Y:S02]  /*17d40*/  @!P1 SYNCS.PHASECHK.TRANS64 P1, [R3+URZ+0x344f0], R2 ;  /* 0x0344f002030095a7 */ /* 0x000ea4000802007f */
[----:B--2---:R-:W-:Y:S05]  /*17d50*/  @!P1 BRA `(.L_x_210) ;  /* 0xfffffffc00ec9947 */ /* 0x004fea000383ffff */
[----:B------:R-:W-:Y:S05]  /*17d60*/  BRA `(.L_x_389) ;  /* 0xffffffa000607947 */ /* 0x000fea000383ffff */
.L_x_216:
[----:B-1234-:R-:W-:-:S04]  /*17d70*/  MOV R3, UR6 ;  /* 0x0000000600037c02 */ /* 0x01efc80008000f00 */
[----:B------:R1:W2:Y:S03]  /*17d80*/  SYNCS.PHASECHK.TRANS64.TRYWAIT P1, [R3+URZ+0x344f8], R2 ;  /* 0x0344f802030075a7 */ /* 0x0002a6000802017f */
[----:B--2---:R-:W-:Y:S05]  /*17d90*/  @!P1 NANOSLEEP.SYNCS 0x989680 ;  /* 0x009896800000995d */ /* 0x004fea0003900000 */
[----:B------:R-:W2:Y:S02]  /*17da0*/  @!P1 SYNCS.PHASECHK.TRANS64 P1, [R3+URZ+0x344f8], R2 ;  /* 0x0344f802030095a7 */ /* 0x000ea4000802007f */
[----:B--2---:R-:W-:Y:S05]  /*17db0*/  @!P1 BRA `(.L_x_216) ;  /* 0xfffffffc00ec9947 */ /* 0x004fea000383ffff */
[----:B------:R-:W-:Y:S05]  /*17dc0*/  BRA `(.L_x_390) ;  /* 0xffffffa000987947 */ /* 0x000fea000383ffff */
.L_x_222:
[----:B-1234-:R-:W-:-:S04]  /*17dd0*/  IMAD.U32 R3, RZ, RZ, UR6 ;  /* 0x00000006ff037e24 */ /* 0x01efc8000f8e00ff */
[----:B------:R1:W2:Y:S03]  /*17de0*/  SYNCS.PHASECHK.TRANS64.TRYWAIT P1, [R3+URZ+0x344e0], R8 ;  /* 0x0344e008030075a7 */ /* 0x0002a6000802017f */
[----:B--2---:R-:W-:Y:S05]  /*17df0*/  @!P1 NANOSLEEP.SYNCS 0x989680 ;  /* 0x009896800000995d */ /* 0x004fea0003900000 */
[----:B------:R-:W2:Y:S02]  /*17e00*/  @!P1 SYNCS.PHASECHK.TRANS64 P1, [R3+URZ+0x344e0], R8 ;  /* 0x0344e008030095a7 */ /* 0x000ea4000802007f */
[----:B--2---:R-:W-:Y:S05]  /*17e10*/  @!P1 BRA `(.L_x_222) ;  /* 0xfffffffc00ec9947 */ /* 0x004fea000383ffff */
[----:B------:R-:W-:Y:S05]  /*17e20*/  BRA `(.L_x_391) ;  /* 0xffffffa000d47947 */ /* 0x000fea000383ffff */
.L_x_228:
[----:B-1234-:R-:W-:-:S04]  /*17e30*/  MOV R3, UR6 ;  /* 0x0000000600037c02 */ /* 0x01efc80008000f00 */
[----:B------:R1:W2:Y:S03]  /*17e40*/  SYNCS.PHASECHK.TRANS64.TRYWAIT P1, [R3+URZ+0x344e8], R8 ;  /* 0x0344e808030075a7 */ /* 0x0002a6000802017f */
[----:B--2---:R-:W-:Y:S05]  /*17e50*/  @!P1 NANOSLEEP.SYNCS 0x989680 ;  /* 0x009896800000995d */ /* 0x004fea0003900000 */
[----:B------:R-:W2:Y:S02]  /*17e60*/  @!P1 SYNCS.PHASECHK.TRANS64 P1, [R3+URZ+0x344e8], R8 ;  /* 0x0344e808030095a7 */ /* 0x000ea4000802007f */
[----:B--2---:R-:W-:Y:S05]  /*17e70*/  @!P1 BRA `(.L_x_228) ;  /* 0xfffffffc00ec9947 */ /* 0x004fea000383ffff */
[----:B------:R-:W-:Y:S05]  /*17e80*/  BRA `(.L_x_392) ;  /* 0xffffffa400087947 */ /* 0x000fea000383ffff */
.L_x_234:
[----:B-1234-:R-:W-:-:S04]  /*17e90*/  IMAD.U32 R3, RZ, RZ, UR6 ;  /* 0x00000006ff037e24 */ /* 0x01efc8000f8e00ff */
[----:B------:R1:W2:Y:S03]  /*17ea0*/  SYNCS.PHASECHK.TRANS64.TRYWAIT P1, [R3+URZ+0x344f0], R8 ;  /* 0x0344f008030075a7 */ /* 0x0002a6000802017f */
[----:B--2---:R-:W-:Y:S05]  /*17eb0*/  @!P1 NANOSLEEP.SYNCS 0x989680 ;  /* 0x009896800000995d */ /* 0x004fea0003900000 */
[----:B------:R-:W2:Y:S02]  /*17ec0*/  @!P1 SYNCS.PHASECHK.TRANS64 P1, [R3+URZ+0x344f0], R8 ;  /* 0x0344f008030095a7 */ /* 0x000ea4000802007f */
[----:B--2---:R-:W-:Y:S05]  /*17ed0*/  @!P1 BRA `(.L_x_234) ;  /* 0xfffffffc00ec9947 */ /* 0x004fea000383ffff */
[----:B------:R-:W-:Y:S05]  /*17ee0*/  BRA `(.L_x_393) ;  /* 0xffffffa400407947 */ /* 0x000fea000383ffff */
.L_x_240:
[----:B-1234-:R-:W-:-:S04]  /*17ef0*/  MOV R3, UR6 ;  /* 0x0000000600037c02 */ /* 0x01efc80008000f00 */
[----:B------:R1:W2:Y:S03]  /*17f00*/  SYNCS.PHASECHK.TRANS64.TRYWAIT P1, [R3+URZ+0x344f8], R8 ;  /* 0x0344f808030075a7 */ /* 0x0002a6000802017f */
[----:B--2---:R-:W-:Y:S05]  /*17f10*/  @!P1 NANOSLEEP.SYNCS 0x989680 ;  /* 0x009896800000995d */ /* 0x004fea0003900000 */
[----:B------:R-:W2:Y:S02]  /*17f20*/  @!P1 SYNCS.PHASECHK.TRANS64 P1, [R3+URZ+0x344f8], R8 ;  /* 0x0344f808030095a7 */ /* 0x000ea4000802007f */
[----:B--2---:R-:W-:Y:S05]  /*17f30*/  @!P1 BRA `(.L_x_240) ;  /* 0xfffffffc00ec9947 */ /* 0x004fea000383ffff */
[----:B------:R-:W-:Y:S05]  /*17f40*/  BRA `(.L_x_394) ;  /* 0xffffffa400787947 */ /* 0x000fea000383ffff */
.L_x_246:
[----:B-1234-:R-:W-:-:S04]  /*17f50*/  IMAD.U32 R3, RZ, RZ, UR6 ;  /* 0x00000006ff037e24 */ /* 0x01efc8000f8e00ff */
[----:B------:R1:W2:Y:S03]  /*17f60*/  SYNCS.PHASECHK.TRANS64.TRYWAIT P1, [R3+URZ+0x344e0], R2 ;  /* 0x0344e002030075a7 */ /* 0x0002a6000802017f */
[----:B--2---:R-:W-:Y:S05]  /*17f70*/  @!P1 NANOSLEEP.SYNCS 0x989680 ;  /* 0x009896800000995d */ /* 0x004fea0003900000 */
[----:B------:R-:W2:Y:S02]  /*17f80*/  @!P1 SYNCS.PHASECHK.TRANS64 P1, [R3+URZ+0x344e0], R2 ;  /* 0x0344e002030095a7 */ /* 0x000ea4000802007f */
[----:B--2---:R-:W-:Y:S05]  /*17f90*/  @!P1 BRA `(.L_x_246) ;  /* 0xfffffffc00ec9947 */ /* 0x004fea000383ffff */
[----:B------:R-:W-:Y:S05]  /*17fa0*/  BRA `(.L_x_395) ;  /* 0xffffffa400b47947 */ /* 0x000fea000383ffff */
.L_x_252:
[----:B-1234-:R-:W-:-:S04]  /*17fb0*/  MOV R3, UR6 ;  /* 0x0000000600037c02 */ /* 0x01efc80008000f00 */
[----:B------:R1:W2:Y:S03]  /*17fc0*/  SYNCS.PHASECHK.TRANS64.TRYWAIT P1, [R3+URZ+0x344e8], R2 ;  /* 0x0344e802030075a7 */ /* 0x0002a6000802017f */
[----:B--2---:R-:W-:Y:S05]  /*17fd0*/  @!P1 NANOSLEEP.SYNCS 0x989680 ;  /* 0x009896800000995d */ /* 0x004fea0003900000 */
[----:B------:R-:W2:Y:S02]  /*17fe0*/  @!P1 SYNCS.PHASECHK.TRANS64 P1, [R3+URZ+0x344e8], R2 ;  /* 0x0344e802030095a7 */ /* 0x000ea4000802007f */
[----:B--2---:R-:W-:Y:S05]  /*17ff0*/  @!P1 BRA `(.L_x_252) ;  /* 0xfffffffc00ec9947 */ /* 0x004fea000383ffff */
[----:B------:R-:W-:Y:S05]  /*18000*/  BRA `(.L_x_396) ;  /* 0xffffffa400e87947 */ /* 0x000fea000383ffff */
.L_x_258:
[----:B-1234-:R-:W-:-:S04]  /*18010*/  IMAD.U32 R3, RZ, RZ, UR6 ;  /* 0x00000006ff037e24 */ /* 0x01efc8000f8e00ff */
[----:B------:R1:W2:Y:S03]  /*18020*/  SYNCS.PHASECHK.TRANS64.TRYWAIT P1, [R3+URZ+0x344f0], R2 ;  /* 0x0344f002030075a7 */ /* 0x0002a6000802017f */
[----:B--2---:R-:W-:Y:S05]  /*18030*/  @!P1 NANOSLEEP.SYNCS 0x989680 ;  /* 0x009896800000995d */ /* 0x004fea0003900000 */
[----:B------:R-:W2:Y:S02]  /*18040*/  @!P1 SYNCS.PHASECHK.TRANS64 P1, [R3+URZ+0x344f0], R2 ;  /* 0x0344f002030095a7 */ /* 0x000ea4000802007f */
[----:B--2---:R-:W-:Y:S05]  /*18050*/  @!P1 BRA `(.L_x_258) ;  /* 0xfffffffc00ec9947 */ /* 0x004fea000383ffff */
[----:B------:R-:W-:Y:S05]  /*18060*/  BRA `(.L_x_397) ;  /* 0xffffffa800247947 */ /* 0x000fea000383ffff */
.L_x_264:
[----:B-1234-:R-:W-:-:S04]  /*18070*/  MOV R3, UR6 ;  /* 0x0000000600037c02 */ /* 0x01efc80008000f00 */
[----:B------:R1:W2:Y:S03]  /*18080*/  SYNCS.PHASECHK.TRANS64.TRYWAIT P1, [R3+URZ+0x344f8], R2 ;  /* 0x0344f802030075a7 */ /* 0x0002a6000802017f */
[----:B--2---:R-:W-:Y:S05]  /*18090*/  @!P1 NANOSLEEP.SYNCS 0x989680 ;  /* 0x009896800000995d */ /* 0x004fea0003900000 */
[----:B------:R-:W2:Y:S02]  /*180a0*/  @!P1 SYNCS.PHASECHK.TRANS64 P1, [R3+URZ+0x344f8], R2 ;  /* 0x0344f802030095a7 */ /* 0x000ea4000802007f */
[----:B--2---:R-:W-:Y:S05]  /*180b0*/  @!P1 BRA `(.L_x_264) ;  /* 0xfffffffc00ec9947 */ /* 0x004fea000383ffff */
[----:B------:R-:W-:Y:S05]  /*180c0*/  BRA `(.L_x_398) ;  /* 0xffffffa800607947 */ /* 0x000fea000383ffff */
.L_x_279:
[----:B-1----:R-:W-:-:S04]  /*180d0*/  IMAD.U32 R3, RZ, RZ, UR6 ;  /* 0x00000006ff037e24 */ /* 0x002fc8000f8e00ff */
[----:B------:R1:W2:Y:S03]  /*180e0*/  SYNCS.PHASECHK.TRANS64.TRYWAIT P0, [R3+URZ+0x344e0], R8 ;  /* 0x0344e008030075a7 */ /* 0x0002a6000800017f */
[----:B--2---:R-:W-:Y:S05]  /*180f0*/  @!P0 NANOSLEEP.SYNCS 0x989680 ;  /* 0x009896800000895d */ /* 0x004fea0003900000 */
[----:B------:R-:W2:Y:S02]  /*18100*/  @!P0 SYNCS.PHASECHK.TRANS64 P0, [R3+URZ+0x344e0], R8 ;  /* 0x0344e008030085a7 */ /* 0x000ea4000800007f */
[----:B--2---:R-:W-:Y:S05]  /*18110*/  @!P0 BRA `(.L_x_279) ;  /* 0xfffffffc00ec8947 */ /* 0x004fea000383ffff */
[----:B------:R-:W-:Y:S05]  /*18120*/  BRA `(.L_x_399) ;  /* 0xffffffac00e87947 */ /* 0x000fea000383ffff */
.L_x_281:
[----:B-1----:R-:W-:-:S04]  /*18130*/  MOV R3, UR6 ;  /* 0x0000000600037c02 */ /* 0x002fc80008000f00 */
[----:B------:R1:W2:Y:S03]  /*18140*/  SYNCS.PHASECHK.TRANS64.TRYWAIT P0, [R3+URZ+0x344e8], R8 ;  /* 0x0344e808030075a7 */ /* 0x0002a6000800017f */
[----:B--2---:R-:W-:Y:S05]  /*18150*/  @!P0 NANOSLEEP.SYNCS 0x989680 ;  /* 0x009896800000895d */ /* 0x004fea0003900000 */
[----:B------:R-:W2:Y:S02]  /*18160*/  @!P0 SYNCS.PHASECHK.TRANS64 P0, [R3+URZ+0x344e8], R8 ;  /* 0x0344e808030085a7 */ /* 0x000ea4000800007f */
[----:B--2---:R-:W-:Y:S05]  /*18170*/  @!P0 BRA `(.L_x_281) ;  /* 0xfffffffc00ec8947 */ /* 0x004fea000383ffff */
[----:B------:R-:W-:Y:S05]  /*18180*/  BRA `(.L_x_400) ;  /* 0xffffffac00e07947 */ /* 0x000fea000383ffff */
.L_x_283:
[----:B-1----:R-:W-:-:S04]  /*18190*/  IMAD.U32 R3, RZ, RZ, UR6 ;  /* 0x00000006ff037e24 */ /* 0x002fc8000f8e00ff */
[----:B------:R1:W2:Y:S03]  /*181a0*/  SYNCS.PHASECHK.TRANS64.TRYWAIT P0, [R3+URZ+0x344f0], R8 ;  /* 0x0344f008030075a7 */ /* 0x0002a6000800017f */
[----:B--2---:R-:W-:Y:S05]  /*181b0*/  @!P0 NANOSLEEP.SYNCS 0x989680 ;  /* 0x009896800000895d */ /* 0x004fea0003900000 */
[----:B------:R-:W2:Y:S02]  /*181c0*/  @!P0 SYNCS.PHASECHK.TRANS64 P0, [R3+URZ+0x344f0], R8 ;  /* 0x0344f008030085a7 */ /* 0x000ea4000800007f */
[----:B--2---:R-:W-:Y:S05]  /*181d0*/  @!P0 BRA `(.L_x_283) ;  /* 0xfffffffc00ec8947 */ /* 0x004fea000383ffff */
[----:B------:R-:W-:Y:S05]  /*181e0*/  BRA `(.L_x_401) ;  /* 0xffffffac00d87947 */ /* 0x000fea000383ffff */
.L_x_295:
[----:B------:R-:W-:Y:S01]  /*181f0*/  BSSY B1, `(.L_x_402) ;  /* 0x0000006000017945 */ /* 0x000fe20003800000 */
[----:B------:R-:W-:-:S07]  /*18200*/  MOV R15, 0xffffffff ;  /* 0xffffffff000f7802 */ /* 0x000fce0000000f00 */
[----:B------:R-:W-:Y:S05]  /*18210*/  WARPSYNC.COLLECTIVE R15, `(.L_x_403) ;  /* 0x000000000f0c7348 */ /* 0x000fea0003c00000 */
[----:B------:R-:W-:Y:S02]  /*18220*/  ELECT P6, UR62, PT ;  /* 0x00000000003e782f */ /* 0x000fe400038c0000 */
[----:B------:R-:W-:Y:S01]  /*18230*/  MOV R14, UR62 ;  /* 0x0000003e000e7c02 */ /* 0x000fe20008000f00 */
[----:B------:R-:W-:Y:S10]  /*18240*/  ENDCOLLECTIVE ;  /* 0x000000000000791b */ /* 0x000ff40003800000 */
.L_x_403:
[----:B------:R-:W-:Y:S05]  /*18250*/  BSYNC B1 ;  /* 0x0000000000017941 */ /* 0x000fea0003800000 */
.L_x_402:
[----:B------:R-:W-:Y:S05]  /*18260*/  BRA `(.L_x_404) ;  /* 0xffffffb800e07947 */ /* 0x000fea000383ffff */
.L_x_298:
[----:B--2---:R2:W3:Y:S02]  /*18270*/  SYNCS.PHASECHK.TRANS64.TRYWAIT P0, [R8+URZ+0x344a0], R5 ;  /* 0x0344a005080075a7 */ /* 0x0044e4000800017f */
[----:B---3--:R-:W-:Y:S05]  /*18280*/  @!P0 NANOSLEEP.SYNCS 0x989680 ;  /* 0x009896800000895d */ /* 0x008fea0003900000 */
[----:B------:R-:W3:Y:S02]  /*18290*/  @!P0 SYNCS.PHASECHK.TRANS64 P0, [R8+URZ+0x344a0], R5 ;  /* 0x0344a005080085a7 */ /* 0x000ee4000800007f */
[----:B---3--:R-:W-:Y:S05]  /*182a0*/  @!P0 BRA `(.L_x_298) ;  /* 0xfffffffc00f08947 */ /* 0x008fea000383ffff */
[----:B------:R-:W-:Y:S05]  /*182b0*/  BRA `(.L_x_405) ;  /* 0xffffffbc00087947 */ /* 0x000fea000383ffff */
.L_x_304:
[----:B-1----:R1:W3:Y:S02]  /*182c0*/  SYNCS.PHASECHK.TRANS64.TRYWAIT P0, [R3+URZ+0x34400], R2 ;  /* 0x03440002030075a7 */ /* 0x0022e4000800017f */
[----:B---3--:R-:W-:Y:S05]  /*182d0*/  @!P0 NANOSLEEP.SYNCS 0x989680 ;  /* 0x009896800000895d */ /* 0x008fea0003900000 */
[----:B------:R-:W3:Y:S02]  /*182e0*/  @!P0 SYNCS.PHASECHK.TRANS64 P0, [R3+URZ+0x34400], R2 ;  /* 0x03440002030085a7 */ /* 0x000ee4000800007f */
[----:B---3--:R-:W-:Y:S05]  /*182f0*/  @!P0 BRA `(.L_x_304) ;  /* 0xfffffffc00f08947 */ /* 0x008fea000383ffff */
[----:B------:R-:W-:Y:S05]  /*18300*/  BRA `(.L_x_406) ;  /* 0xffffffbc00d47947 */ /* 0x000fea000383ffff */
.L_x_307:
[----:B------:R-:W-:Y:S01]  /*18310*/  BSSY B1, `(.L_x_407) ;  /* 0x0000006000017945 */ /* 0x000fe20003800000 */
[----:B------:R-:W-:-:S07]  /*18320*/  IMAD.MOV.U32 R15, RZ, RZ, -0x1 ;  /* 0xffffffffff0f7424 */ /* 0x000fce00078e00ff */
[----:B-1---5:R-:W-:Y:S05]  /*18330*/  WARPSYNC.COLLECTIVE R15, `(.L_x_408) ;  /* 0x000000000f0c7348 */ /* 0x022fea0003c00000 */
[----:B------:R-:W-:Y:S02]  /*18340*/  ELECT P6, UR62, PT ;  /* 0x00000000003e782f */ /* 0x000fe400038c0000 */
[----:B------:R-:W-:Y:S01]  /*18350*/  MOV R14, UR62 ;  /* 0x0000003e000e7c02 */ /* 0x000fe20008000f00 */
[----:B-1---5:R-:W-:Y:S10]  /*18360*/  ENDCOLLECTIVE ;  /* 0x000000000000791b */ /* 0x022ff40003800000 */
.L_x_408:
[----:B------:R-:W-:Y:S05]  /*18370*/  BSYNC B1 ;  /* 0x0000000000017941 */ /* 0x000fea0003800000 */
.L_x_407:
[----:B------:R-:W-:Y:S05]  /*18380*/  BRA `(.L_x_409) ;  /* 0xffffffc0001c7947 */ /* 0x000fea000383ffff */
.L_x_310:
[----:B------:R-:W-:Y:S01]  /*18390*/  BSSY B1, `(.L_x_410) ;  /* 0x0000005000017945 */ /* 0x000fe20003800000 */
[----:B--2---:R-:W-:-:S07]  /*183a0*/  MOV R15, 0xffffffff ;  /* 0xffffffff000f7802 */ /* 0x004fce0000000f00 */
[----:B-1---5:R-:W-:Y:S05]  /*183b0*/  WARPSYNC.COLLECTIVE R15, `(.L_x_411) ;  /* 0x000000000f087348 */ /* 0x022fea0003c00000 */
[----:B------:R-:W-:Y:S01]  /*183c0*/  NOP ;  /* 0x0000000000007918 */ /* 0x000fe20000000000 */
[----:B-1---5:R-:W-:Y:S01]  /*183d0*/  ENDCOLLECTIVE ;  /* 0x000000000000791b */ /* 0x022fe20003800000 */
.L_x_411:
[----:B------:R-:W-:Y:S05]  /*183e0*/  BSYNC B1 ;  /* 0x0000000000017941 */ /* 0x000fea0003800000 */
.L_x_410:
[----:B------:R-:W-:-:S07]  /*183f0*/  IMAD.MOV.U32 R15, RZ, RZ, -0x1 ;  /* 0xffffffffff0f7424 */ /* 0x000fce00078e00ff */
[----:B------:R-:W-:Y:S05]  /*18400*/  WARPSYNC.COLLECTIVE R15, `(.L_x_412) ;  /* 0x000000000f0c7348 */ /* 0x000fea0003c00000 */
[----:B------:R-:W-:Y:S02]  /*18410*/  ELECT P6, UR62, PT ;  /* 0x00000000003e782f */ /* 0x000fe400038c0000 */
[----:B------:R-:W-:Y:S01]  /*18420*/  MOV R14, UR62 ;  /* 0x0000003e000e7c02 */ /* 0x000fe20008000f00 */
[----:B------:R-:W-:Y:S10]  /*18430*/  ENDCOLLECTIVE ;  /* 0x000000000000791b */ /* 0x000ff40003800000 */
.L_x_412:
[----:B------:R-:W-:Y:S05]  /*18440*/  BRA `(.L_x_413) ;  /* 0xffffffc4003c7947 */ /* 0x000fea000383ffff */
.L_x_313:
[----:B------:R-:W-:Y:S01]  /*18450*/  BSSY B0, `(.L_x_414) ;  /* 0x0000006000007945 */ /* 0x000fe20003800000 */
[----:B------:R-:W-:-:S07]  /*18460*/  MOV R15, 0xffffffff ;  /* 0xffffffff000f7802 */ /* 0x000fce0000000f00 */
[----:B-----5:R-:W-:Y:S05]  /*18470*/  WARPSYNC.COLLECTIVE R15, `(.L_x_415) ;  /* 0x000000000f0c7348 */ /* 0x020fea0003c00000 */
[----:B-----5:R-:W-:Y:S02]  /*18480*/  ELECT P6, UR62, PT ;  /* 0x00000000003e782f */ /* 0x020fe400038c0000 */
[----:B------:R-:W-:Y:S01]  /*18490*/  MOV R14, UR62 ;  /* 0x0000003e000e7c02 */ /* 0x000fe20008000f00 */
[----:B------:R-:W-:Y:S10]  /*184a0*/  ENDCOLLECTIVE ;  /* 0x000000000000791b */ /* 0x000ff40003800000 */
.L_x_415:
[----:B------:R-:W-:Y:S05]  /*184b0*/  BSYNC B0 ;  /* 0x0000000000007941 */ /* 0x000fea0003800000 */
.L_x_414:
[----:B------:R-:W-:Y:S05]  /*184c0*/  BRA `(.L_x_416) ;  /* 0xffffffc4008c7947 */ /* 0x000fea000383ffff */
.L_x_317:
[----:B-1----:R1:W2:Y:S02]  /*184d0*/  SYNCS.PHASECHK.TRANS64.TRYWAIT P0, [R7+URZ], R2 ;  /* 0x00000002070075a7 */ /* 0x0022a4000800017f */
[----:B--2---:R-:W-:Y:S05]  /*184e0*/  @!P0 NANOSLEEP.SYNCS 0x989680 ;  /* 0x009896800000895d */ /* 0x004fea0003900000 */
[----:B------:R-:W2:Y:S02]  /*184f0*/  @!P0 SYNCS.PHASECHK.TRANS64 P0, [R7+URZ], R2 ;  /* 0x00000002070085a7 */ /* 0x000ea4000800007f */
[----:B--2---:R-:W-:Y:S05]  /*18500*/  @!P0 BRA `(.L_x_317) ;  /* 0xfffffffc00f08947 */ /* 0x004fea000383ffff */
[----:B------:R-:W-:Y:S05]  /*18510*/  BRA `(.L_x_417) ;  /* 0xffffffc400c87947 */ /* 0x000fea000383ffff */
.L_x_318:
[----:B-1----:R1:W2:Y:S02]  /*18520*/  SYNCS.PHASECHK.TRANS64.TRYWAIT P0, [R9+URZ], R4 ;  /* 0x00000004090075a7 */ /* 0x0022a4000800017f */
[----:B--2---:R-:W-:Y:S05]  /*18530*/  @!P0 NANOSLEEP.SYNCS 0x989680 ;  /* 0x009896800000895d */ /* 0x004fea0003900000 */
[----:B------:R-:W2:Y:S02]  /*18540*/  @!P0 SYNCS.PHASECHK.TRANS64 P0, [R9+URZ], R4 ;  /* 0x00000004090085a7 */ /* 0x000ea4000800007f */
[----:B--2---:R-:W-:Y:S05]  /*18550*/  @!P0 BRA `(.L_x_318) ;  /* 0xfffffffc00f08947 */ /* 0x004fea000383ffff */
[----:B------:R-:W-:Y:S05]  /*18560*/  BRA `(.L_x_418) ;  /* 0xffffffc400d87947 */ /* 0x000fea000383ffff */
.L_x_319:
[----:B--2---:R2:W3:Y:S02]  /*18570*/  SYNCS.PHASECHK.TRANS64.TRYWAIT P0, [R6+URZ], R5 ;  /* 0x00000005060075a7 */ /* 0x0044e4000800017f */
[----:B---3--:R-:W-:Y:S05]  /*18580*/  @!P0 NANOSLEEP.SYNCS 0x989680 ;  /* 0x009896800000895d */ /* 0x008fea0003900000 */
[----:B------:R-:W3:Y:S02]  /*18590*/  @!P0 SYNCS.PHASECHK.TRANS64 P0, [R6+URZ], R5 ;  /* 0x00000005060085a7 */ /* 0x000ee4000800007f */
[----:B---3--:R-:W-:Y:S05]  /*185a0*/  @!P0 BRA `(.L_x_319) ;  /* 0xfffffffc00f08947 */ /* 0x008fea000383ffff */
[----:B------:R-:W-:Y:S05]  /*185b0*/  BRA `(.L_x_419) ;  /* 0xffffffc400e07947 */ /* 0x000fea000383ffff */
.L_x_337:
[----:B-1----:R1:W3:Y:S02]  /*185c0*/  SYNCS.PHASECHK.TRANS64.TRYWAIT P2, [R12+URZ+0x34440], R3 ;  /* 0x034440030c0075a7 */ /* 0x0022e4000804017f */
[----:B---3--:R-:W-:Y:S05]  /*185d0*/  @!P2 NANOSLEEP.SYNCS 0x989680 ;  /* 0x009896800000a95d */ /* 0x008fea0003900000 */
[----:B------:R-:W3:Y:S02]  /*185e0*/  @!P2 SYNCS.PHASECHK.TRANS64 P2, [R12+URZ+0x34440], R3 ;  /* 0x034440030c00a5a7 */ /* 0x000ee4000804007f */
[----:B---3--:R-:W-:Y:S05]  /*185f0*/  @!P2 BRA `(.L_x_337) ;  /* 0xfffffffc00f0a947 */ /* 0x008fea000383ffff */
[----:B------:R-:W-:Y:S05]  /*18600*/  BRA `(.L_x_420) ;  /* 0xffffffe000fc7947 */ /* 0x000fea000383ffff */
.L_x_343:
[----:B-1----:R1:W2:Y:S02]  /*18610*/  SYNCS.PHASECHK.TRANS64.TRYWAIT P0, [R3+URZ+0x34440], R0 ;  /* 0x03444000030075a7 */ /* 0x0022a4000800017f */
[----:B--2---:R-:W-:Y:S05]  /*18620*/  @!P0 NANOSLEEP.SYNCS 0x989680 ;  /* 0x009896800000895d */ /* 0x004fea0003900000 */
[----:B------:R-:W2:Y:S02]  /*18630*/  @!P0 SYNCS.PHASECHK.TRANS64 P0, [R3+URZ+0x34440], R0 ;  /* 0x03444000030085a7 */ /* 0x000ea4000800007f */
[----:B--2---:R-:W-:Y:S05]  /*18640*/  @!P0 BRA `(.L_x_343) ;  /* 0xfffffffc00f08947 */ /* 0x004fea000383ffff */
[----:B------:R-:W-:Y:S05]  /*18650*/  BRA `(.L_x_421) ;  /* 0xffffffe400647947 */ /* 0x000fea000383ffff */
.L_x_345:
[----:B-1----:R1:W2:Y:S02]  /*18660*/  SYNCS.PHASECHK.TRANS64.TRYWAIT P0, [R3+URZ+0x34440], R0 ;  /* 0x03444000030075a7 */ /* 0x0022a4000800017f */
[----:B--2---:R-:W-:Y:S05]  /*18670*/  @!P0 NANOSLEEP.SYNCS 0x989680 ;  /* 0x009896800000895d */ /* 0x004fea0003900000 */
[----:B------:R-:W2:Y:S02]  /*18680*/  @!P0 SYNCS.PHASECHK.TRANS64 P0, [R3+URZ+0x34440], R0 ;  /* 0x03444000030085a7 */ /* 0x000ea4000800007f */
[----:B--2---:R-:W-:Y:S05]  /*18690*/  @!P0 BRA `(.L_x_345) ;  /* 0xfffffffc00f08947 */ /* 0x004fea000383ffff */
[----:B------:R-:W-:Y:S05]  /*186a0*/  BRA `(.L_x_422) ;  /* 0xffffffe4007c7947 */ /* 0x000fea000383ffff */
.L_x_347:
[----:B-1----:R1:W2:Y:S02]  /*186b0*/  SYNCS.PHASECHK.TRANS64.TRYWAIT P0, [R3+URZ+0x34440], R0 ;  /* 0x03444000030075a7 */ /* 0x0022a4000800017f */
[----:B--2---:R-:W-:Y:S05]  /*186c0*/  @!P0 NANOSLEEP.SYNCS 0x989680 ;  /* 0x009896800000895d */ /* 0x004fea0003900000 */
[----:B------:R-:W2:Y:S02]  /*186d0*/  @!P0 SYNCS.PHASECHK.TRANS64 P0, [R3+URZ+0x34440], R0 ;  /* 0x03444000030085a7 */ /* 0x000ea4000800007f */
[----:B--2---:R-:W-:Y:S05]  /*186e0*/  @!P0 BRA `(.L_x_347) ;  /* 0xfffffffc00f08947 */ /* 0x004fea000383ffff */
[----:B------:R-:W-:Y:S05]  /*186f0*/  BRA `(.L_x_423) ;  /* 0xffffffe400947947 */ /* 0x000fea000383ffff */
.L_x_349:
[----:B-1----:R1:W2:Y:S02]  /*18700*/  SYNCS.PHASECHK.TRANS64.TRYWAIT P0, [R3+URZ+0x34440], R0 ;  /* 0x03444000030075a7 */ /* 0x0022a4000800017f */
[----:B--2---:R-:W-:Y:S05]  /*18710*/  @!P0 NANOSLEEP.SYNCS 0x989680 ;  /* 0x009896800000895d */ /* 0x004fea0003900000 */
[----:B------:R-:W2:Y:S02]  /*18720*/  @!P0 SYNCS.PHASECHK.TRANS64 P0, [R3+URZ+0x34440], R0 ;  /* 0x03444000030085a7 */ /* 0x000ea4000800007f */
[----:B--2---:R-:W-:Y:S05]  /*18730*/  @!P0 BRA `(.L_x_349) ;  /* 0xfffffffc00f08947 */ /* 0x004fea000383ffff */
[----:B------:R-:W-:Y:S05]  /*18740*/  BRA `(.L_x_424) ;  /* 0xffffffe400ac7947 */ /* 0x000fea000383ffff */
.L_x_351:
[----:B-1----:R1:W2:Y:S02]  /*18750*/  SYNCS.PHASECHK.TRANS64.TRYWAIT P0, [R3+URZ+0x34440], R0 ;  /* 0x03444000030075a7 */ /* 0x0022a4000800017f */
[----:B--2---:R-:W-:Y:S05]  /*18760*/  @!P0 NANOSLEEP.SYNCS 0x989680 ;  /* 0x009896800000895d */ /* 0x004fea0003900000 */
[----:B------:R-:W2:Y:S02]  /*18770*/  @!P0 SYNCS.PHASECHK.TRANS64 P0, [R3+URZ+0x34440], R0 ;  /* 0x03444000030085a7 */ /* 0x000ea4000800007f */
[----:B--2---:R-:W-:Y:S05]  /*18780*/  @!P0 BRA `(.L_x_351) ;  /* 0xfffffffc00f08947 */ /* 0x004fea000383ffff */
[----:B------:R-:W-:Y:S05]  /*18790*/  BRA `(.L_x_425) ;  /* 0xffffffe400c47947 */ /* 0x000fea000383ffff */
.L_x_353:
[----:B-1----:R1:W2:Y:S02]  /*187a0*/  SYNCS.PHASECHK.TRANS64.TRYWAIT P0, [R3+URZ+0x34440], R0 ;  /* 0x03444000030075a7 */ /* 0x0022a4000800017f */
[----:B--2---:R-:W-:Y:S05]  /*187b0*/  @!P0 NANOSLEEP.SYNCS 0x989680 ;  /* 0x009896800000895d */ /* 0x004fea0003900000 */
[----:B------:R-:W2:Y:S02]  /*187c0*/  @!P0 SYNCS.PHASECHK.TRANS64 P0, [R3+URZ+0x34440], R0 ;  /* 0x03444000030085a7 */ /* 0x000ea4000800007f */
[----:B--2---:R-:W-:Y:S05]  /*187d0*/  @!P0 BRA `(.L_x_353) ;  /* 0xfffffffc00f08947 */ /* 0x004fea000383ffff */
[----:B------:R-:W-:Y:S05]  /*187e0*/  BRA `(.L_x_426) ;  /* 0xffffffe400dc7947 */ /* 0x000fea000383ffff */
.L_x_355:
[----:B-1----:R1:W2:Y:S02]  /*187f0*/  SYNCS.PHASECHK.TRANS64.TRYWAIT P0, [R3+URZ+0x34440], R0 ;  /* 0x03444000030075a7 */ /* 0x0022a4000800017f */
[----:B--2---:R-:W-:Y:S05]  /*18800*/  @!P0 NANOSLEEP.SYNCS 0x989680 ;  /* 0x009896800000895d */ /* 0x004fea0003900000 */
[----:B------:R-:W2:Y:S02]  /*18810*/  @!P0 SYNCS.PHASECHK.TRANS64 P0, [R3+URZ+0x34440], R0 ;  /* 0x03444000030085a7 */ /* 0x000ea4000800007f */
[----:B--2---:R-:W-:Y:S05]  /*18820*/  @!P0 BRA `(.L_x_355) ;  /* 0xfffffffc00f08947 */ /* 0x004fea000383ffff */
[----:B------:R-:W-:Y:S05]  /*18830*/  BRA `(.L_x_427) ;  /* 0xffffffe400f47947 */ /* 0x000fea000383ffff */
        .weak           $__internal_0_$__cuda_sm20_div_u64
        .type           $__internal_0_$__cuda_sm20_div_u64,@function
        .size           $__internal_0_$__cuda_sm20_div_u64,(.L_x_334 - $__internal_0_$__cuda_sm20_div_u64)
$__internal_0_$__cuda_sm20_div_u64:
[----:B------:R-:W1:Y:S08]  /*18840*/  I2F.U64.RP R3, R22 ;  /* 0x0000001600037312 */ /* 0x000e700000309000 */
[----:B-1----:R-:W1:Y:S02]  /*18850*/  MUFU.RCP R3, R3 ;  /* 0x0000000300037308 */ /* 0x002e640000001000 */
[----:B-1----:R-:W-:-:S06]  /*18860*/  VIADD R16, R3, 0x1ffffffe ;  /* 0x1ffffffe03107836 */ /* 0x002fcc0000000000 */
[----:B------:R-:W1:Y:S02]  /*18870*/  F2I.U64.TRUNC R16, R16 ;  /* 0x0000001000107311 */ /* 0x000e64000020d800 */
[----:B-1----:R-:W-:-:S04]  /*18880*/  IMAD.WIDE.U32 R18, R16, R22, RZ ;  /* 0x0000001610127225 */ /* 0x002fc800078e00ff */
[C---:B------:R-:W-:Y:S01]  /*18890*/  IMAD R11, R16.reuse, R23, R19 ;  /* 0x00000017100b7224 */ /* 0x040fe200078e0213 */
[----:B------:R-:W-:Y:S01]  /*188a0*/  IADD3 R13, P1, RZ, -R18, RZ ;  /* 0x80000012ff0d7210 */ /* 0x000fe20007f3e0ff */
[----:B------:R-:W-:Y:S02]  /*188b0*/  IMAD.MOV.U32 R19, RZ, RZ, R16 ;  /* 0x000000ffff137224 */ /* 0x000fe400078e0010 */
[----:B------:R-:W-:Y:S02]  /*188c0*/  IMAD R11, R17, R22, R11 ;  /* 0x00000016110b7224 */ /* 0x000fe400078e020b */
[----:B------:R-:W-:-:S03]  /*188d0*/  IMAD.HI.U32 R18, R16, R13, RZ ;  /* 0x0000000d10127227 */ /* 0x000fc600078e00ff */
[----:B------:R-:W-:-:S05]  /*188e0*/  IADD3.X R11, RZ, ~R11, RZ, P1, !PT ;  /* 0x8000000bff0b7210 */ /* 0x000fca0000ffe4ff */
[----:B------:R-:W-:-:S04]  /*188f0*/  IMAD.WIDE.U32 R18, P1, R16, R11, R18 ;  /* 0x0000000b10127225 */ /* 0x000fc80007820012 */
[C---:B------:R-:W-:Y:S02]  /*18900*/  IMAD R25, R17.reuse, R11, RZ ;  /* 0x0000000b11197224 */ /* 0x040fe400078e02ff */
[----:B------:R-:W-:-:S04]  /*18910*/  IMAD.HI.U32 R18, P2, R17, R13, R18 ;  /* 0x0000000d11127227 */ /* 0x000fc80007840012 */
[----:B------:R-:W-:Y:S01]  /*18920*/  IMAD.HI.U32 R3, R17, R11, RZ ;  /* 0x0000000b11037227 */ /* 0x000fe200078e00ff */
[----:B------:R-:W-:-:S04]  /*18930*/  IADD3 R19, P3, R25, R18, RZ ;  /* 0x0000001219137210 */ /* 0x000fc80007f7e0ff */
[----:B------:R-:W-:Y:S01]  /*18940*/  IADD3.X R3, R3, R17, RZ, P1, !PT ;  /* 0x0000001103037210 */ /* 0x000fe20000ffe4ff */
[----:B------:R-:W-:-:S03]  /*18950*/  IMAD.WIDE.U32 R16, R19, R22, RZ ;  /* 0x0000001613107225 */ /* 0x000fc600078e00ff */
[----:B------:R-:W-:Y:S01]  /*18960*/  IADD3.X R3, RZ, RZ, R3, P3, P2 ;  /* 0x000000ffff037210 */ /* 0x000fe20001fe4403 */
[----:B------:R-:W-:Y:S01]  /*18970*/  IMAD R14, R19, R23, R17 ;  /* 0x00000017130e7224 */ /* 0x000fe200078e0211 */
[----:B------:R-:W-:Y:S01]  /*18980*/  IADD3 R11, P1, RZ, -R16, RZ ;  /* 0x80000010ff0b7210 */ /* 0x000fe20007f3e0ff */
[----:B------:R-:W-:Y:S02]  /*18990*/  IMAD.MOV.U32 R17, RZ, RZ, RZ ;  /* 0x000000ffff117224 */ /* 0x000fe400078e00ff */
[----:B------:R-:W-:Y:S02]  /*189a0*/  IMAD R14, R3, R22, R14 ;  /* 0x00000016030e7224 */ /* 0x000fe400078e020e */
[----:B------:R-:W-:-:S04]  /*189b0*/  IMAD.HI.U32 R18, R19, R11, RZ ;  /* 0x0000000b13127227 */ /* 0x000fc800078e00ff */
[----:B------:R-:W-:-:S04]  /*189c0*/  IMAD.X R14, RZ, RZ, ~R14, P1 ;  /* 0x000000ffff0e7224 */ /* 0x000fc800008e0e0e */
[----:B------:R-:W-:-:S04]  /*189d0*/  IMAD.WIDE.U32 R18, P1, R19, R14, R18 ;  /* 0x0000000e13127225 */ /* 0x000fc80007820012 */
[C---:B------:R-:W-:Y:S02]  /*189e0*/  IMAD R16, R3.reuse, R14, RZ ;  /* 0x0000000e03107224 */ /* 0x040fe400078e02ff */
[----:B------:R-:W-:-:S04]  /*189f0*/  IMAD.HI.U32 R11, P2, R3, R11, R18 ;  /* 0x0000000b030b7227 */ /* 0x000fc80007840012 */
[----:B------:R-:W-:Y:S01]  /*18a00*/  IMAD.HI.U32 R14, R3, R14, RZ ;  /* 0x0000000e030e7227 */ /* 0x000fe200078e00ff */
[----:B------:R-:W-:-:S04]  /*18a10*/  IADD3 R11, P3, R16, R11, RZ ;  /* 0x0000000b100b7210 */ /* 0x000fc80007f7e0ff */
[----:B------:R-:W-:Y:S01]  /*18a20*/  IADD3.X R3, R14, R3, RZ, P1, !PT ;  /* 0x000000030e037210 */ /* 0x000fe20000ffe4ff */
[----:B------:R-:W-:-:S03]  /*18a30*/  IMAD.HI.U32 R16, R11, UR14, RZ ;  /* 0x0000000e0b107c27 */ /* 0x000fc6000f8e00ff */
[----:B------:R-:W-:Y:S01]  /*18a40*/  IADD3.X R3, RZ, RZ, R3, P3, P2 ;  /* 0x000000ffff037210 */ /* 0x000fe20001fe4403 */
[----:B------:R-:W-:-:S04]  /*18a50*/  IMAD.WIDE.U32 R16, R11, UR21, R16 ;  /* 0x000000150b107c25 */ /* 0x000fc8000f8e0010 */
[C---:B------:R-:W-:Y:S02]  /*18a60*/  IMAD R14, R3.reuse, UR21, RZ ;  /* 0x00000015030e7c24 */ /* 0x040fe4000f8e02ff */
[----:B------:R-:W-:-:S04]  /*18a70*/  IMAD.HI.U32 R11, P1, R3, UR14, R16 ;  /* 0x0000000e030b7c27 */ /* 0x000fc8000f820010 */
[----:B------:R-:W-:Y:S01]  /*18a80*/  IMAD.HI.U32 R3, R3, UR21, RZ ;  /* 0x0000001503037c27 */ /* 0x000fe2000f8e00ff */
[----:B------:R-:W-:-:S04]  /*18a90*/  IADD3 R11, P2, R14, R11, RZ ;  /* 0x0000000b0e0b7210 */ /* 0x000fc80007f5e0ff */
[----:B------:R-:W-:Y:S01]  /*18aa0*/  IADD3.X R3, R3, RZ, RZ, P1, !PT ;  /* 0x000000ff03037210 */ /* 0x000fe20000ffe4ff */
[----:B------:R-:W-:-:S04]  /*18ab0*/  IMAD.WIDE.U32 R16, R11, R22, RZ ;  /* 0x000000160b107225 */ /* 0x000fc800078e00ff */
[----:B------:R-:W-:Y:S01]  /*18ac0*/  IMAD.X R3, RZ, RZ, R3, P2 ;  /* 0x000000ffff037224 */ /* 0x000fe200010e0603 */
[----:B------:R-:W-:Y:S01]  /*18ad0*/  IADD3 R16, P2, -R16, UR14, RZ ;  /* 0x0000000e10107c10 */ /* 0x000fe2000ff5e1ff */
[----:B------:R-:W-:-:S03]  /*18ae0*/  IMAD R14, R11, R23, R17 ;  /* 0x000000170b0e7224 */ /* 0x000fc600078e0211 */
[-C--:B------:R-:W-:Y:S01]  /*18af0*/  ISETP.GE.U32.AND P1, PT, R16, R22.reuse, PT ;  /* 0x000000161000720c */ /* 0x080fe20003f26070 */
[----:B------:R-:W-:Y:S02]  /*18b00*/  IMAD R3, R3, R22, R14 ;  /* 0x0000001603037224 */ /* 0x000fe400078e020e */
[----:B------:R-:W-:-:S03]  /*18b10*/  VIADD R14, R11, 0x1 ;  /* 0x000000010b0e7836 */ /* 0x000fc60000000000 */
[----:B------:R-:W-:Y:S02]  /*18b20*/  IADD3.X R18, ~R3, UR21, RZ, P2, !PT ;  /* 0x0000001503127c10 */ /* 0x000fe400097fe5ff */
[----:B------:R-:W-:Y:S02]  /*18b30*/  IADD3 R3, P2, -R22, R16, RZ ;  /* 0x0000001016037210 */ /* 0x000fe40007f5e1ff */
[----:B------:R-:W-:Y:S02]  /*18b40*/  ISETP.GE.U32.AND.EX P1, PT, R18, R23, PT, P1 ;  /* 0x000000171200720c */ /* 0x000fe40003f26110 */
[----:B------:R-:W-:Y:S02]  /*18b50*/  IADD3.X R13, ~R23, R18, RZ, P2, !PT ;  /* 0x00000012170d7210 */ /* 0x000fe400017fe5ff */
[----:B------:R-:W-:Y:S02]  /*18b60*/  SEL R3, R3, R16, P1 ;  /* 0x0000001003037207 */ /* 0x000fe40000800000 */
[----:B------:R-:W-:-:S02]  /*18b70*/  SEL R13, R13, R18, P1 ;  /* 0x000000120d0d7207 */ /* 0x000fc40000800000 */
[----:B------:R-:W-:Y:S02]  /*18b80*/  SEL R14, R14, R11, P1 ;  /* 0x0000000b0e0e7207 */ /* 0x000fe40000800000 */
[----:B------:R-:W-:Y:S02]  /*18b90*/  ISETP.GE.U32.AND P1, PT, R3, R22, PT ;  /* 0x000000160300720c */ /* 0x000fe40003f26070 */
[----:B------:R-:W-:Y:S02]  /*18ba0*/  ISETP.NE.U32.AND P2, PT, R22, RZ, PT ;  /* 0x000000ff1600720c */ /* 0x000fe40003f45070 */
[----:B------:R-:W-:Y:S02]  /*18bb0*/  IADD3 R3, R14, 0x1, RZ ;  /* 0x000000010e037810 */ /* 0x000fe40007ffe0ff */
[----:B------:R-:W-:Y:S01]  /*18bc0*/  ISETP.GE.U32.AND.EX P1, PT, R13, R23, PT, P1 ;  /* 0x000000170d00720c */ /* 0x000fe20003f26110 */
[----:B------:R-:W-:Y:S01]  /*18bd0*/  IMAD.MOV.U32 R13, RZ, RZ, 0x0 ;  /* 0x00000000ff0d7424 */ /* 0x000fe200078e00ff */
[----:B------:R-:W-:-:S02]  /*18be0*/  ISETP.NE.AND.EX P2, PT, R23, RZ, PT, P2 ;  /* 0x000000ff1700720c */ /* 0x000fc40003f45320 */
[----:B------:R-:W-:-:S04]  /*18bf0*/  SEL R3, R3, R14, P1 ;  /* 0x0000000e03037207 */ /* 0x000fc80000800000 */
[----:B------:R-:W-:Y:S01]  /*18c00*/  SEL R3, R3, 0xffffffff, P2 ;  /* 0xffffffff03037807 */ /* 0x000fe20001000000 */
[----:B------:R-:W-:Y:S06]  /*18c10*/  RET.REL.NODEC R12 `(_ZN7cutlass13device_kernelINS_4gemm6kernel13GemmUniversalINS1_17GroupProblemShapeIN4cute5tupleIJiiiEEEEENS1_10collective13CollectiveMmaINS1_39MainloopSm90ArrayTmaGmmaWarpSpecializedILi4ENS6_IJNS5_1CILi1EEESD_SD_EEENS1_40KernelPtrArrayTmaWarpSpecializedPingpongEEENS6_IJNSC_ILi256EEENSC_ILi128EEENSC_ILi64EEEEEENS_10bfloat16_tEPNS6_IJlSD_NSC_ILi0EEEEEESL_SO_NS5_8TiledMMAINS5_8MMA_AtomIJNS5_4SM904GMMA28MMA_64x128x16_F32BF16BF16_SSILNSS_5MajorE0ELSU_0ELNSS_7ScaleInE1ELSV_1EEEEEENS5_6LayoutISE_NS6_IJSM_SM_SM_EEEEENS6_IJNS5_10UnderscoreES11_S11_EEEEENS5_13SM90_TMA_LOADENS5_14ComposedLayoutINS5_7SwizzleILi3ELi4ELi3EEENS5_18smem_ptr_flag_bitsILi16EEENSY_INS6_IJNSC_ILi8EEESJ_EEENS6_IJSJ_SD_EEEEEEEvNS5_8identityES14_S1E_vS1F_EENS_8epilogue10collective18CollectiveEpilogueINS1H_30Sm90PtrArrayTmaWarpSpecializedILi4ELi2ELi16ELb1ELb0ELi2EEEJSK_NS6_IJSJ_NSC_ILi32EEEEEENS_6half_tEPNS6_IJSD_lSM_EEES1O_S1Q_NS1H_6fusion15FusionCallbacksIS1L_NS1R_17LinearCombinationIS1O_fS1O_fLNS_15FloatRoundStyleE2EEESK_S1N_JEEES14_NS15_IS17_S19_NSY_INS6_IJSJ_S1A_EEENS6_IJSD_SJ_EEEEEEENS5_17SM75_U16x8_LDSM_TENS5_14SM90_TMA_STOREES20_NS5_17SM90_U16x8_STSM_TENS5_9Copy_AtomIJNS5_17SM90_U32x4_STSM_NES1O_EEEvEEEvvEEEEvNT_6ParamsE) ;  /* 0xfffffe700cf87950 */ /* 0x000fec0003c3ffff */
.L_x_334:
[----:B------:R-:W-:Y:S01]  /*18c20*/  UMOV UR30, UR24 ;  /* 0x00000018001e7c82 */ /* 0x000fe20008000000 */
[----:B------:R-:W-:Y:S02]  /*18c30*/  UMOV UR31, UR27 ;  /* 0x0000001b001f7c82 */ /* 0x000fe40008000000 */
[----:B------:R-:W1:Y:S08]  /*18c40*/  I2F.U64.RP R11, UR30 ;  /* 0x0000001e000b7d12 */ /* 0x000e700008309000 */
[----:B-1----:R-:W1:Y:S02]  /*18c50*/  MUFU.RCP R11, R11 ;  /* 0x0000000b000b7308 */ /* 0x002e640000001000 */
[----:B-1----:R-:W-:-:S06]  /*18c60*/  IADD3 R2, R11, 0x1ffffffe, RZ ;  /* 0x1ffffffe0b027810 */ /* 0x002fcc0007ffe0ff */
[----:B------:R-:W1:Y:S02]  /*18c70*/  F2I.U64.TRUNC R2, R2 ;  /* 0x0000000200027311 */ /* 0x000e64000020d800 */
[----:B-1----:R-:W-:Y:S01]  /*18c80*/  R2UR UR30, R2 ;  /* 0x00000000021e72ca */ /* 0x002fe200000e0000 */
[----:B------:R-:W-:Y:S01]  /*18c90*/  IMAD.MOV.U32 R2, RZ, RZ, R12 ;  /* 0x000000ffff027224 */ /* 0x000fe200078e000c */
[----:B------:R-:W-:Y:S02]  /*18ca0*/  R2UR UR31, R3 ;  /* 0x00000000031f72ca */ /* 0x000fe400000e0000 */
[----:B------:R-:W-:-:S09]  /*18cb0*/  MOV R3, 0x0 ;  /* 0x0000000000037802 */ /* 0x000fd20000000f00 */
[----:B------:R-:W-:-:S04]  /*18cc0*/  UIMAD.WIDE.U32 UR32, UR30, UR24, URZ ;  /* 0x000000181e2072a5 */ /* 0x000fc8000f8e003f */
[----:B------:R-:W-:Y:S02]  /*18cd0*/  UIMAD UR33, UR30, UR27, UR33 ;  /* 0x0000001b1e2172a4 */ /* 0x000fe4000f8e0221 */
[----:B------:R-:W-:Y:S02]  /*18ce0*/  UIADD3 UR36, UP1, URZ, -UR32, URZ ;  /* 0x800000203f247290 */ /* 0x000fe4000ff3e03f */
[----:B------:R-:W-:Y:S02]  /*18cf0*/  UIMAD UR34, UR31, UR24, UR33 ;  /* 0x000000181f2272a4 */ /* 0x000fe4000f8e0221 */
[----:B------:R-:W-:Y:S02]  /*18d00*/  UIMAD.WIDE.U32 UR32, UR30, UR36, URZ ;  /* 0x000000241e2072a5 */ /* 0x000fe4000f8e003f */
[----:B------:R-:W-:-:S05]  /*18d10*/  UIADD3.X UR37, URZ, ~UR34, URZ, UP1, !UPT ;  /* 0x800000223f257290 */ /* 0x000fca0008ffe43f */
[----:B------:R-:W-:Y:S01]  /*18d20*/  UMOV UR32, UR33 ;  /* 0x0000002100207c82 */ /* 0x000fe20008000000 */
[----:B------:R-:W-:Y:S02]  /*18d30*/  UMOV UR33, UR30 ;  /* 0x0000001e00217c82 */ /* 0x000fe40008000000 */
[----:B------:R-:W-:Y:S02]  /*18d40*/  UIMAD.WIDE.U32 UR34, UP1, UR30, UR37, UR32 ;  /* 0x000000251e2272a5 */ /* 0x000fe4000f820020 */
[----:B------:R-:W-:Y:S02]  /*18d50*/  UIMAD.WIDE.U32 UR32, UR31, UR37, URZ ;  /* 0x000000251f2072a5 */ /* 0x000fe4000f8e003f */
[----:B------:R-:W-:Y:S02]  /*18d60*/  UIMAD.WIDE.U32 UR34, UP2, UR31, UR36, UR34 ;  /* 0x000000241f2272a5 */ /* 0x000fe4000f840022 */
[----:B------:R-:W-:Y:S02]  /*18d70*/  UIMAD UR37, UR31, UR37, URZ ;  /* 0x000000251f2572a4 */ /* 0x000fe4000f8e023f */
[----:B------:R-:W-:-:S02]  /*18d80*/  UIADD3.X UR32, UR33, UR31, URZ, UP1, !UPT ;  /* 0x0000001f21207290 */ /* 0x000fc40008ffe43f */
[----:B------:R-:W-:-:S04]  /*18d90*/  UIADD3 UR35, UP4, UR37, UR35, URZ ;  /* 0x0000002325237290 */ /* 0x000fc8000ff9e03f */
[----:B------:R-:W-:Y:S02]  /*18da0*/  UIMAD.WIDE.U32 UR30, UR35, UR24, URZ ;  /* 0x00000018231e72a5 */ /* 0x000fe4000f8e003f */
[----:B------:R-:W-:Y:S02]  /*18db0*/  UIADD3.X UR36, URZ, URZ, UR32, UP4, UP2 ;  /* 0x0000003f3f247290 */ /* 0x000fe4000a7e4420 */
[----:B------:R-:W-:Y:S02]  /*18dc0*/  UIMAD UR31, UR35, UR27, UR31 ;  /* 0x0000001b231f72a4 */ /* 0x000fe4000f8e021f */
[----:B------:R-:W-:Y:S02]  /*18dd0*/  UIADD3 UR37, UP1, URZ, -UR30, URZ ;  /* 0x8000001e3f257290 */ /* 0x000fe4000ff3e03f */
[----:B------:R-:W-:Y:S02]  /*18de0*/  UIMAD UR32, UR36, UR24, UR31 ;  /* 0x00000018242072a4 */ /* 0x000fe4000f8e021f */
[----:B------:R-:W-:-:S02]  /*18df0*/  UIMAD.WIDE.U32 UR30, UR35, UR37, URZ ;  /* 0x00000025231e72a5 */ /* 0x000fc4000f8e003f */
[----:B------:R-:W-:-:S05]  /*18e00*/  UIADD3.X UR40, URZ, ~UR32, URZ, UP1, !UPT ;  /* 0x800000203f287290 */ /* 0x000fca0008ffe43f */
[----:B------:R-:W-:Y:S01]  /*18e10*/  UMOV UR34, UR31 ;  /* 0x0000001f00227c82 */ /* 0x000fe20008000000 */
[----:B------:R-:W-:Y:S02]  /*18e20*/  UIMAD.WIDE.U32 UR30, UR36, UR40, URZ ;  /* 0x00000028241e72a5 */ /* 0x000fe4000f8e003f */
[----:B------:R-:W-:Y:S02]  /*18e30*/  UIMAD.WIDE.U32 UR32, UP1, UR35, UR40, UR34 ;  /* 0x00000028232072a5 */ /* 0x000fe4000f820022 */
[----:B------:R-:W-:Y:S02]  /*18e40*/  UIMAD UR34, UR36, UR40, URZ ;  /* 0x00000028242272a4 */ /* 0x000fe4000f8e023f */
[----:B------:R-:W-:Y:S02]  /*18e50*/  UIMAD.WIDE.U32 UR32, UP2, UR36, UR37, UR32 ;  /* 0x00000025242072a5 */ /* 0x000fe4000f840020 */
[----:B------:R-:W-:Y:S02]  /*18e60*/  UIADD3.X UR36, UR31, UR36, URZ, UP1, !UPT ;  /* 0x000000241f247290 */ /* 0x000fe40008ffe43f */
[----:B------:R-:W-:-:S04]  /*18e70*/  UIADD3 UR34, UP4, UR34, UR33, URZ ;  /* 0x0000002122227290 */ /* 0x000fc8000ff9e03f */
[----:B------:R-:W-:Y:S02]  /*18e80*/  UIMAD.WIDE.U32 UR32, UR34, UR25, URZ ;  /* 0x00000019222072a5 */ /* 0x000fe4000f8e003f */
[----:B------:R-:W-:-:S05]  /*18e90*/  UIADD3.X UR36, URZ, URZ, UR36, UP4, UP2 ;  /* 0x0000003f3f247290 */ /* 0x000fca000a7e4424 */
[----:B------:R-:W-:Y:S01]  /*18ea0*/  UMOV UR32, UR33 ;  /* 0x0000002100207c82 */ /* 0x000fe20008000000 */
[----:B------:R-:W-:Y:S02]  /*18eb0*/  UMOV UR33, URZ ;  /* 0x0000003f00217c82 */ /* 0x000fe40008000000 */
[----:B------:R-:W-:Y:S02]  /*18ec0*/  UIMAD.WIDE.U32 UR30, UR34, UR26, UR32 ;  /* 0x0000001a221e72a5 */ /* 0x000fe4000f8e0020 */
[----:B------:R-:W-:Y:S02]  /*18ed0*/  UIMAD UR34, UR36, UR26, URZ ;  /* 0x0000001a242272a4 */ /* 0x000fe4000f8e023f */
[----:B------:R-:W-:Y:S02]  /*18ee0*/  UIMAD.WIDE.U32 UR30, UP1, UR36, UR25, UR30 ;  /* 0x00000019241e72a5 */ /* 0x000fe4000f82001e */
[----:B------:R-:W-:Y:S02]  /*18ef0*/  UIMAD.WIDE.U32 UR32, UR36, UR26, URZ ;  /* 0x0000001a242072a5 */ /* 0x000fe4000f8e003f */
[----:B------:R-:W-:-:S02]  /*18f00*/  UIADD3 UR34, UP2, UR34, UR31, URZ ;  /* 0x0000001f22227290 */ /* 0x000fc4000ff5e03f */
[----:B------:R-:W-:Y:S02]  /*18f10*/  UIADD3.X UR32, UR33, URZ, URZ, UP1, !UPT ;  /* 0x0000003f21207290 */ /* 0x000fe40008ffe43f */
[----:B------:R-:W-:Y:S02]  /*18f20*/  UIMAD.WIDE.U32 UR30, UR34, UR24, URZ ;  /* 0x00000018221e72a5 */ /* 0x000fe4000f8e003f */
[----:B------:R-:W-:Y:S02]  /*18f30*/  UIADD3.X UR32, URZ, UR32, URZ, UP2, !UPT ;  /* 0x000000203f207290 */ /* 0x000fe400097fe43f */
[----:B------:R-:W-:Y:S02]  /*18f40*/  UIMAD UR31, UR34, UR27, UR31 ;  /* 0x0000001b221f72a4 */ /* 0x000fe4000f8e021f */
[----:B------:R-:W-:Y:S02]  /*18f50*/  UIADD3 UR33, UP2, -UR30, UR25, URZ ;  /* 0x000000191e217290 */ /* 0x000fe4000ff5e13f */
[----:B------:R-:W-:-:S02]  /*18f60*/  UIMAD UR31, UR32, UR24, UR31 ;  /* 0x00000018201f72a4 */ /* 0x000fc4000f8e021f */
[----:B------:R-:W-:Y:S02]  /*18f70*/  UISETP.GE.U32.AND UP1, UPT, UR33, UR24, UPT ;  /* 0x000000182100728c */ /* 0x000fe4000bf26070 */
[----:B------:R-:W-:Y:S02]  /*18f80*/  UIADD3.X UR32, ~UR31, UR26, URZ, UP2, !UPT ;  /* 0x0000001a1f207290 */ /* 0x000fe400097fe53f */
[----:B------:R-:W-:Y:S02]  /*18f90*/  UIADD3 UR26, UP2, -UR24, UR33, URZ ;  /* 0x00000021181a7290 */ /* 0x000fe4000ff5e13f */
[----:B------:R-:W-:Y:S02]  /*18fa0*/  UISETP.GE.U32.AND.EX UP1, UPT, UR32, UR27, UPT, UP1 ;  /* 0x0000001b2000728c */ /* 0x000fe4000bf26110 */
[----:B------:R-:W-:Y:S02]  /*18fb0*/  UIADD3 UR30, UR34, 0x1, URZ ;  /* 0x00000001221e7890 */ /* 0x000fe4000fffe03f */
[----:B------:R-:W-:-:S02]  /*18fc0*/  UIADD3.X UR31, ~UR27, UR32, URZ, UP2, !UPT ;  /* 0x000000201b1f7290 */ /* 0x000fc400097fe53f */
[----:B------:R-:W-:Y:S02]  /*18fd0*/  USEL UR26, UR26, UR33, UP1 ;  /* 0x000000211a1a7287 */ /* 0x000fe40008800000 */
[----:B------:R-:W-:Y:S02]  /*18fe0*/  USEL UR31, UR31, UR32, UP1 ;  /* 0x000000201f1f7287 */ /* 0x000fe40008800000 */
[----:B------:R-:W-:Y:S02]  /*18ff0*/  USEL UR34, UR30, UR34, UP1 ;  /* 0x000000221e227287 */ /* 0x000fe40008800000 */
[----:B------:R-:W-:Y:S02]  /*19000*/  UISETP.GE.U32.AND UP1, UPT, UR26, UR24, UPT ;  /* 0x000000181a00728c */ /* 0x000fe4000bf26070 */
[----:B------:R-:W-:Y:S02]  /*19010*/  UISETP.NE.U32.AND UP2, UPT, UR24, URZ, UPT ;  /* 0x0000003f1800728c */ /* 0x000fe4000bf45070 */
[----:B------:R-:W-:-:S02]  /*19020*/  UIADD3 UR26, UR34, 0x1, URZ ;  /* 0x00000001221a7890 */ /* 0x000fc4000fffe03f */
[----:B------:R-:W-:Y:S02]  /*19030*/  UISETP.GE.U32.AND.EX UP1, UPT, UR31, UR27, UPT, UP1 ;  /* 0x0000001b1f00728c */ /* 0x000fe4000bf26110 */
[----:B------:R-:W-:Y:S02]  /*19040*/  UISETP.NE.AND.EX UP2, UPT, UR27, URZ, UPT, UP2 ;  /* 0x0000003f1b00728c */ /* 0x000fe4000bf45320 */
[----:B------:R-:W-:-:S04]  /*19050*/  USEL UR26, UR26, UR34, UP1 ;  /* 0x000000221a1a7287 */ /* 0x000fc80008800000 */
[----:B------:R-:W-:Y:S01]  /*19060*/  USEL UR27, UR26, 0xffffffff, UP2 ;  /* 0xffffffff1a1b7887 */ /* 0x000fe20009000000 */
[----:B------:R-:W-:Y:S11]  /*19070*/  RET.REL.NODEC R2 `(_ZN7cutlass13device_kernelINS_4gemm6kernel13GemmUniversalINS1_17GroupProblemShapeIN4cute5tupleIJiiiEEEEENS1_10collective13CollectiveMmaINS1_39MainloopSm90ArrayTmaGmmaWarpSpecializedILi4ENS6_IJNS5_1CILi1EEESD_SD_EEENS1_40KernelPtrArrayTmaWarpSpecializedPingpongEEENS6_IJNSC_ILi256EEENSC_ILi128EEENSC_ILi64EEEEEENS_10bfloat16_tEPNS6_IJlSD_NSC_ILi0EEEEEESL_SO_NS5_8TiledMMAINS5_8MMA_AtomIJNS5_4SM904GMMA28MMA_64x128x16_F32BF16BF16_SSILNSS_5MajorE0ELSU_0ELNSS_7ScaleInE1ELSV_1EEEEEENS5_6LayoutISE_NS6_IJSM_SM_SM_EEEEENS6_IJNS5_10UnderscoreES11_S11_EEEEENS5_13SM90_TMA_LOADENS5_14ComposedLayoutINS5_7SwizzleILi3ELi4ELi3EEENS5_18smem_ptr_flag_bitsILi16EEENSY_INS6_IJNSC_ILi8EEESJ_EEENS6_IJSJ_SD_EEEEEEEvNS5_8identityES14_S1E_vS1F_EENS_8epilogue10collective18CollectiveEpilogueINS1H_30Sm90PtrArrayTmaWarpSpecializedILi4ELi2ELi16ELb1ELb0ELi2EEEJSK_NS6_IJSJ_NSC_ILi32EEEEEENS_6half_tEPNS6_IJSD_lSM_EEES1O_S1Q_NS1H_6fusion15FusionCallbacksIS1L_NS1R_17LinearCombinationIS1O_fS1O_fLNS_15FloatRoundStyleE2EEESK_S1N_JEEES14_NS15_IS17_S19_NSY_INS6_IJSJ_S1A_EEENS6_IJSD_SJ_EEEEEEENS5_17SM75_U16x8_LDSM_TENS5_14SM90_TMA_STOREES20_NS5_17SM90_U16x8_STSM_TENS5_9Copy_AtomIJNS5_17SM90_U32x4_STSM_NES1O_EEEvEEEvvEEEEvNT_6ParamsE) ;  /* 0xfffffe6c02e07950 */ /* 0x000ff60003c3ffff */
.L_x_428:
[----:B------:R-:W-:-:S00]  /*19080*/  BRA `(.L_x_428) ;  /* 0xfffffffc00fc7947 */ /* 0x000fc0000383ffff */
[----:B------:R-:W-:-:S00]  /*19090*/  NOP ;  /* 0x0000000000007918 */ /* 0x000fc00000000000 */
        /* <DEDUP_REMOVED lines=14> */
.L_x_429:


//--------------------- .nv.global.init           --------------------------
	.section	.nv.global.init,"aw",@progbits
.nv.global.init:
	.type		$str$24,@object
	.size		$str$24,($str$25 - $str$24)
$str$24:
        /*0000*/ 	.byte	0x28, 0x61, 0x64, 0x64, 0x72, 0x65, 0x73, 0x73, 0x20, 0x26, 0x20, 0x6d, 0x61, 0x73, 0x6b, 0x29
        /*0010*/ 	.byte	0x20, 0x3d, 0x3d, 0x20, 0x30, 0x00
	.type		$str$25,@object
	.size		$str$25,(__unnamed_1 - $str$25)
$str$25:
        /*0016*/ 	.byte	0x2f, 0x74, 0x6d, 0x70, 0x2f, 0x63, 0x75, 0x74, 0x6c, 0x61, 0x73, 0x73, 0x5f, 0x73, 0x77, 0x65
        /*0026*/ 	.byte	0x65, 0x70, 0x5f, 0x73, 0x72, 0x63, 0x2f, 0x69, 0x6e, 0x63, 0x6c, 0x75, 0x64, 0x65, 0x2f, 0x63
        /*0036*/ 	.byte	0x75, 0x74, 0x65, 0x2f, 0x70, 0x6f, 0x69, 0x6e, 0x74, 0x65, 0x72, 0x5f, 0x66, 0x6c, 0x61, 0x67
        /*0046*/ 	.byte	0x67, 0x65, 0x64, 0x2e, 0x68, 0x70, 0x70, 0x00
	.type		__unnamed_1,@object
	.size		__unnamed_1,(.L_0 - __unnamed_1)
__unnamed_1:
        /* <DEDUP_REMOVED lines=28> */
        /*020e*/ 	.byte	0x3e, 0x3e, 0x3e, 0x3e, 0x3e, 0x5d, 0x00
.L_0:


//--------------------- .nv.shared._ZN7cutlass13device_kernelINS_4gemm6kernel13GemmUniversalINS1_17GroupProblemShapeIN4cute5tupleIJiiiEEEEENS1_10collective13CollectiveMmaINS1_39MainloopSm90ArrayTmaGmmaWarpSpecializedILi4ENS6_IJNS5_1CILi1EEESD_SD_EEENS1_40KernelPtrArrayTmaWarpSpecializedPingpongEEENS6_IJNSC_ILi256EEENSC_ILi128EEENSC_ILi64EEEEEENS_10bfloat16_tEPNS6_IJlSD_NSC_ILi0EEEEEESL_SO_NS5_8TiledMMAINS5_8MMA_AtomIJNS5_4SM904GMMA28MMA_64x128x16_F32BF16BF16_SSILNSS_5MajorE0ELSU_0ELNSS_7ScaleInE1ELSV_1EEEEEENS5_6LayoutISE_NS6_IJSM_SM_SM_EEEEENS6_IJNS5_10UnderscoreES11_S11_EEEEENS5_13SM90_TMA_LOADENS5_14ComposedLayoutINS5_7SwizzleILi3ELi4ELi3EEENS5_18smem_ptr_flag_bitsILi16EEENSY_INS6_IJNSC_ILi8EEESJ_EEENS6_IJSJ_SD_EEEEEEEvNS5_8identityES14_S1E_vS1F_EENS_8epilogue10collective18CollectiveEpilogueINS1H_30Sm90PtrArrayTmaWarpSpecializedILi4ELi2ELi16ELb1ELb0ELi2EEEJSK_NS6_IJSJ_NSC_ILi32EEEEEENS_6half_tEPNS6_IJSD_lSM_EEES1O_S1Q_NS1H_6fusion15FusionCallbacksIS1L_NS1R_17LinearCombinationIS1O_fS1O_fLNS_15FloatRoundStyleE2EEESK_S1N_JEEES14_NS15_IS17_S19_NSY_INS6_IJSJ_S1A_EEENS6_IJSD_SJ_EEEEEEENS5_17SM75_U16x8_LDSM_TENS5_14SM90_TMA_STOREES20_NS5_17SM90_U16x8_STSM_TENS5_9Copy_AtomIJNS5_17SM90_U32x4_STSM_NES1O_EEEvEEEvvEEEEvNT_6ParamsE --------------------------
	.section	.nv.shared._ZN7cutlass13device_kernelINS_4gemm6kernel13GemmUniversalINS1_17GroupProblemShapeIN4cute5tupleIJiiiEEEEENS1_10collective13CollectiveMmaINS1_39MainloopSm90ArrayTmaGmmaWarpSpecializedILi4ENS6_IJNS5_1CILi1EEESD_SD_EEENS1_40KernelPtrArrayTmaWarpSpecializedPingpongEEENS6_IJNSC_ILi256EEENSC_ILi128EEENSC_ILi64EEEEEENS_10bfloat16_tEPNS6_IJlSD_NSC_ILi0EEEEEESL_SO_NS5_8TiledMMAINS5_8MMA_AtomIJNS5_4SM904GMMA28MMA_64x128x16_F32BF16BF16_SSILNSS_5MajorE0ELSU_0ELNSS_7ScaleInE1ELSV_1EEEEEENS5_6LayoutISE_NS6_IJSM_SM_SM_EEEEENS6_IJNS5_10UnderscoreES11_S11_EEEEENS5_13SM90_TMA_LOADENS5_14ComposedLayoutINS5_7SwizzleILi3ELi4ELi3EEENS5_18smem_ptr_flag_bitsILi16EEENSY_INS6_IJNSC_ILi8EEESJ_EEENS6_IJSJ_SD_EEEEEEEvNS5_8identityES14_S1E_vS1F_EENS_8epilogue10collective18CollectiveEpilogueINS1H_30Sm90PtrArrayTmaWarpSpecializedILi4ELi2ELi16ELb1ELb0ELi2EEEJSK_NS6_IJSJ_NSC_ILi32EEEEEENS_6half_tEPNS6_IJSD_lSM_EEES1O_S1Q_NS1H_6fusion15FusionCallbacksIS1L_NS1R_17LinearCombinationIS1O_fS1O_fLNS_15FloatRoundStyleE2EEESK_S1N_JEEES14_NS15_IS17_S19_NSY_INS6_IJSJ_S1A_EEENS6_IJSD_SJ_EEEEEEENS5_17SM75_U16x8_LDSM_TENS5_14SM90_TMA_STOREES20_NS5_17SM90_U16x8_STSM_TENS5_9Copy_AtomIJNS5_17SM90_U32x4_STSM_NES1O_EEEvEEEvvEEEEvNT_6ParamsE,"aw",@nobits
	.sectionflags	@""
	.align	16
	.zero		1024


//--------------------- .nv.shared.reserved.0     --------------------------
	.section	.nv.shared.reserved.0,"aw",@nobits
	.weak		__nv_reservedSMEM_offset_0_alias
	.size		__nv_reservedSMEM_offset_0_alias, 0, 0
	.other		__nv_reservedSMEM_offset_0_alias,@"STO_CUDA_RESERVED_SHARED STV_DEFAULT"
__nv_reservedSMEM_offset_0_alias:
	.zero		0


//--------------------- .nv.global                --------------------------
	.section	.nv.global,"aw",@nobits
.nv.global:
	.type		_ZN39_INTERNAL_159a7941_4_k_cu_f49e6a65_24654cute1_E,@object
	.size		_ZN39_INTERNAL_159a7941_4_k_cu_f49e6a65_24654cute1_E,(_ZN39_INTERNAL_159a7941_4_k_cu_f49e6a65_24654cuda3std3__45__cpo6cbeginE - _ZN39_INTERNAL_159a7941_4_k_cu_f49e6a65_24654cute1_E)
_ZN39_INTERNAL_159a7941_4_k_cu_f49e6a65_24654cute1_E:
	.zero		1
	.type		_ZN39_INTERNAL_159a7941_4_k_cu_f49e6a65_24654cuda3std3__45__cpo6cbeginE,@object
	.size		_ZN39_INTERNAL_159a7941_4_k_cu_f49e6a65_24654cuda3std3__45__cpo6cbeginE,(_ZN39_INTERNAL_159a7941_4_k_cu_f49e6a65_24654cuda3std3__48in_placeE - _ZN39_INTERNAL_159a7941_4_k_cu_f49e6a65_24654cuda3std3__45__cpo6cbeginE)
_ZN39_INTERNAL_159a7941_4_k_cu_f49e6a65_24654cuda3std3__45__cpo6cbeginE:
	.zero		1
	.type		_ZN39_INTERNAL_159a7941_4_k_cu_f49e6a65_24654cuda3std3__48in_placeE,@object
	.size		_ZN39_INTERNAL_159a7941_4_k_cu_f49e6a65_24654cuda3std3__48in_placeE,(_ZN39_INTERNAL_159a7941_4_k_cu_f49e6a65_24654cuda3std6ranges3__45__cpo9iter_moveE - _ZN39_INTERNAL_159a7941_4_k_cu_f49e6a65_24654cuda3std3__48in_placeE)
_ZN39_INTERNAL_159a7941_4_k_cu_f49e6a65_24654cuda3std3__48in_placeE:
	.zero		1
	.type		_ZN39_INTERNAL_159a7941_4_k_cu_f49e6a65_24654cuda3std6ranges3__45__cpo9iter_moveE,@object
	.size		_ZN39_INTERNAL_159a7941_4_k_cu_f49e6a65_24654cuda3std6ranges3__45__cpo9iter_moveE,(_ZN39_INTERNAL_159a7941_4_k_cu_f49e6a65_24654cuda3std3__45__cpo5beginE - _ZN39_INTERNAL_159a7941_4_k_cu_f49e6a65_24654cuda3std6ranges3__45__cpo9iter_moveE)
_ZN39_INTERNAL_159a7941_4_k_cu_f49e6a65_24654cuda3std6ranges3__45__cpo9iter_moveE:
	.zero		1
	.type		_ZN39_INTERNAL_159a7941_4_k_cu_f49e6a65_24654cuda3std3__45__cpo5beginE,@object
	.size		_ZN39_INTERNAL_159a7941_4_k_cu_f49e6a65_24654cuda3std3__45__cpo5beginE,(_ZN39_INTERNAL_159a7941_4_k_cu_f49e6a65_24654cuda3std3__441_GLOBAL__N__159a7941_4_k_cu_f49e6a65_24656ignoreE - _ZN39_INTERNAL_159a7941_4_k_cu_f49e6a65_24654cuda3std3__45__cpo5beginE)
_ZN39_INTERNAL_159a7941_4_k_cu_f49e6a65_24654cuda3std3__45__cpo5beginE:
	.zero		1
	.type		_ZN39_INTERNAL_159a7941_4_k_cu_f49e6a65_24654cuda3std3__441_GLOBAL__N__159a7941_4_k_cu_f49e6a65_24656ignoreE,@object
	.size		_ZN39_INTERNAL_159a7941_4_k_cu_f49e6a65_24654cuda3std3__441_GLOBAL__N__159a7941_4_k_cu_f49e6a65_24656ignoreE,(_ZN39_INTERNAL_159a7941_4_k_cu_f49e6a65_24654cute7productE - _ZN39_INTERNAL_159a7941_4_k_cu_f49e6a65_24654cuda3std3__441_GLOBAL__N__159a7941_4_k_cu_f49e6a65_24656ignoreE)
_ZN39_INTERNAL_159a7941_4_k_cu_f49e6a65_24654cuda3std3__441_GLOBAL__N__159a7941_4_k_cu_f49e6a65_24656ignoreE:
	.zero		1
	.type		_ZN39_INTERNAL_159a7941_4_k_cu_f49e6a65_24654cute7productE,@object
	.size		_ZN39_INTERNAL_159a7941_4_k_cu_f49e6a65_24654cute7productE,(_ZN39_INTERNAL_159a7941_4_k_cu_f49e6a65_24654cuda3std3__45__cpo3endE - _ZN39_INTERNAL_159a7941_4_k_cu_f49e6a65_24654cute7productE)
_ZN39_INTERNAL_159a7941_4_k_cu_f49e6a65_24654cute7productE:
	.zero		1
	.type		_ZN39_INTERNAL_159a7941_4_k_cu_f49e6a65_24654cuda3std3__45__cpo3endE,@object
	.size		_ZN39_INTERNAL_159a7941_4_k_cu_f49e6a65_24654cuda3std3__45__cpo3endE,(_ZN39_INTERNAL_159a7941_4_k_cu_f49e6a65_24654cuda3std3__419piecewise_constructE - _ZN39_INTERNAL_159a7941_4_k_cu_f49e6a65_24654cuda3std3__45__cpo3endE)
_ZN39_INTERNAL_159a7941_4_k_cu_f49e6a65_24654cuda3std3__45__cpo3endE:
	.zero		1
	.type		_ZN39_INTERNAL_159a7941_4_k_cu_f49e6a65_24654cuda3std3__419piecewise_constructE,@object
	.size		_ZN39_INTERNAL_159a7941_4_k_cu_f49e6a65_24654cuda3std3__419piecewise_constructE,(_ZN39_INTERNAL_159a7941_4_k_cu_f49e6a65_24654cuda3std3__45__cpo4cendE - _ZN39_INTERNAL_159a7941_4_k_cu_f49e6a65_24654cuda3std3__419piecewise_constructE)
_ZN39_INTERNAL_159a7941_4_k_cu_f49e6a65_24654cuda3std3__419piecewise_constructE:
	.zero		1
	.type		_ZN39_INTERNAL_159a7941_4_k_cu_f49e6a65_24654cuda3std3__45__cpo4cendE,@object
	.size		_ZN39_INTERNAL_159a7941_4_k_cu_f49e6a65_24654cuda3std3__45__cpo4cendE,(_ZN39_INTERNAL_159a7941_4_k_cu_f49e6a65_24654cuda3std6ranges3__45__cpo4swapE - _ZN39_INTERNAL_159a7941_4_k_cu_f49e6a65_24654cuda3std3__45__cpo4cendE)
_ZN39_INTERNAL_159a7941_4_k_cu_f49e6a65_24654cuda3std3__45__cpo4cendE:
	.zero		1
	.type		_ZN39_INTERNAL_159a7941_4_k_cu_f49e6a65_24654cuda3std6ranges3__45__cpo4swapE,@object
	.size		_ZN39_INTERNAL_159a7941_4_k_cu_f49e6a65_24654cuda3std6ranges3__45__cpo4swapE,(.L_8 - _ZN39_INTERNAL_159a7941_4_k_cu_f49e6a65_24654cuda3std6ranges3__45__cpo4swapE)
_ZN39_INTERNAL_159a7941_4_k_cu_f49e6a65_24654cuda3std6ranges3__45__cpo4swapE:
	.zero		1
.L_8:


//--------------------- .nv.constant0._ZN7cutlass13device_kernelINS_4gemm6kernel13GemmUniversalINS1_17GroupProblemShapeIN4cute5tupleIJiiiEEEEENS1_10collective13CollectiveMmaINS1_39MainloopSm90ArrayTmaGmmaWarpSpecializedILi4ENS6_IJNS5_1CILi1EEESD_SD_EEENS1_40KernelPtrArrayTmaWarpSpecializedPingpongEEENS6_IJNSC_ILi256EEENSC_ILi128EEENSC_ILi64EEEEEENS_10bfloat16_tEPNS6_IJlSD_NSC_ILi0EEEEEESL_SO_NS5_8TiledMMAINS5_8MMA_AtomIJNS5_4SM904GMMA28MMA_64x128x16_F32BF16BF16_SSILNSS_5MajorE0ELSU_0ELNSS_7ScaleInE1ELSV_1EEEEEENS5_6LayoutISE_NS6_IJSM_SM_SM_EEEEENS6_IJNS5_10UnderscoreES11_S11_EEEEENS5_13SM90_TMA_LOADENS5_14ComposedLayoutINS5_7SwizzleILi3ELi4ELi3EEENS5_18smem_ptr_flag_bitsILi16EEENSY_INS6_IJNSC_ILi8EEESJ_EEENS6_IJSJ_SD_EEEEEEEvNS5_8identityES14_S1E_vS1F_EENS_8epilogue10collective18CollectiveEpilogueINS1H_30Sm90PtrArrayTmaWarpSpecializedILi4ELi2ELi16ELb1ELb0ELi2EEEJSK_NS6_IJSJ_NSC_ILi32EEEEEENS_6half_tEPNS6_IJSD_lSM_EEES1O_S1Q_NS1H_6fusion15FusionCallbacksIS1L_NS1R_17LinearCombinationIS1O_fS1O_fLNS_15FloatRoundStyleE2EEESK_S1N_JEEES14_NS15_IS17_S19_NSY_INS6_IJSJ_S1A_EEENS6_IJSD_SJ_EEEEEEENS5_17SM75_U16x8_LDSM_TENS5_14SM90_TMA_STOREES20_NS5_17SM90_U16x8_STSM_TENS5_9Copy_AtomIJNS5_17SM90_U32x4_STSM_NES1O_EEEvEEEvvEEEEvNT_6ParamsE --------------------------
	.section	.nv.constant0._ZN7cutlass13device_kernelINS_4gemm6kernel13GemmUniversalINS1_17GroupProblemShapeIN4cute5tupleIJiiiEEEEENS1_10collective13CollectiveMmaINS1_39MainloopSm90ArrayTmaGmmaWarpSpecializedILi4ENS6_IJNS5_1CILi1EEESD_SD_EEENS1_40KernelPtrArrayTmaWarpSpecializedPingpongEEENS6_IJNSC_ILi256EEENSC_ILi128EEENSC_ILi64EEEEEENS_10bfloat16_tEPNS6_IJlSD_NSC_ILi0EEEEEESL_SO_NS5_8TiledMMAINS5_8MMA_AtomIJNS5_4SM904GMMA28MMA_64x128x16_F32BF16BF16_SSILNSS_5MajorE0ELSU_0ELNSS_7ScaleInE1ELSV_1EEEEEENS5_6LayoutISE_NS6_IJSM_SM_SM_EEEEENS6_IJNS5_10UnderscoreES11_S11_EEEEENS5_13SM90_TMA_LOADENS5_14ComposedLayoutINS5_7SwizzleILi3ELi4ELi3EEENS5_18smem_ptr_flag_bitsILi16EEENSY_INS6_IJNSC_ILi8EEESJ_EEENS6_IJSJ_SD_EEEEEEEvNS5_8identityES14_S1E_vS1F_EENS_8epilogue10collective18CollectiveEpilogueINS1H_30Sm90PtrArrayTmaWarpSpecializedILi4ELi2ELi16ELb1ELb0ELi2EEEJSK_NS6_IJSJ_NSC_ILi32EEEEEENS_6half_tEPNS6_IJSD_lSM_EEES1O_S1Q_NS1H_6fusion15FusionCallbacksIS1L_NS1R_17LinearCombinationIS1O_fS1O_fLNS_15FloatRoundStyleE2EEESK_S1N_JEEES14_NS15_IS17_S19_NSY_INS6_IJSJ_S1A_EEENS6_IJSD_SJ_EEEEEEENS5_17SM75_U16x8_LDSM_TENS5_14SM90_TMA_STOREES20_NS5_17SM90_U16x8_STSM_TENS5_9Copy_AtomIJNS5_17SM90_U32x4_STSM_NES1O_EEEvEEEvvEEEEvNT_6ParamsE,"a",@progbits
	.sectionflags	@""
	.align	4
.nv.constant0._ZN7cutlass13device_kernelINS_4gemm6kernel13GemmUniversalINS1_17GroupProblemShapeIN4cute5tupleIJiiiEEEEENS1_10collective13CollectiveMmaINS1_39MainloopSm90ArrayTmaGmmaWarpSpecializedILi4ENS6_IJNS5_1CILi1EEESD_SD_EEENS1_40KernelPtrArrayTmaWarpSpecializedPingpongEEENS6_IJNSC_ILi256EEENSC_ILi128EEENSC_ILi64EEEEEENS_10bfloat16_tEPNS6_IJlSD_NSC_ILi0EEEEEESL_SO_NS5_8TiledMMAINS5_8MMA_AtomIJNS5_4SM904GMMA28MMA_64x128x16_F32BF16BF16_SSILNSS_5MajorE0ELSU_0ELNSS_7ScaleInE1ELSV_1EEEEEENS5_6LayoutISE_NS6_IJSM_SM_SM_EEEEENS6_IJNS5_10UnderscoreES11_S11_EEEEENS5_13SM90_TMA_LOADENS5_14ComposedLayoutINS5_7SwizzleILi3ELi4ELi3EEENS5_18smem_ptr_flag_bitsILi16EEENSY_INS6_IJNSC_ILi8EEESJ_EEENS6_IJSJ_SD_EEEEEEEvNS5_8identityES14_S1E_vS1F_EENS_8epilogue10collective18CollectiveEpilogueINS1H_30Sm90PtrArrayTmaWarpSpecializedILi4ELi2ELi16ELb1ELb0ELi2EEEJSK_NS6_IJSJ_NSC_ILi32EEEEEENS_6half_tEPNS6_IJSD_lSM_EEES1O_S1Q_NS1H_6fusion15FusionCallbacksIS1L_NS1R_17LinearCombinationIS1O_fS1O_fLNS_15FloatRoundStyleE2EEESK_S1N_JEEES14_NS15_IS17_S19_NSY_INS6_IJSJ_S1A_EEENS6_IJSD_SJ_EEEEEEENS5_17SM75_U16x8_LDSM_TENS5_14SM90_TMA_STOREES20_NS5_17SM90_U16x8_STSM_TENS5_9Copy_AtomIJNS5_17SM90_U32x4_STSM_NES1O_EEEvEEEvvEEEEvNT_6ParamsE:
	.zero		2432


//--------------------- SYMBOLS --------------------------

	.type		.nv.reservedSmem.offset0,@object
	.size		.nv.reservedSmem.offset0,0x4
	.type		__assertfail,@function
